	.target	sm_90a

	.elftype	@"ET_EXEC"


//--------------------- .note.nv.tkinfo           --------------------------
	.section	.note.nv.tkinfo,"",@"SHT_NOTE"
	.sectionflags	@"SHF_NOTE_NV_TKINFO"
	.tkinfo
        /*0018*/ 	.word	0x00000002
        /*0030*/ 	.string	""
        /*0030*/ 	.string	"ptxas"
        /*0030*/ 	.string	"Cuda compilation tools, release 13.0, V13.0.88"
        /*0030*/ 	.string	"Build cuda_13.0.r13.0/compiler.36424714_0"
        /*0030*/ 	.string	"-arch sm_90a -m 64 "



//--------------------- .note.nv.cuinfo           --------------------------
	.section	.note.nv.cuinfo,"",@"SHT_NOTE"
	.sectionflags	@"SHF_NOTE_NV_CUINFO"
        /*0018*/ 	.short	0x0002
        /*001a*/ 	.short	0x005a
        /*001c*/ 	.short	0x0082
	.zero		2


//--------------------- .nv.info                  --------------------------
	.section	.nv.info,"",@"SHT_CUDA_INFO"
	.align	4


	//----- nvinfo : EIATTR_REGCOUNT
	.align		4
        /*0000*/ 	.byte	0x04, 0x2f
        /*0002*/ 	.short	(.L_29 - .L_28)
	.align		4
.L_28:
        /*0004*/ 	.word	index@(_ZN2at6native51_GLOBAL__N__2c613397_18_DepthwiseConv2d_cu_9959487031conv_depthwise2d_forward_kernelILi5EdiEEvNS_27GenericPackedTensorAccessorIKT0_Lm4ENS_16DefaultPtrTraitsEiEENS3_IS4_Lm4ES6_iEES7_NS3_IS5_Lm1ES6_iEEbT1_iiiiiiiiiiiiii)
        /*0008*/ 	.word	0x00000020


	//----- nvinfo : EIATTR_FRAME_SIZE
	.align		4
.L_29:
        /*000c*/ 	.byte	0x04, 0x11
        /*000e*/ 	.short	(.L_31 - .L_30)
	.align		4
.L_30:
        /*0010*/ 	.word	index@(_ZN2at6native51_GLOBAL__N__2c613397_18_DepthwiseConv2d_cu_9959487031conv_depthwise2d_forward_kernelILi5EdiEEvNS_27GenericPackedTensorAccessorIKT0_Lm4ENS_16DefaultPtrTraitsEiEENS3_IS4_Lm4ES6_iEES7_NS3_IS5_Lm1ES6_iEEbT1_iiiiiiiiiiiiii)
        /*0014*/ 	.word	0x00000000


	//----- nvinfo : EIATTR_REGCOUNT
	.align		4
.L_31:
        /*0018*/ 	.byte	0x04, 0x2f
        /*001a*/ 	.short	(.L_33 - .L_32)
	.align		4
.L_32:
        /*001c*/ 	.word	index@(_ZN2at6native51_GLOBAL__N__2c613397_18_DepthwiseConv2d_cu_9959487031conv_depthwise2d_forward_kernelILi3EdiEEvNS_27GenericPackedTensorAccessorIKT0_Lm4ENS_16DefaultPtrTraitsEiEENS3_IS4_Lm4ES6_iEES7_NS3_IS5_Lm1ES6_iEEbT1_iiiiiiiiiiiiii)
        /*0020*/ 	.word	0x00000020


	//----- nvinfo : EIATTR_FRAME_SIZE
	.align		4
.L_33:
        /*0024*/ 	.byte	0x04, 0x11
        /*0026*/ 	.short	(.L_35 - .L_34)
	.align		4
.L_34:
        /*0028*/ 	.word	index@(_ZN2at6native51_GLOBAL__N__2c613397_18_DepthwiseConv2d_cu_9959487031conv_depthwise2d_forward_kernelILi3EdiEEvNS_27GenericPackedTensorAccessorIKT0_Lm4ENS_16DefaultPtrTraitsEiEENS3_IS4_Lm4ES6_iEES7_NS3_IS5_Lm1ES6_iEEbT1_iiiiiiiiiiiiii)
        /*002c*/ 	.word	0x00000000


	//----- nvinfo : EIATTR_REGCOUNT
	.align		4
.L_35:
        /*0030*/ 	.byte	0x04, 0x2f
        /*0032*/ 	.short	(.L_37 - .L_36)
	.align		4
.L_36:
        /*0034*/ 	.word	index@(_ZN2at6native51_GLOBAL__N__2c613397_18_DepthwiseConv2d_cu_9959487031conv_depthwise2d_forward_kernelILi1EdiEEvNS_27GenericPackedTensorAccessorIKT0_Lm4ENS_16DefaultPtrTraitsEiEENS3_IS4_Lm4ES6_iEES7_NS3_IS5_Lm1ES6_iEEbT1_iiiiiiiiiiiiii)
        /*0038*/ 	.word	0x00000020


	//----- nvinfo : EIATTR_FRAME_SIZE
	.align		4
.L_37:
        /*003c*/ 	.byte	0x04, 0x11
        /*003e*/ 	.short	(.L_39 - .L_38)
	.align		4
.L_38:
        /*0040*/ 	.word	index@($__internal_19_$__cuda_sm20_div_u64)
        /*0044*/ 	.word	0x00000010


	//----- nvinfo : EIATTR_FRAME_SIZE
	.align		4
.L_39:
        /*0048*/ 	.byte	0x04, 0x11
        /*004a*/ 	.short	(.L_41 - .L_40)
	.align		4
.L_40:
        /*004c*/ 	.word	index@(_ZN2at6native51_GLOBAL__N__2c613397_18_DepthwiseConv2d_cu_9959487031conv_depthwise2d_forward_kernelILi1EdiEEvNS_27GenericPackedTensorAccessorIKT0_Lm4ENS_16DefaultPtrTraitsEiEENS3_IS4_Lm4ES6_iEES7_NS3_IS5_Lm1ES6_iEEbT1_iiiiiiiiiiiiii)
        /*0050*/ 	.word	0x00000010


	//----- nvinfo : EIATTR_REGCOUNT
	.align		4
.L_41:
        /*0054*/ 	.byte	0x04, 0x2f
        /*0056*/ 	.short	(.L_43 - .L_42)
	.align		4
.L_42:
        /*0058*/ 	.word	index@(_ZN2at6native51_GLOBAL__N__2c613397_18_DepthwiseConv2d_cu_9959487039conv_depthwise2d_forward_kernel_genericIdiEEvNS_27GenericPackedTensorAccessorIKT_Lm4ENS_16DefaultPtrTraitsEiEENS3_IS4_Lm4ES6_iEES7_NS3_IS5_Lm1ES6_iEEbT0_iiiiiiiiiiiiii)
        /*005c*/ 	.word	0x00000020


	//----- nvinfo : EIATTR_FRAME_SIZE
	.align		4
.L_43:
        /*0060*/ 	.byte	0x04, 0x11
        /*0062*/ 	.short	(.L_45 - .L_44)
	.align		4
.L_44:
        /*0064*/ 	.word	index@(_ZN2at6native51_GLOBAL__N__2c613397_18_DepthwiseConv2d_cu_9959487039conv_depthwise2d_forward_kernel_genericIdiEEvNS_27GenericPackedTensorAccessorIKT_Lm4ENS_16DefaultPtrTraitsEiEENS3_IS4_Lm4ES6_iEES7_NS3_IS5_Lm1ES6_iEEbT0_iiiiiiiiiiiiii)
        /*0068*/ 	.word	0x00000000


	//----- nvinfo : EIATTR_REGCOUNT
	.align		4
.L_45:
        /*006c*/ 	.byte	0x04, 0x2f
        /*006e*/ 	.short	(.L_47 - .L_46)
	.align		4
.L_46:
        /*0070*/ 	.word	index@(_ZN2at6native51_GLOBAL__N__2c613397_18_DepthwiseConv2d_cu_9959487031conv_depthwise2d_forward_kernelILi5EfiEEvNS_27GenericPackedTensorAccessorIKT0_Lm4ENS_16DefaultPtrTraitsEiEENS3_IS4_Lm4ES6_iEES7_NS3_IS5_Lm1ES6_iEEbT1_iiiiiiiiiiiiii)
        /*0074*/ 	.word	0x00000020


	//----- nvinfo : EIATTR_FRAME_SIZE
	.align		4
.L_47:
        /*0078*/ 	.byte	0x04, 0x11
        /*007a*/ 	.short	(.L_49 - .L_48)
	.align		4
.L_48:
        /*007c*/ 	.word	index@(_ZN2at6native51_GLOBAL__N__2c613397_18_DepthwiseConv2d_cu_9959487031conv_depthwise2d_forward_kernelILi5EfiEEvNS_27GenericPackedTensorAccessorIKT0_Lm4ENS_16DefaultPtrTraitsEiEENS3_IS4_Lm4ES6_iEES7_NS3_IS5_Lm1ES6_iEEbT1_iiiiiiiiiiiiii)
        /*0080*/ 	.word	0x00000000


	//----- nvinfo : EIATTR_REGCOUNT
	.align		4
.L_49:
        /*0084*/ 	.byte	0x04, 0x2f
        /*0086*/ 	.short	(.L_51 - .L_50)
	.align		4
.L_50:
        /*0088*/ 	.word	index@(_ZN2at6native51_GLOBAL__N__2c613397_18_DepthwiseConv2d_cu_9959487031conv_depthwise2d_forward_kernelILi3EfiEEvNS_27GenericPackedTensorAccessorIKT0_Lm4ENS_16DefaultPtrTraitsEiEENS3_IS4_Lm4ES6_iEES7_NS3_IS5_Lm1ES6_iEEbT1_iiiiiiiiiiiiii)
        /*008c*/ 	.word	0x00000020


	//----- nvinfo : EIATTR_FRAME_SIZE
	.align		4
.L_51:
        /*0090*/ 	.byte	0x04, 0x11
        /*0092*/ 	.short	(.L_53 - .L_52)
	.align		4
.L_52:
        /*0094*/ 	.word	index@(_ZN2at6native51_GLOBAL__N__2c613397_18_DepthwiseConv2d_cu_9959487031conv_depthwise2d_forward_kernelILi3EfiEEvNS_27GenericPackedTensorAccessorIKT0_Lm4ENS_16DefaultPtrTraitsEiEENS3_IS4_Lm4ES6_iEES7_NS3_IS5_Lm1ES6_iEEbT1_iiiiiiiiiiiiii)
        /*0098*/ 	.word	0x00000000


	//----- nvinfo : EIATTR_REGCOUNT
	.align		4
.L_53:
        /*009c*/ 	.byte	0x04, 0x2f
        /*009e*/ 	.short	(.L_55 - .L_54)
	.align		4
.L_54:
        /*00a0*/ 	.word	index@(_ZN2at6native51_GLOBAL__N__2c613397_18_DepthwiseConv2d_cu_9959487031conv_depthwise2d_forward_kernelILi1EfiEEvNS_27GenericPackedTensorAccessorIKT0_Lm4ENS_16DefaultPtrTraitsEiEENS3_IS4_Lm4ES6_iEES7_NS3_IS5_Lm1ES6_iEEbT1_iiiiiiiiiiiiii)
        /*00a4*/ 	.word	0x00000020


	//----- nvinfo : EIATTR_FRAME_SIZE
	.align		4
.L_55:
        /*00a8*/ 	.byte	0x04, 0x11
        /*00aa*/ 	.short	(.L_57 - .L_56)
	.align		4
.L_56:
        /*00ac*/ 	.word	index@($__internal_18_$__cuda_sm20_div_u64)
        /*00b0*/ 	.word	0x00000000


	//----- nvinfo : EIATTR_FRAME_SIZE
	.align		4
.L_57:
        /*00b4*/ 	.byte	0x04, 0x11
        /*00b6*/ 	.short	(.L_59 - .L_58)
	.align		4
.L_58:
        /*00b8*/ 	.word	index@(_ZN2at6native51_GLOBAL__N__2c613397_18_DepthwiseConv2d_cu_9959487031conv_depthwise2d_forward_kernelILi1EfiEEvNS_27GenericPackedTensorAccessorIKT0_Lm4ENS_16DefaultPtrTraitsEiEENS3_IS4_Lm4ES6_iEES7_NS3_IS5_Lm1ES6_iEEbT1_iiiiiiiiiiiiii)
        /*00bc*/ 	.word	0x00000000


	//----- nvinfo : EIATTR_REGCOUNT
	.align		4
.L_59:
        /*00c0*/ 	.byte	0x04, 0x2f
        /*00c2*/ 	.short	(.L_61 - .L_60)
	.align		4
.L_60:
        /*00c4*/ 	.word	index@(_ZN2at6native51_GLOBAL__N__2c613397_18_DepthwiseConv2d_cu_9959487039conv_depthwise2d_forward_kernel_genericIfiEEvNS_27GenericPackedTensorAccessorIKT_Lm4ENS_16DefaultPtrTraitsEiEENS3_IS4_Lm4ES6_iEES7_NS3_IS5_Lm1ES6_iEEbT0_iiiiiiiiiiiiii)
        /*00c8*/ 	.word	0x00000020


	//----- nvinfo : EIATTR_FRAME_SIZE
	.align		4
.L_61:
        /*00cc*/ 	.byte	0x04, 0x11
        /*00ce*/ 	.short	(.L_63 - .L_62)
	.align		4
.L_62:
        /*00d0*/ 	.word	index@(_ZN2at6native51_GLOBAL__N__2c613397_18_DepthwiseConv2d_cu_9959487039conv_depthwise2d_forward_kernel_genericIfiEEvNS_27GenericPackedTensorAccessorIKT_Lm4ENS_16DefaultPtrTraitsEiEENS3_IS4_Lm4ES6_iEES7_NS3_IS5_Lm1ES6_iEEbT0_iiiiiiiiiiiiii)
        /*00d4*/ 	.word	0x00000000


	//----- nvinfo : EIATTR_REGCOUNT
	.align		4
.L_63:
        /*00d8*/ 	.byte	0x04, 0x2f
        /*00da*/ 	.short	(.L_65 - .L_64)
	.align		4
.L_64:
        /*00dc*/ 	.word	index@(_ZN2at6native51_GLOBAL__N__2c613397_18_DepthwiseConv2d_cu_9959487031conv_depthwise2d_forward_kernelILi5EN3c104HalfEiEEvNS_27GenericPackedTensorAccessorIKT0_Lm4ENS_16DefaultPtrTraitsEiEENS5_IS6_Lm4ES8_iEES9_NS5_IS7_Lm1ES8_iEEbT1_iiiiiiiiiiiiii)
        /*00e0*/ 	.word	0x00000020


	//----- nvinfo : EIATTR_FRAME_SIZE
	.align		4
.L_65:
        /*00e4*/ 	.byte	0x04, 0x11
        /*00e6*/ 	.short	(.L_67 - .L_66)
	.align		4
.L_66:
        /*00e8*/ 	.word	index@(_ZN2at6native51_GLOBAL__N__2c613397_18_DepthwiseConv2d_cu_9959487031conv_depthwise2d_forward_kernelILi5EN3c104HalfEiEEvNS_27GenericPackedTensorAccessorIKT0_Lm4ENS_16DefaultPtrTraitsEiEENS5_IS6_Lm4ES8_iEES9_NS5_IS7_Lm1ES8_iEEbT1_iiiiiiiiiiiiii)
        /*00ec*/ 	.word	0x00000000


	//----- nvinfo : EIATTR_REGCOUNT
	.align		4
.L_67:
        /*00f0*/ 	.byte	0x04, 0x2f
        /*00f2*/ 	.short	(.L_69 - .L_68)
	.align		4
.L_68:
        /*00f4*/ 	.word	index@(_ZN2at6native51_GLOBAL__N__2c613397_18_DepthwiseConv2d_cu_9959487031conv_depthwise2d_forward_kernelILi3EN3c104HalfEiEEvNS_27GenericPackedTensorAccessorIKT0_Lm4ENS_16DefaultPtrTraitsEiEENS5_IS6_Lm4ES8_iEES9_NS5_IS7_Lm1ES8_iEEbT1_iiiiiiiiiiiiii)
        /*00f8*/ 	.word	0x00000020


	//----- nvinfo : EIATTR_FRAME_SIZE
	.align		4
.L_69:
        /*00fc*/ 	.byte	0x04, 0x11
        /*00fe*/ 	.short	(.L_71 - .L_70)
	.align		4
.L_70:
        /*0100*/ 	.word	index@(_ZN2at6native51_GLOBAL__N__2c613397_18_DepthwiseConv2d_cu_9959487031conv_depthwise2d_forward_kernelILi3EN3c104HalfEiEEvNS_27GenericPackedTensorAccessorIKT0_Lm4ENS_16DefaultPtrTraitsEiEENS5_IS6_Lm4ES8_iEES9_NS5_IS7_Lm1ES8_iEEbT1_iiiiiiiiiiiiii)
        /*0104*/ 	.word	0x00000000


	//----- nvinfo : EIATTR_REGCOUNT
	.align		4
.L_71:
        /*0108*/ 	.byte	0x04, 0x2f
        /*010a*/ 	.short	(.L_73 - .L_72)
	.align		4
.L_72:
        /*010c*/ 	.word	index@(_ZN2at6native51_GLOBAL__N__2c613397_18_DepthwiseConv2d_cu_9959487031conv_depthwise2d_forward_kernelILi1EN3c104HalfEiEEvNS_27GenericPackedTensorAccessorIKT0_Lm4ENS_16DefaultPtrTraitsEiEENS5_IS6_Lm4ES8_iEES9_NS5_IS7_Lm1ES8_iEEbT1_iiiiiiiiiiiiii)
        /*0110*/ 	.word	0x0000001d


	//----- nvinfo : EIATTR_FRAME_SIZE
	.align		4
.L_73:
        /*0114*/ 	.byte	0x04, 0x11
        /*0116*/ 	.short	(.L_75 - .L_74)
	.align		4
.L_74:
        /*0118*/ 	.word	index@(_ZN2at6native51_GLOBAL__N__2c613397_18_DepthwiseConv2d_cu_9959487031conv_depthwise2d_forward_kernelILi1EN3c104HalfEiEEvNS_27GenericPackedTensorAccessorIKT0_Lm4ENS_16DefaultPtrTraitsEiEENS5_IS6_Lm4ES8_iEES9_NS5_IS7_Lm1ES8_iEEbT1_iiiiiiiiiiiiii)
        /*011c*/ 	.word	0x00000000


	//----- nvinfo : EIATTR_REGCOUNT
	.align		4
.L_75:
        /*0120*/ 	.byte	0x04, 0x2f
        /*0122*/ 	.short	(.L_77 - .L_76)
	.align		4
.L_76:
        /*0124*/ 	.word	index@(_ZN2at6native51_GLOBAL__N__2c613397_18_DepthwiseConv2d_cu_9959487039conv_depthwise2d_forward_kernel_genericIN3c104HalfEiEEvNS_27GenericPackedTensorAccessorIKT_Lm4ENS_16DefaultPtrTraitsEiEENS5_IS6_Lm4ES8_iEES9_NS5_IS7_Lm1ES8_iEEbT0_iiiiiiiiiiiiii)
        /*0128*/ 	.word	0x00000020


	//----- nvinfo : EIATTR_FRAME_SIZE
	.align		4
.L_77:
        /*012c*/ 	.byte	0x04, 0x11
        /*012e*/ 	.short	(.L_79 - .L_78)
	.align		4
.L_78:
        /*0130*/ 	.word	index@(_ZN2at6native51_GLOBAL__N__2c613397_18_DepthwiseConv2d_cu_9959487039conv_depthwise2d_forward_kernel_genericIN3c104HalfEiEEvNS_27GenericPackedTensorAccessorIKT_Lm4ENS_16DefaultPtrTraitsEiEENS5_IS6_Lm4ES8_iEES9_NS5_IS7_Lm1ES8_iEEbT0_iiiiiiiiiiiiii)
        /*0134*/ 	.word	0x00000000


	//----- nvinfo : EIATTR_REGCOUNT
	.align		4
.L_79:
        /*0138*/ 	.byte	0x04, 0x2f
        /*013a*/ 	.short	(.L_81 - .L_80)
	.align		4
.L_80:
        /*013c*/ 	.word	index@(_ZN2at6native51_GLOBAL__N__2c613397_18_DepthwiseConv2d_cu_9959487031conv_depthwise2d_forward_kernelILi5EN3c108BFloat16EiEEvNS_27GenericPackedTensorAccessorIKT0_Lm4ENS_16DefaultPtrTraitsEiEENS5_IS6_Lm4ES8_iEES9_NS5_IS7_Lm1ES8_iEEbT1_iiiiiiiiiiiiii)
        /*0140*/ 	.word	0x00000020


	//----- nvinfo : EIATTR_FRAME_SIZE
	.align		4
.L_81:
        /*0144*/ 	.byte	0x04, 0x11
        /*0146*/ 	.short	(.L_83 - .L_82)
	.align		4
.L_82:
        /*0148*/ 	.word	index@(_ZN2at6native51_GLOBAL__N__2c613397_18_DepthwiseConv2d_cu_9959487031conv_depthwise2d_forward_kernelILi5EN3c108BFloat16EiEEvNS_27GenericPackedTensorAccessorIKT0_Lm4ENS_16DefaultPtrTraitsEiEENS5_IS6_Lm4ES8_iEES9_NS5_IS7_Lm1ES8_iEEbT1_iiiiiiiiiiiiii)
        /*014c*/ 	.word	0x00000000


	//----- nvinfo : EIATTR_REGCOUNT
	.align		4
.L_83:
        /*0150*/ 	.byte	0x04, 0x2f
        /*0152*/ 	.short	(.L_85 - .L_84)
	.align		4
.L_84:
        /*0154*/ 	.word	index@(_ZN2at6native51_GLOBAL__N__2c613397_18_DepthwiseConv2d_cu_9959487031conv_depthwise2d_forward_kernelILi3EN3c108BFloat16EiEEvNS_27GenericPackedTensorAccessorIKT0_Lm4ENS_16DefaultPtrTraitsEiEENS5_IS6_Lm4ES8_iEES9_NS5_IS7_Lm1ES8_iEEbT1_iiiiiiiiiiiiii)
        /*0158*/ 	.word	0x00000020


	//----- nvinfo : EIATTR_FRAME_SIZE
	.align		4
.L_85:
        /*015c*/ 	.byte	0x04, 0x11
        /*015e*/ 	.short	(.L_87 - .L_86)
	.align		4
.L_86:
        /*0160*/ 	.word	index@(_ZN2at6native51_GLOBAL__N__2c613397_18_DepthwiseConv2d_cu_9959487031conv_depthwise2d_forward_kernelILi3EN3c108BFloat16EiEEvNS_27GenericPackedTensorAccessorIKT0_Lm4ENS_16DefaultPtrTraitsEiEENS5_IS6_Lm4ES8_iEES9_NS5_IS7_Lm1ES8_iEEbT1_iiiiiiiiiiiiii)
        /*0164*/ 	.word	0x00000000


	//----- nvinfo : EIATTR_REGCOUNT
	.align		4
.L_87:
        /*0168*/ 	.byte	0x04, 0x2f
        /*016a*/ 	.short	(.L_89 - .L_88)
	.align		4
.L_88:
        /*016c*/ 	.word	index@(_ZN2at6native51_GLOBAL__N__2c613397_18_DepthwiseConv2d_cu_9959487031conv_depthwise2d_forward_kernelILi1EN3c108BFloat16EiEEvNS_27GenericPackedTensorAccessorIKT0_Lm4ENS_16DefaultPtrTraitsEiEENS5_IS6_Lm4ES8_iEES9_NS5_IS7_Lm1ES8_iEEbT1_iiiiiiiiiiiiii)
        /*0170*/ 	.word	0x0000001d


	//----- nvinfo : EIATTR_FRAME_SIZE
	.align		4
.L_89:
        /*0174*/ 	.byte	0x04, 0x11
        /*0176*/ 	.short	(.L_91 - .L_90)
	.align		4
.L_90:
        /*0178*/ 	.word	index@(_ZN2at6native51_GLOBAL__N__2c613397_18_DepthwiseConv2d_cu_9959487031conv_depthwise2d_forward_kernelILi1EN3c108BFloat16EiEEvNS_27GenericPackedTensorAccessorIKT0_Lm4ENS_16DefaultPtrTraitsEiEENS5_IS6_Lm4ES8_iEES9_NS5_IS7_Lm1ES8_iEEbT1_iiiiiiiiiiiiii)
        /*017c*/ 	.word	0x00000000


	//----- nvinfo : EIATTR_REGCOUNT
	.align		4
.L_91:
        /*0180*/ 	.byte	0x04, 0x2f
        /*0182*/ 	.short	(.L_93 - .L_92)
	.align		4
.L_92:
        /*0184*/ 	.word	index@(_ZN2at6native51_GLOBAL__N__2c613397_18_DepthwiseConv2d_cu_9959487039conv_depthwise2d_forward_kernel_genericIN3c108BFloat16EiEEvNS_27GenericPackedTensorAccessorIKT_Lm4ENS_16DefaultPtrTraitsEiEENS5_IS6_Lm4ES8_iEES9_NS5_IS7_Lm1ES8_iEEbT0_iiiiiiiiiiiiii)
        /*0188*/ 	.word	0x00000020


	//----- nvinfo : EIATTR_FRAME_SIZE
	.align		4
.L_93:
        /*018c*/ 	.byte	0x04, 0x11
        /*018e*/ 	.short	(.L_95 - .L_94)
	.align		4
.L_94:
        /*0190*/ 	.word	index@(_ZN2at6native51_GLOBAL__N__2c613397_18_DepthwiseConv2d_cu_9959487039conv_depthwise2d_forward_kernel_genericIN3c108BFloat16EiEEvNS_27GenericPackedTensorAccessorIKT_Lm4ENS_16DefaultPtrTraitsEiEENS5_IS6_Lm4ES8_iEES9_NS5_IS7_Lm1ES8_iEEbT0_iiiiiiiiiiiiii)
        /*0194*/ 	.word	0x00000000


	//----- nvinfo : EIATTR_REGCOUNT
	.align		4
.L_95:
        /*0198*/ 	.byte	0x04, 0x2f
        /*019a*/ 	.short	(.L_97 - .L_96)
	.align		4
.L_96:
        /*019c*/ 	.word	index@(_ZN2at6native51_GLOBAL__N__2c613397_18_DepthwiseConv2d_cu_9959487032conv_depthwise2d_backward_kernelILi5ELi1EdiEEvNS_27GenericPackedTensorAccessorIKT1_Lm4ENS_16DefaultPtrTraitsEiEENS3_IS4_Lm4ES6_iEES7_T2_iiiiiiiiiiiiiii)
        /*01a0*/ 	.word	0x00000032


	//----- nvinfo : EIATTR_FRAME_SIZE
	.align		4
.L_97:
        /*01a4*/ 	.byte	0x04, 0x11
        /*01a6*/ 	.short	(.L_99 - .L_98)
	.align		4
.L_98:
        /*01a8*/ 	.word	index@($__internal_17_$__cuda_sm20_div_u64)
        /*01ac*/ 	.word	0x00000000


	//----- nvinfo : EIATTR_FRAME_SIZE
	.align		4
.L_99:
        /*01b0*/ 	.byte	0x04, 0x11
        /*01b2*/ 	.short	(.L_101 - .L_100)
	.align		4
.L_100:
        /*01b4*/ 	.word	index@(_ZN2at6native51_GLOBAL__N__2c613397_18_DepthwiseConv2d_cu_9959487032conv_depthwise2d_backward_kernelILi5ELi1EdiEEvNS_27GenericPackedTensorAccessorIKT1_Lm4ENS_16DefaultPtrTraitsEiEENS3_IS4_Lm4ES6_iEES7_T2_iiiiiiiiiiiiiii)
        /*01b8*/ 	.word	0x00000000


	//----- nvinfo : EIATTR_REGCOUNT
	.align		4
.L_101:
        /*01bc*/ 	.byte	0x04, 0x2f
        /*01be*/ 	.short	(.L_103 - .L_102)
	.align		4
.L_102:
        /*01c0*/ 	.word	index@(_ZN2at6native51_GLOBAL__N__2c613397_18_DepthwiseConv2d_cu_9959487032conv_depthwise2d_backward_kernelILi5ELi2EdiEEvNS_27GenericPackedTensorAccessorIKT1_Lm4ENS_16DefaultPtrTraitsEiEENS3_IS4_Lm4ES6_iEES7_T2_iiiiiiiiiiiiiii)
        /*01c4*/ 	.word	0x00000020


	//----- nvinfo : EIATTR_FRAME_SIZE
	.align		4
.L_103:
        /*01c8*/ 	.byte	0x04, 0x11
        /*01ca*/ 	.short	(.L_105 - .L_104)
	.align		4
.L_104:
        /*01cc*/ 	.word	index@($__internal_16_$__cuda_sm20_div_u64)
        /*01d0*/ 	.word	0x00000000


	//----- nvinfo : EIATTR_FRAME_SIZE
	.align		4
.L_105:
        /*01d4*/ 	.byte	0x04, 0x11
        /*01d6*/ 	.short	(.L_107 - .L_106)
	.align		4
.L_106:
        /*01d8*/ 	.word	index@(_ZN2at6native51_GLOBAL__N__2c613397_18_DepthwiseConv2d_cu_9959487032conv_depthwise2d_backward_kernelILi5ELi2EdiEEvNS_27GenericPackedTensorAccessorIKT1_Lm4ENS_16DefaultPtrTraitsEiEENS3_IS4_Lm4ES6_iEES7_T2_iiiiiiiiiiiiiii)
        /*01dc*/ 	.word	0x00000000


	//----- nvinfo : EIATTR_REGCOUNT
	.align		4
.L_107:
        /*01e0*/ 	.byte	0x04, 0x2f
        /*01e2*/ 	.short	(.L_109 - .L_108)
	.align		4
.L_108:
        /*01e4*/ 	.word	index@(_ZN2at6native51_GLOBAL__N__2c613397_18_DepthwiseConv2d_cu_9959487032conv_depthwise2d_backward_kernelILi5ELi0EdiEEvNS_27GenericPackedTensorAccessorIKT1_Lm4ENS_16DefaultPtrTraitsEiEENS3_IS4_Lm4ES6_iEES7_T2_iiiiiiiiiiiiiii)
        /*01e8*/ 	.word	0x00000020


	//----- nvinfo : EIATTR_FRAME_SIZE
	.align		4
.L_109:
        /*01ec*/ 	.byte	0x04, 0x11
        /*01ee*/ 	.short	(.L_111 - .L_110)
	.align		4
.L_110:
        /*01f0*/ 	.word	index@($__internal_15_$__cuda_sm20_div_u64)
        /*01f4*/ 	.word	0x00000010


	//----- nvinfo : EIATTR_FRAME_SIZE
	.align		4
.L_111:
        /*01f8*/ 	.byte	0x04, 0x11
        /*01fa*/ 	.short	(.L_113 - .L_112)
	.align		4
.L_112:
        /*01fc*/ 	.word	index@(_ZN2at6native51_GLOBAL__N__2c613397_18_DepthwiseConv2d_cu_9959487032conv_depthwise2d_backward_kernelILi5ELi0EdiEEvNS_27GenericPackedTensorAccessorIKT1_Lm4ENS_16DefaultPtrTraitsEiEENS3_IS4_Lm4ES6_iEES7_T2_iiiiiiiiiiiiiii)
        /*0200*/ 	.word	0x00000010


	//----- nvinfo : EIATTR_REGCOUNT
	.align		4
.L_113:
        /*0204*/ 	.byte	0x04, 0x2f
        /*0206*/ 	.short	(.L_115 - .L_114)
	.align		4
.L_114:
        /*0208*/ 	.word	index@(_ZN2at6native51_GLOBAL__N__2c613397_18_DepthwiseConv2d_cu_9959487032conv_depthwise2d_backward_kernelILi3ELi1EdiEEvNS_27GenericPackedTensorAccessorIKT1_Lm4ENS_16DefaultPtrTraitsEiEENS3_IS4_Lm4ES6_iEES7_T2_iiiiiiiiiiiiiii)
        /*020c*/ 	.word	0x00000020


	//----- nvinfo : EIATTR_FRAME_SIZE
	.align		4
.L_115:
        /*0210*/ 	.byte	0x04, 0x11
        /*0212*/ 	.short	(.L_117 - .L_116)
	.align		4
.L_116:
        /*0214*/ 	.word	index@($__internal_14_$__cuda_sm20_div_u64)
        /*0218*/ 	.word	0x00000000


	//----- nvinfo : EIATTR_FRAME_SIZE
	.align		4
.L_117:
        /*021c*/ 	.byte	0x04, 0x11
        /*021e*/ 	.short	(.L_119 - .L_118)
	.align		4
.L_118:
        /*0220*/ 	.word	index@(_ZN2at6native51_GLOBAL__N__2c613397_18_DepthwiseConv2d_cu_9959487032conv_depthwise2d_backward_kernelILi3ELi1EdiEEvNS_27GenericPackedTensorAccessorIKT1_Lm4ENS_16DefaultPtrTraitsEiEENS3_IS4_Lm4ES6_iEES7_T2_iiiiiiiiiiiiiii)
        /*0224*/ 	.word	0x00000000


	//----- nvinfo : EIATTR_REGCOUNT
	.align		4
.L_119:
        /*0228*/ 	.byte	0x04, 0x2f
        /*022a*/ 	.short	(.L_121 - .L_120)
	.align		4
.L_120:
        /*022c*/ 	.word	index@(_ZN2at6native51_GLOBAL__N__2c613397_18_DepthwiseConv2d_cu_9959487032conv_depthwise2d_backward_kernelILi3ELi2EdiEEvNS_27GenericPackedTensorAccessorIKT1_Lm4ENS_16DefaultPtrTraitsEiEENS3_IS4_Lm4ES6_iEES7_T2_iiiiiiiiiiiiiii)
        /*0230*/ 	.word	0x00000028


	//----- nvinfo : EIATTR_FRAME_SIZE
	.align		4
.L_121:
        /*0234*/ 	.byte	0x04, 0x11
        /*0236*/ 	.short	(.L_123 - .L_122)
	.align		4
.L_122:
        /*0238*/ 	.word	index@($__internal_13_$__cuda_sm20_div_u64)
        /*023c*/ 	.word	0x00000000


	//----- nvinfo : EIATTR_FRAME_SIZE
	.align		4
.L_123:
        /*0240*/ 	.byte	0x04, 0x11
        /*0242*/ 	.short	(.L_125 - .L_124)
	.align		4
.L_124:
        /*0244*/ 	.word	index@(_ZN2at6native51_GLOBAL__N__2c613397_18_DepthwiseConv2d_cu_9959487032conv_depthwise2d_backward_kernelILi3ELi2EdiEEvNS_27GenericPackedTensorAccessorIKT1_Lm4ENS_16DefaultPtrTraitsEiEENS3_IS4_Lm4ES6_iEES7_T2_iiiiiiiiiiiiiii)
        /*0248*/ 	.word	0x00000000


	//----- nvinfo : EIATTR_REGCOUNT
	.align		4
.L_125:
        /*024c*/ 	.byte	0x04, 0x2f
        /*024e*/ 	.short	(.L_127 - .L_126)
	.align		4
.L_126:
        /*0250*/ 	.word	index@(_ZN2at6native51_GLOBAL__N__2c613397_18_DepthwiseConv2d_cu_9959487032conv_depthwise2d_backward_kernelILi3ELi0EdiEEvNS_27GenericPackedTensorAccessorIKT1_Lm4ENS_16DefaultPtrTraitsEiEENS3_IS4_Lm4ES6_iEES7_T2_iiiiiiiiiiiiiii)
        /*0254*/ 	.word	0x0000001e


	//----- nvinfo : EIATTR_FRAME_SIZE
	.align		4
.L_127:
        /*0258*/ 	.byte	0x04, 0x11
        /*025a*/ 	.short	(.L_129 - .L_128)
	.align		4
.L_128:
        /*025c*/ 	.word	index@($__internal_12_$__cuda_sm20_div_u64)
        /*0260*/ 	.word	0x00000000


	//----- nvinfo : EIATTR_FRAME_SIZE
	.align		4
.L_129:
        /*0264*/ 	.byte	0x04, 0x11
        /*0266*/ 	.short	(.L_131 - .L_130)
	.align		4
.L_130:
        /*0268*/ 	.word	index@(_ZN2at6native51_GLOBAL__N__2c613397_18_DepthwiseConv2d_cu_9959487032conv_depthwise2d_backward_kernelILi3ELi0EdiEEvNS_27GenericPackedTensorAccessorIKT1_Lm4ENS_16DefaultPtrTraitsEiEENS3_IS4_Lm4ES6_iEES7_T2_iiiiiiiiiiiiiii)
        /*026c*/ 	.word	0x00000000


	//----- nvinfo : EIATTR_REGCOUNT
	.align		4
.L_131:
        /*0270*/ 	.byte	0x04, 0x2f
        /*0272*/ 	.short	(.L_133 - .L_132)
	.align		4
.L_132:
        /*0274*/ 	.word	index@(_ZN2at6native51_GLOBAL__N__2c613397_18_DepthwiseConv2d_cu_9959487032conv_depthwise2d_backward_kernelILi1ELi1EdiEEvNS_27GenericPackedTensorAccessorIKT1_Lm4ENS_16DefaultPtrTraitsEiEENS3_IS4_Lm4ES6_iEES7_T2_iiiiiiiiiiiiiii)
        /*0278*/ 	.word	0x00000020


	//----- nvinfo : EIATTR_FRAME_SIZE
	.align		4
.L_133:
        /*027c*/ 	.byte	0x04, 0x11
        /*027e*/ 	.short	(.L_135 - .L_134)
	.align		4
.L_134:
        /*0280*/ 	.word	index@($__internal_11_$__cuda_sm20_div_u64)
        /*0284*/ 	.word	0x00000000


	//----- nvinfo : EIATTR_FRAME_SIZE
	.align		4
.L_135:
        /*0288*/ 	.byte	0x04, 0x11
        /*028a*/ 	.short	(.L_137 - .L_136)
	.align		4
.L_136:
        /*028c*/ 	.word	index@(_ZN2at6native51_GLOBAL__N__2c613397_18_DepthwiseConv2d_cu_9959487032conv_depthwise2d_backward_kernelILi1ELi1EdiEEvNS_27GenericPackedTensorAccessorIKT1_Lm4ENS_16DefaultPtrTraitsEiEENS3_IS4_Lm4ES6_iEES7_T2_iiiiiiiiiiiiiii)
        /*0290*/ 	.word	0x00000000


	//----- nvinfo : EIATTR_REGCOUNT
	.align		4
.L_137:
        /*0294*/ 	.byte	0x04, 0x2f
        /*0296*/ 	.short	(.L_139 - .L_138)
	.align		4
.L_138:
        /*0298*/ 	.word	index@(_ZN2at6native51_GLOBAL__N__2c613397_18_DepthwiseConv2d_cu_9959487032conv_depthwise2d_backward_kernelILi1ELi2EdiEEvNS_27GenericPackedTensorAccessorIKT1_Lm4ENS_16DefaultPtrTraitsEiEENS3_IS4_Lm4ES6_iEES7_T2_iiiiiiiiiiiiiii)
        /*029c*/ 	.word	0x00000020


	//----- nvinfo : EIATTR_FRAME_SIZE
	.align		4
.L_139:
        /*02a0*/ 	.byte	0x04, 0x11
        /*02a2*/ 	.short	(.L_141 - .L_140)
	.align		4
.L_140:
        /*02a4*/ 	.word	index@($__internal_10_$__cuda_sm20_div_u64)
        /*02a8*/ 	.word	0x00000000


	//----- nvinfo : EIATTR_FRAME_SIZE
	.align		4
.L_141:
        /*02ac*/ 	.byte	0x04, 0x11
        /*02ae*/ 	.short	(.L_143 - .L_142)
	.align		4
.L_142:
        /*02b0*/ 	.word	index@(_ZN2at6native51_GLOBAL__N__2c613397_18_DepthwiseConv2d_cu_9959487032conv_depthwise2d_backward_kernelILi1ELi2EdiEEvNS_27GenericPackedTensorAccessorIKT1_Lm4ENS_16DefaultPtrTraitsEiEENS3_IS4_Lm4ES6_iEES7_T2_iiiiiiiiiiiiiii)
        /*02b4*/ 	.word	0x00000000


	//----- nvinfo : EIATTR_REGCOUNT
	.align		4
.L_143:
        /*02b8*/ 	.byte	0x04, 0x2f
        /*02ba*/ 	.short	(.L_145 - .L_144)
	.align		4
.L_144:
        /*02bc*/ 	.word	index@(_ZN2at6native51_GLOBAL__N__2c613397_18_DepthwiseConv2d_cu_9959487032conv_depthwise2d_backward_kernelILi1ELi0EdiEEvNS_27GenericPackedTensorAccessorIKT1_Lm4ENS_16DefaultPtrTraitsEiEENS3_IS4_Lm4ES6_iEES7_T2_iiiiiiiiiiiiiii)
        /*02c0*/ 	.word	0x0000001e


	//----- nvinfo : EIATTR_FRAME_SIZE
	.align		4
.L_145:
        /*02c4*/ 	.byte	0x04, 0x11
        /*02c6*/ 	.short	(.L_147 - .L_146)
	.align		4
.L_146:
        /*02c8*/ 	.word	index@($__internal_9_$__cuda_sm20_div_u64)
        /*02cc*/ 	.word	0x00000000


	//----- nvinfo : EIATTR_FRAME_SIZE
	.align		4
.L_147:
        /*02d0*/ 	.byte	0x04, 0x11
        /*02d2*/ 	.short	(.L_149 - .L_148)
	.align		4
.L_148:
        /*02d4*/ 	.word	index@(_ZN2at6native51_GLOBAL__N__2c613397_18_DepthwiseConv2d_cu_9959487032conv_depthwise2d_backward_kernelILi1ELi0EdiEEvNS_27GenericPackedTensorAccessorIKT1_Lm4ENS_16DefaultPtrTraitsEiEENS3_IS4_Lm4ES6_iEES7_T2_iiiiiiiiiiiiiii)
        /*02d8*/ 	.word	0x00000000


	//----- nvinfo : EIATTR_REGCOUNT
	.align		4
.L_149:
        /*02dc*/ 	.byte	0x04, 0x2f
        /*02de*/ 	.short	(.L_151 - .L_150)
	.align		4
.L_150:
        /*02e0*/ 	.word	index@(_ZN2at6native51_GLOBAL__N__2c613397_18_DepthwiseConv2d_cu_9959487032conv_depthwise2d_backward_kernelILi0ELi1EdiEEvNS_27GenericPackedTensorAccessorIKT1_Lm4ENS_16DefaultPtrTraitsEiEENS3_IS4_Lm4ES6_iEES7_T2_iiiiiiiiiiiiiii)
        /*02e4*/ 	.word	0x00000020


	//----- nvinfo : EIATTR_FRAME_SIZE
	.align		4
.L_151:
        /*02e8*/ 	.byte	0x04, 0x11
        /*02ea*/ 	.short	(.L_153 - .L_152)
	.align		4
.L_152:
        /*02ec*/ 	.word	index@(_ZN2at6native51_GLOBAL__N__2c613397_18_DepthwiseConv2d_cu_9959487032conv_depthwise2d_backward_kernelILi0ELi1EdiEEvNS_27GenericPackedTensorAccessorIKT1_Lm4ENS_16DefaultPtrTraitsEiEENS3_IS4_Lm4ES6_iEES7_T2_iiiiiiiiiiiiiii)
        /*02f0*/ 	.word	0x00000018


	//----- nvinfo : EIATTR_REGCOUNT
	.align		4
.L_153:
        /*02f4*/ 	.byte	0x04, 0x2f
        /*02f6*/ 	.short	(.L_155 - .L_154)
	.align		4
.L_154:
        /*02f8*/ 	.word	index@(_ZN2at6native51_GLOBAL__N__2c613397_18_DepthwiseConv2d_cu_9959487032conv_depthwise2d_backward_kernelILi0ELi2EdiEEvNS_27GenericPackedTensorAccessorIKT1_Lm4ENS_16DefaultPtrTraitsEiEENS3_IS4_Lm4ES6_iEES7_T2_iiiiiiiiiiiiiii)
        /*02fc*/ 	.word	0x0000001d


	//----- nvinfo : EIATTR_FRAME_SIZE
	.align		4
.L_155:
        /*0300*/ 	.byte	0x04, 0x11
        /*0302*/ 	.short	(.L_157 - .L_156)
	.align		4
.L_156:
        /*0304*/ 	.word	index@(_ZN2at6native51_GLOBAL__N__2c613397_18_DepthwiseConv2d_cu_9959487032conv_depthwise2d_backward_kernelILi0ELi2EdiEEvNS_27GenericPackedTensorAccessorIKT1_Lm4ENS_16DefaultPtrTraitsEiEENS3_IS4_Lm4ES6_iEES7_T2_iiiiiiiiiiiiiii)
        /*0308*/ 	.word	0x00000000


	//----- nvinfo : EIATTR_REGCOUNT
	.align		4
.L_157:
        /*030c*/ 	.byte	0x04, 0x2f
        /*030e*/ 	.short	(.L_159 - .L_158)
	.align		4
.L_158:
        /*0310*/ 	.word	index@(_ZN2at6native51_GLOBAL__N__2c613397_18_DepthwiseConv2d_cu_9959487032conv_depthwise2d_backward_kernelILi0ELi0EdiEEvNS_27GenericPackedTensorAccessorIKT1_Lm4ENS_16DefaultPtrTraitsEiEENS3_IS4_Lm4ES6_iEES7_T2_iiiiiiiiiiiiiii)
        /*0314*/ 	.word	0x00000020


	//----- nvinfo : EIATTR_FRAME_SIZE
	.align		4
.L_159:
        /*0318*/ 	.byte	0x04, 0x11
        /*031a*/ 	.short	(.L_161 - .L_160)
	.align		4
.L_160:
        /*031c*/ 	.word	index@(_ZN2at6native51_GLOBAL__N__2c613397_18_DepthwiseConv2d_cu_9959487032conv_depthwise2d_backward_kernelILi0ELi0EdiEEvNS_27GenericPackedTensorAccessorIKT1_Lm4ENS_16DefaultPtrTraitsEiEENS3_IS4_Lm4ES6_iEES7_T2_iiiiiiiiiiiiiii)
        /*0320*/ 	.word	0x00000000


	//----- nvinfo : EIATTR_REGCOUNT
	.align		4
.L_161:
        /*0324*/ 	.byte	0x04, 0x2f
        /*0326*/ 	.short	(.L_163 - .L_162)
	.align		4
.L_162:
        /*0328*/ 	.word	index@(_ZN2at6native51_GLOBAL__N__2c613397_18_DepthwiseConv2d_cu_9959487032conv_depthwise2d_backward_kernelILi5ELi1EfiEEvNS_27GenericPackedTensorAccessorIKT1_Lm4ENS_16DefaultPtrTraitsEiEENS3_IS4_Lm4ES6_iEES7_T2_iiiiiiiiiiiiiii)
        /*032c*/ 	.word	0x00000020


	//----- nvinfo : EIATTR_FRAME_SIZE
	.align		4
.L_163:
        /*0330*/ 	.byte	0x04, 0x11
        /*0332*/ 	.short	(.L_165 - .L_164)
	.align		4
.L_164:
        /*0334*/ 	.word	index@($__internal_8_$__cuda_sm20_div_u64)
        /*0338*/ 	.word	0x00000000


	//----- nvinfo : EIATTR_FRAME_SIZE
	.align		4
.L_165:
        /*033c*/ 	.byte	0x04, 0x11
        /*033e*/ 	.short	(.L_167 - .L_166)
	.align		4
.L_166:
        /*0340*/ 	.word	index@(_ZN2at6native51_GLOBAL__N__2c613397_18_DepthwiseConv2d_cu_9959487032conv_depthwise2d_backward_kernelILi5ELi1EfiEEvNS_27GenericPackedTensorAccessorIKT1_Lm4ENS_16DefaultPtrTraitsEiEENS3_IS4_Lm4ES6_iEES7_T2_iiiiiiiiiiiiiii)
        /*0344*/ 	.word	0x00000000


	//----- nvinfo : EIATTR_REGCOUNT
	.align		4
.L_167:
        /*0348*/ 	.byte	0x04, 0x2f
        /*034a*/ 	.short	(.L_169 - .L_168)
	.align		4
.L_168:
        /*034c*/ 	.word	index@(_ZN2at6native51_GLOBAL__N__2c613397_18_DepthwiseConv2d_cu_9959487032conv_depthwise2d_backward_kernelILi5ELi2EfiEEvNS_27GenericPackedTensorAccessorIKT1_Lm4ENS_16DefaultPtrTraitsEiEENS3_IS4_Lm4ES6_iEES7_T2_iiiiiiiiiiiiiii)
        /*0350*/ 	.word	0x0000001e


	//----- nvinfo : EIATTR_FRAME_SIZE
	.align		4
.L_169:
        /*0354*/ 	.byte	0x04, 0x11
        /*0356*/ 	.short	(.L_171 - .L_170)
	.align		4
.L_170:
        /*0358*/ 	.word	index@($__internal_7_$__cuda_sm20_div_u64)
        /*035c*/ 	.word	0x00000000


	//----- nvinfo : EIATTR_FRAME_SIZE
	.align		4
.L_171:
        /*0360*/ 	.byte	0x04, 0x11
        /*0362*/ 	.short	(.L_173 - .L_172)
	.align		4
.L_172:
        /*0364*/ 	.word	index@(_ZN2at6native51_GLOBAL__N__2c613397_18_DepthwiseConv2d_cu_9959487032conv_depthwise2d_backward_kernelILi5ELi2EfiEEvNS_27GenericPackedTensorAccessorIKT1_Lm4ENS_16DefaultPtrTraitsEiEENS3_IS4_Lm4ES6_iEES7_T2_iiiiiiiiiiiiiii)
        /*0368*/ 	.word	0x00000000


	//----- nvinfo : EIATTR_REGCOUNT
	.align		4
.L_173:
        /*036c*/ 	.byte	0x04, 0x2f
        /*036e*/ 	.short	(.L_175 - .L_174)
	.align		4
.L_174:
        /*0370*/ 	.word	index@(_ZN2at6native51_GLOBAL__N__2c613397_18_DepthwiseConv2d_cu_9959487032conv_depthwise2d_backward_kernelILi5ELi0EfiEEvNS_27GenericPackedTensorAccessorIKT1_Lm4ENS_16DefaultPtrTraitsEiEENS3_IS4_Lm4ES6_iEES7_T2_iiiiiiiiiiiiiii)
        /*0374*/ 	.word	0x00000020


	//----- nvinfo : EIATTR_FRAME_SIZE
	.align		4
.L_175:
        /*0378*/ 	.byte	0x04, 0x11
        /*037a*/ 	.short	(.L_177 - .L_176)
	.align		4
.L_176:
        /*037c*/ 	.word	index@($__internal_6_$__cuda_sm20_div_u64)
        /*0380*/ 	.word	0x00000008


	//----- nvinfo : EIATTR_FRAME_SIZE
	.align		4
.L_177:
        /*0384*/ 	.byte	0x04, 0x11
        /*0386*/ 	.short	(.L_179 - .L_178)
	.align		4
.L_178:
        /*0388*/ 	.word	index@(_ZN2at6native51_GLOBAL__N__2c613397_18_DepthwiseConv2d_cu_9959487032conv_depthwise2d_backward_kernelILi5ELi0EfiEEvNS_27GenericPackedTensorAccessorIKT1_Lm4ENS_16DefaultPtrTraitsEiEENS3_IS4_Lm4ES6_iEES7_T2_iiiiiiiiiiiiiii)
        /*038c*/ 	.word	0x00000008


	//----- nvinfo : EIATTR_REGCOUNT
	.align		4
.L_179:
        /*0390*/ 	.byte	0x04, 0x2f
        /*0392*/ 	.short	(.L_181 - .L_180)
	.align		4
.L_180:
        /*0394*/ 	.word	index@(_ZN2at6native51_GLOBAL__N__2c613397_18_DepthwiseConv2d_cu_9959487032conv_depthwise2d_backward_kernelILi3ELi1EfiEEvNS_27GenericPackedTensorAccessorIKT1_Lm4ENS_16DefaultPtrTraitsEiEENS3_IS4_Lm4ES6_iEES7_T2_iiiiiiiiiiiiiii)
        /*0398*/ 	.word	0x00000022


	//----- nvinfo : EIATTR_FRAME_SIZE
	.align		4
.L_181:
        /*039c*/ 	.byte	0x04, 0x11
        /*039e*/ 	.short	(.L_183 - .L_182)
	.align		4
.L_182:
        /*03a0*/ 	.word	index@($__internal_5_$__cuda_sm20_div_u64)
        /*03a4*/ 	.word	0x00000000


	//----- nvinfo : EIATTR_FRAME_SIZE
	.align		4
.L_183:
        /*03a8*/ 	.byte	0x04, 0x11
        /*03aa*/ 	.short	(.L_185 - .L_184)
	.align		4
.L_184:
        /*03ac*/ 	.word	index@(_ZN2at6native51_GLOBAL__N__2c613397_18_DepthwiseConv2d_cu_9959487032conv_depthwise2d_backward_kernelILi3ELi1EfiEEvNS_27GenericPackedTensorAccessorIKT1_Lm4ENS_16DefaultPtrTraitsEiEENS3_IS4_Lm4ES6_iEES7_T2_iiiiiiiiiiiiiii)
        /*03b0*/ 	.word	0x00000000


	//----- nvinfo : EIATTR_REGCOUNT
	.align		4
.L_185:
        /*03b4*/ 	.byte	0x04, 0x2f
        /*03b6*/ 	.short	(.L_187 - .L_186)
	.align		4
.L_186:
        /*03b8*/ 	.word	index@(_ZN2at6native51_GLOBAL__N__2c613397_18_DepthwiseConv2d_cu_9959487032conv_depthwise2d_backward_kernelILi3ELi2EfiEEvNS_27GenericPackedTensorAccessorIKT1_Lm4ENS_16DefaultPtrTraitsEiEENS3_IS4_Lm4ES6_iEES7_T2_iiiiiiiiiiiiiii)
        /*03bc*/ 	.word	0x00000028


	//----- nvinfo : EIATTR_FRAME_SIZE
	.align		4
.L_187:
        /*03c0*/ 	.byte	0x04, 0x11
        /*03c2*/ 	.short	(.L_189 - .L_188)
	.align		4
.L_188:
        /*03c4*/ 	.word	index@($__internal_4_$__cuda_sm20_div_u64)
        /*03c8*/ 	.word	0x00000000


	//----- nvinfo : EIATTR_FRAME_SIZE
	.align		4
.L_189:
        /*03cc*/ 	.byte	0x04, 0x11
        /*03ce*/ 	.short	(.L_191 - .L_190)
	.align		4
.L_190:
        /*03d0*/ 	.word	index@(_ZN2at6native51_GLOBAL__N__2c613397_18_DepthwiseConv2d_cu_9959487032conv_depthwise2d_backward_kernelILi3ELi2EfiEEvNS_27GenericPackedTensorAccessorIKT1_Lm4ENS_16DefaultPtrTraitsEiEENS3_IS4_Lm4ES6_iEES7_T2_iiiiiiiiiiiiiii)
        /*03d4*/ 	.word	0x00000000


	//----- nvinfo : EIATTR_REGCOUNT
	.align		4
.L_191:
        /*03d8*/ 	.byte	0x04, 0x2f
        /*03da*/ 	.short	(.L_193 - .L_192)
	.align		4
.L_192:
        /*03dc*/ 	.word	index@(_ZN2at6native51_GLOBAL__N__2c613397_18_DepthwiseConv2d_cu_9959487032conv_depthwise2d_backward_kernelILi3ELi0EfiEEvNS_27GenericPackedTensorAccessorIKT1_Lm4ENS_16DefaultPtrTraitsEiEENS3_IS4_Lm4ES6_iEES7_T2_iiiiiiiiiiiiiii)
        /*03e0*/ 	.word	0x0000001e


	//----- nvinfo : EIATTR_FRAME_SIZE
	.align		4
.L_193:
        /*03e4*/ 	.byte	0x04, 0x11
        /*03e6*/ 	.short	(.L_195 - .L_194)
	.align		4
.L_194:
        /*03e8*/ 	.word	index@($__internal_3_$__cuda_sm20_div_u64)
        /*03ec*/ 	.word	0x00000000


	//----- nvinfo : EIATTR_FRAME_SIZE
	.align		4
.L_195:
        /*03f0*/ 	.byte	0x04, 0x11
        /*03f2*/ 	.short	(.L_197 - .L_196)
	.align		4
.L_196:
        /*03f4*/ 	.word	index@(_ZN2at6native51_GLOBAL__N__2c613397_18_DepthwiseConv2d_cu_9959487032conv_depthwise2d_backward_kernelILi3ELi0EfiEEvNS_27GenericPackedTensorAccessorIKT1_Lm4ENS_16DefaultPtrTraitsEiEENS3_IS4_Lm4ES6_iEES7_T2_iiiiiiiiiiiiiii)
        /*03f8*/ 	.word	0x00000000


	//----- nvinfo : EIATTR_REGCOUNT
	.align		4
.L_197:
        /*03fc*/ 	.byte	0x04, 0x2f
        /*03fe*/ 	.short	(.L_199 - .L_198)
	.align		4
.L_198:
        /*0400*/ 	.word	index@(_ZN2at6native51_GLOBAL__N__2c613397_18_DepthwiseConv2d_cu_9959487032conv_depthwise2d_backward_kernelILi1ELi1EfiEEvNS_27GenericPackedTensorAccessorIKT1_Lm4ENS_16DefaultPtrTraitsEiEENS3_IS4_Lm4ES6_iEES7_T2_iiiiiiiiiiiiiii)
        /*0404*/ 	.word	0x00000020


	//----- nvinfo : EIATTR_FRAME_SIZE
	.align		4
.L_199:
        /*0408*/ 	.byte	0x04, 0x11
        /*040a*/ 	.short	(.L_201 - .L_200)
	.align		4
.L_200:
        /*040c*/ 	.word	index@($__internal_2_$__cuda_sm20_div_u64)
        /*0410*/ 	.word	0x00000000


	//----- nvinfo : EIATTR_FRAME_SIZE
	.align		4
.L_201:
        /*0414*/ 	.byte	0x04, 0x11
        /*0416*/ 	.short	(.L_203 - .L_202)
	.align		4
.L_202:
        /*0418*/ 	.word	index@(_ZN2at6native51_GLOBAL__N__2c613397_18_DepthwiseConv2d_cu_9959487032conv_depthwise2d_backward_kernelILi1ELi1EfiEEvNS_27GenericPackedTensorAccessorIKT1_Lm4ENS_16DefaultPtrTraitsEiEENS3_IS4_Lm4ES6_iEES7_T2_iiiiiiiiiiiiiii)
        /*041c*/ 	.word	0x00000000


	//----- nvinfo : EIATTR_REGCOUNT
	.align		4
.L_203:
        /*0420*/ 	.byte	0x04, 0x2f
        /*0422*/ 	.short	(.L_205 - .L_204)
	.align		4
.L_204:
        /*0424*/ 	.word	index@(_ZN2at6native51_GLOBAL__N__2c613397_18_DepthwiseConv2d_cu_9959487032conv_depthwise2d_backward_kernelILi1ELi2EfiEEvNS_27GenericPackedTensorAccessorIKT1_Lm4ENS_16DefaultPtrTraitsEiEENS3_IS4_Lm4ES6_iEES7_T2_iiiiiiiiiiiiiii)
        /*0428*/ 	.word	0x00000020


	//----- nvinfo : EIATTR_FRAME_SIZE
	.align		4
.L_205:
        /*042c*/ 	.byte	0x04, 0x11
        /*042e*/ 	.short	(.L_207 - .L_206)
	.align		4
.L_206:
        /*0430*/ 	.word	index@($__internal_1_$__cuda_sm20_div_u64)
        /*0434*/ 	.word	0x00000000


	//----- nvinfo : EIATTR_FRAME_SIZE
	.align		4
.L_207:
        /*0438*/ 	.byte	0x04, 0x11
        /*043a*/ 	.short	(.L_209 - .L_208)
	.align		4
.L_208:
        /*043c*/ 	.word	index@(_ZN2at6native51_GLOBAL__N__2c613397_18_DepthwiseConv2d_cu_9959487032conv_depthwise2d_backward_kernelILi1ELi2EfiEEvNS_27GenericPackedTensorAccessorIKT1_Lm4ENS_16DefaultPtrTraitsEiEENS3_IS4_Lm4ES6_iEES7_T2_iiiiiiiiiiiiiii)
        /*0440*/ 	.word	0x00000000


	//----- nvinfo : EIATTR_REGCOUNT
	.align		4
.L_209:
        /*0444*/ 	.byte	0x04, 0x2f
        /*0446*/ 	.short	(.L_211 - .L_210)
	.align		4
.L_210:
        /*0448*/ 	.word	index@(_ZN2at6native51_GLOBAL__N__2c613397_18_DepthwiseConv2d_cu_9959487032conv_depthwise2d_backward_kernelILi1ELi0EfiEEvNS_27GenericPackedTensorAccessorIKT1_Lm4ENS_16DefaultPtrTraitsEiEENS3_IS4_Lm4ES6_iEES7_T2_iiiiiiiiiiiiiii)
        /*044c*/ 	.word	0x0000001d


	//----- nvinfo : EIATTR_FRAME_SIZE
	.align		4
.L_211:
        /*0450*/ 	.byte	0x04, 0x11
        /*0452*/ 	.short	(.L_213 - .L_212)
	.align		4
.L_212:
        /*0454*/ 	.word	index@($__internal_0_$__cuda_sm20_div_u64)
        /*0458*/ 	.word	0x00000000


	//----- nvinfo : EIATTR_FRAME_SIZE
	.align		4
.L_213:
        /*045c*/ 	.byte	0x04, 0x11
        /*045e*/ 	.short	(.L_215 - .L_214)
	.align		4
.L_214:
        /*0460*/ 	.word	index@(_ZN2at6native51_GLOBAL__N__2c613397_18_DepthwiseConv2d_cu_9959487032conv_depthwise2d_backward_kernelILi1ELi0EfiEEvNS_27GenericPackedTensorAccessorIKT1_Lm4ENS_16DefaultPtrTraitsEiEENS3_IS4_Lm4ES6_iEES7_T2_iiiiiiiiiiiiiii)
        /*0464*/ 	.word	0x00000000


	//----- nvinfo : EIATTR_REGCOUNT
	.align		4
.L_215:
        /*0468*/ 	.byte	0x04, 0x2f
        /*046a*/ 	.short	(.L_217 - .L_216)
	.align		4
.L_216:
        /*046c*/ 	.word	index@(_ZN2at6native51_GLOBAL__N__2c613397_18_DepthwiseConv2d_cu_9959487032conv_depthwise2d_backward_kernelILi0ELi1EfiEEvNS_27GenericPackedTensorAccessorIKT1_Lm4ENS_16DefaultPtrTraitsEiEENS3_IS4_Lm4ES6_iEES7_T2_iiiiiiiiiiiiiii)
        /*0470*/ 	.word	0x00000020


	//----- nvinfo : EIATTR_FRAME_SIZE
	.align		4
.L_217:
        /*0474*/ 	.byte	0x04, 0x11
        /*0476*/ 	.short	(.L_219 - .L_218)
	.align		4
.L_218:
        /*0478*/ 	.word	index@(_ZN2at6native51_GLOBAL__N__2c613397_18_DepthwiseConv2d_cu_9959487032conv_depthwise2d_backward_kernelILi0ELi1EfiEEvNS_27GenericPackedTensorAccessorIKT1_Lm4ENS_16DefaultPtrTraitsEiEENS3_IS4_Lm4ES6_iEES7_T2_iiiiiiiiiiiiiii)
        /*047c*/ 	.word	0x00000000


	//----- nvinfo : EIATTR_REGCOUNT
	.align		4
.L_219:
        /*0480*/ 	.byte	0x04, 0x2f
        /*0482*/ 	.short	(.L_221 - .L_220)
	.align		4
.L_220:
        /*0484*/ 	.word	index@(_ZN2at6native51_GLOBAL__N__2c613397_18_DepthwiseConv2d_cu_9959487032conv_depthwise2d_backward_kernelILi0ELi2EfiEEvNS_27GenericPackedTensorAccessorIKT1_Lm4ENS_16DefaultPtrTraitsEiEENS3_IS4_Lm4ES6_iEES7_T2_iiiiiiiiiiiiiii)
        /*0488*/ 	.word	0x0000001f


	//----- nvinfo : EIATTR_FRAME_SIZE
	.align		4
.L_221:
        /*048c*/ 	.byte	0x04, 0x11
        /*048e*/ 	.short	(.L_223 - .L_222)
	.align		4
.L_222:
        /*0490*/ 	.word	index@(_ZN2at6native51_GLOBAL__N__2c613397_18_DepthwiseConv2d_cu_9959487032conv_depthwise2d_backward_kernelILi0ELi2EfiEEvNS_27GenericPackedTensorAccessorIKT1_Lm4ENS_16DefaultPtrTraitsEiEENS3_IS4_Lm4ES6_iEES7_T2_iiiiiiiiiiiiiii)
        /*0494*/ 	.word	0x00000000


	//----- nvinfo : EIATTR_REGCOUNT
	.align		4
.L_223:
        /*0498*/ 	.byte	0x04, 0x2f
        /*049a*/ 	.short	(.L_225 - .L_224)
	.align		4
.L_224:
        /*049c*/ 	.word	index@(_ZN2at6native51_GLOBAL__N__2c613397_18_DepthwiseConv2d_cu_9959487032conv_depthwise2d_backward_kernelILi0ELi0EfiEEvNS_27GenericPackedTensorAccessorIKT1_Lm4ENS_16DefaultPtrTraitsEiEENS3_IS4_Lm4ES6_iEES7_T2_iiiiiiiiiiiiiii)
        /*04a0*/ 	.word	0x00000020


	//----- nvinfo : EIATTR_FRAME_SIZE
	.align		4
.L_225:
        /*04a4*/ 	.byte	0x04, 0x11
        /*04a6*/ 	.short	(.L_227 - .L_226)
	.align		4
.L_226:
        /*04a8*/ 	.word	index@(_ZN2at6native51_GLOBAL__N__2c613397_18_DepthwiseConv2d_cu_9959487032conv_depthwise2d_backward_kernelILi0ELi0EfiEEvNS_27GenericPackedTensorAccessorIKT1_Lm4ENS_16DefaultPtrTraitsEiEENS3_IS4_Lm4ES6_iEES7_T2_iiiiiiiiiiiiiii)
        /*04ac*/ 	.word	0x00000000


	//----- nvinfo : EIATTR_REGCOUNT
	.align		4
.L_227:
        /*04b0*/ 	.byte	0x04, 0x2f
        /*04b2*/ 	.short	(.L_229 - .L_228)
	.align		4
.L_228:
        /*04b4*/ 	.word	index@(_ZN2at6native51_GLOBAL__N__2c613397_18_DepthwiseConv2d_cu_9959487032conv_depthwise2d_backward_kernelILi5ELi1EN3c104HalfEiEEvNS_27GenericPackedTensorAccessorIKT1_Lm4ENS_16DefaultPtrTraitsEiEENS5_IS6_Lm4ES8_iEES9_T2_iiiiiiiiiiiiiii)
        /*04b8*/ 	.word	0x00000020


	//----- nvinfo : EIATTR_FRAME_SIZE
	.align		4
.L_229:
        /*04bc*/ 	.byte	0x04, 0x11
        /*04be*/ 	.short	(.L_231 - .L_230)
	.align		4
.L_230:
        /*04c0*/ 	.word	index@(_ZN2at6native51_GLOBAL__N__2c613397_18_DepthwiseConv2d_cu_9959487032conv_depthwise2d_backward_kernelILi5ELi1EN3c104HalfEiEEvNS_27GenericPackedTensorAccessorIKT1_Lm4ENS_16DefaultPtrTraitsEiEENS5_IS6_Lm4ES8_iEES9_T2_iiiiiiiiiiiiiii)
        /*04c4*/ 	.word	0x00000000


	//----- nvinfo : EIATTR_REGCOUNT
	.align		4
.L_231:
        /*04c8*/ 	.byte	0x04, 0x2f
        /*04ca*/ 	.short	(.L_233 - .L_232)
	.align		4
.L_232:
        /*04cc*/ 	.word	index@(_ZN2at6native51_GLOBAL__N__2c613397_18_DepthwiseConv2d_cu_9959487032conv_depthwise2d_backward_kernelILi5ELi2EN3c104HalfEiEEvNS_27GenericPackedTensorAccessorIKT1_Lm4ENS_16DefaultPtrTraitsEiEENS5_IS6_Lm4ES8_iEES9_T2_iiiiiiiiiiiiiii)
        /*04d0*/ 	.word	0x00000020


	//----- nvinfo : EIATTR_FRAME_SIZE
	.align		4
.L_233:
        /*04d4*/ 	.byte	0x04, 0x11
        /*04d6*/ 	.short	(.L_235 - .L_234)
	.align		4
.L_234:
        /*04d8*/ 	.word	index@(_ZN2at6native51_GLOBAL__N__2c613397_18_DepthwiseConv2d_cu_9959487032conv_depthwise2d_backward_kernelILi5ELi2EN3c104HalfEiEEvNS_27GenericPackedTensorAccessorIKT1_Lm4ENS_16DefaultPtrTraitsEiEENS5_IS6_Lm4ES8_iEES9_T2_iiiiiiiiiiiiiii)
        /*04dc*/ 	.word	0x00000000


	//----- nvinfo : EIATTR_REGCOUNT
	.align		4
.L_235:
        /*04e0*/ 	.byte	0x04, 0x2f
        /*04e2*/ 	.short	(.L_237 - .L_236)
	.align		4
.L_236:
        /*04e4*/ 	.word	index@(_ZN2at6native51_GLOBAL__N__2c613397_18_DepthwiseConv2d_cu_9959487032conv_depthwise2d_backward_kernelILi5ELi0EN3c104HalfEiEEvNS_27GenericPackedTensorAccessorIKT1_Lm4ENS_16DefaultPtrTraitsEiEENS5_IS6_Lm4ES8_iEES9_T2_iiiiiiiiiiiiiii)
        /*04e8*/ 	.word	0x00000020


	//----- nvinfo : EIATTR_FRAME_SIZE
	.align		4
.L_237:
        /*04ec*/ 	.byte	0x04, 0x11
        /*04ee*/ 	.short	(.L_239 - .L_238)
	.align		4
.L_238:
        /*04f0*/ 	.word	index@(_ZN2at6native51_GLOBAL__N__2c613397_18_DepthwiseConv2d_cu_9959487032conv_depthwise2d_backward_kernelILi5ELi0EN3c104HalfEiEEvNS_27GenericPackedTensorAccessorIKT1_Lm4ENS_16DefaultPtrTraitsEiEENS5_IS6_Lm4ES8_iEES9_T2_iiiiiiiiiiiiiii)
        /*04f4*/ 	.word	0x00000008


	//----- nvinfo : EIATTR_REGCOUNT
	.align		4
.L_239:
        /*04f8*/ 	.byte	0x04, 0x2f
        /*04fa*/ 	.short	(.L_241 - .L_240)
	.align		4
.L_240:
        /*04fc*/ 	.word	index@(_ZN2at6native51_GLOBAL__N__2c613397_18_DepthwiseConv2d_cu_9959487032conv_depthwise2d_backward_kernelILi3ELi1EN3c104HalfEiEEvNS_27GenericPackedTensorAccessorIKT1_Lm4ENS_16DefaultPtrTraitsEiEENS5_IS6_Lm4ES8_iEES9_T2_iiiiiiiiiiiiiii)
        /*0500*/ 	.word	0x00000026


	//----- nvinfo : EIATTR_FRAME_SIZE
	.align		4
.L_241:
        /*0504*/ 	.byte	0x04, 0x11
        /*0506*/ 	.short	(.L_243 - .L_242)
	.align		4
.L_242:
        /*0508*/ 	.word	index@(_ZN2at6native51_GLOBAL__N__2c613397_18_DepthwiseConv2d_cu_9959487032conv_depthwise2d_backward_kernelILi3ELi1EN3c104HalfEiEEvNS_27GenericPackedTensorAccessorIKT1_Lm4ENS_16DefaultPtrTraitsEiEENS5_IS6_Lm4ES8_iEES9_T2_iiiiiiiiiiiiiii)
        /*050c*/ 	.word	0x00000000


	//----- nvinfo : EIATTR_REGCOUNT
	.align		4
.L_243:
        /*0510*/ 	.byte	0x04, 0x2f
        /*0512*/ 	.short	(.L_245 - .L_244)
	.align		4
.L_244:
        /*0514*/ 	.word	index@(_ZN2at6native51_GLOBAL__N__2c613397_18_DepthwiseConv2d_cu_9959487032conv_depthwise2d_backward_kernelILi3ELi2EN3c104HalfEiEEvNS_27GenericPackedTensorAccessorIKT1_Lm4ENS_16DefaultPtrTraitsEiEENS5_IS6_Lm4ES8_iEES9_T2_iiiiiiiiiiiiiii)
        /*0518*/ 	.word	0x00000028


	//----- nvinfo : EIATTR_FRAME_SIZE
	.align		4
.L_245:
        /*051c*/ 	.byte	0x04, 0x11
        /*051e*/ 	.short	(.L_247 - .L_246)
	.align		4
.L_246:
        /*0520*/ 	.word	index@(_ZN2at6native51_GLOBAL__N__2c613397_18_DepthwiseConv2d_cu_9959487032conv_depthwise2d_backward_kernelILi3ELi2EN3c104HalfEiEEvNS_27GenericPackedTensorAccessorIKT1_Lm4ENS_16DefaultPtrTraitsEiEENS5_IS6_Lm4ES8_iEES9_T2_iiiiiiiiiiiiiii)
        /*0524*/ 	.word	0x00000000


	//----- nvinfo : EIATTR_REGCOUNT
	.align		4
.L_247:
        /*0528*/ 	.byte	0x04, 0x2f
        /*052a*/ 	.short	(.L_249 - .L_248)
	.align		4
.L_248:
        /*052c*/ 	.word	index@(_ZN2at6native51_GLOBAL__N__2c613397_18_DepthwiseConv2d_cu_9959487032conv_depthwise2d_backward_kernelILi3ELi0EN3c104HalfEiEEvNS_27GenericPackedTensorAccessorIKT1_Lm4ENS_16DefaultPtrTraitsEiEENS5_IS6_Lm4ES8_iEES9_T2_iiiiiiiiiiiiiii)
        /*0530*/ 	.word	0x00000020


	//----- nvinfo : EIATTR_FRAME_SIZE
	.align		4
.L_249:
        /*0534*/ 	.byte	0x04, 0x11
        /*0536*/ 	.short	(.L_251 - .L_250)
	.align		4
.L_250:
        /*0538*/ 	.word	index@(_ZN2at6native51_GLOBAL__N__2c613397_18_DepthwiseConv2d_cu_9959487032conv_depthwise2d_backward_kernelILi3ELi0EN3c104HalfEiEEvNS_27GenericPackedTensorAccessorIKT1_Lm4ENS_16DefaultPtrTraitsEiEENS5_IS6_Lm4ES8_iEES9_T2_iiiiiiiiiiiiiii)
        /*053c*/ 	.word	0x00000000


	//----- nvinfo : EIATTR_REGCOUNT
	.align		4
.L_251:
        /*0540*/ 	.byte	0x04, 0x2f
        /*0542*/ 	.short	(.L_253 - .L_252)
	.align		4
.L_252:
        /*0544*/ 	.word	index@(_ZN2at6native51_GLOBAL__N__2c613397_18_DepthwiseConv2d_cu_9959487032conv_depthwise2d_backward_kernelILi1ELi1EN3c104HalfEiEEvNS_27GenericPackedTensorAccessorIKT1_Lm4ENS_16DefaultPtrTraitsEiEENS5_IS6_Lm4ES8_iEES9_T2_iiiiiiiiiiiiiii)
        /*0548*/ 	.word	0x00000020


	//----- nvinfo : EIATTR_FRAME_SIZE
	.align		4
.L_253:
        /*054c*/ 	.byte	0x04, 0x11
        /*054e*/ 	.short	(.L_255 - .L_254)
	.align		4
.L_254:
        /*0550*/ 	.word	index@(_ZN2at6native51_GLOBAL__N__2c613397_18_DepthwiseConv2d_cu_9959487032conv_depthwise2d_backward_kernelILi1ELi1EN3c104HalfEiEEvNS_27GenericPackedTensorAccessorIKT1_Lm4ENS_16DefaultPtrTraitsEiEENS5_IS6_Lm4ES8_iEES9_T2_iiiiiiiiiiiiiii)
        /*0554*/ 	.word	0x00000000


	//----- nvinfo : EIATTR_REGCOUNT
	.align		4
.L_255:
        /*0558*/ 	.byte	0x04, 0x2f
        /*055a*/ 	.short	(.L_257 - .L_256)
	.align		4
.L_256:
        /*055c*/ 	.word	index@(_ZN2at6native51_GLOBAL__N__2c613397_18_DepthwiseConv2d_cu_9959487032conv_depthwise2d_backward_kernelILi1ELi2EN3c104HalfEiEEvNS_27GenericPackedTensorAccessorIKT1_Lm4ENS_16DefaultPtrTraitsEiEENS5_IS6_Lm4ES8_iEES9_T2_iiiiiiiiiiiiiii)
        /*0560*/ 	.word	0x00000020


	//----- nvinfo : EIATTR_FRAME_SIZE
	.align		4
.L_257:
        /*0564*/ 	.byte	0x04, 0x11
        /*0566*/ 	.short	(.L_259 - .L_258)
	.align		4
.L_258:
        /*0568*/ 	.word	index@(_ZN2at6native51_GLOBAL__N__2c613397_18_DepthwiseConv2d_cu_9959487032conv_depthwise2d_backward_kernelILi1ELi2EN3c104HalfEiEEvNS_27GenericPackedTensorAccessorIKT1_Lm4ENS_16DefaultPtrTraitsEiEENS5_IS6_Lm4ES8_iEES9_T2_iiiiiiiiiiiiiii)
        /*056c*/ 	.word	0x00000000


	//----- nvinfo : EIATTR_REGCOUNT
	.align		4
.L_259:
        /*0570*/ 	.byte	0x04, 0x2f
        /*0572*/ 	.short	(.L_261 - .L_260)
	.align		4
.L_260:
        /*0574*/ 	.word	index@(_ZN2at6native51_GLOBAL__N__2c613397_18_DepthwiseConv2d_cu_9959487032conv_depthwise2d_backward_kernelILi1ELi0EN3c104HalfEiEEvNS_27GenericPackedTensorAccessorIKT1_Lm4ENS_16DefaultPtrTraitsEiEENS5_IS6_Lm4ES8_iEES9_T2_iiiiiiiiiiiiiii)
        /*0578*/ 	.word	0x0000001d


	//----- nvinfo : EIATTR_FRAME_SIZE
	.align		4
.L_261:
        /*057c*/ 	.byte	0x04, 0x11
        /*057e*/ 	.short	(.L_263 - .L_262)
	.align		4
.L_262:
        /*0580*/ 	.word	index@(_ZN2at6native51_GLOBAL__N__2c613397_18_DepthwiseConv2d_cu_9959487032conv_depthwise2d_backward_kernelILi1ELi0EN3c104HalfEiEEvNS_27GenericPackedTensorAccessorIKT1_Lm4ENS_16DefaultPtrTraitsEiEENS5_IS6_Lm4ES8_iEES9_T2_iiiiiiiiiiiiiii)
        /*0584*/ 	.word	0x00000000


	//----- nvinfo : EIATTR_REGCOUNT
	.align		4
.L_263:
        /*0588*/ 	.byte	0x04, 0x2f
        /*058a*/ 	.short	(.L_265 - .L_264)
	.align		4
.L_264:
        /*058c*/ 	.word	index@(_ZN2at6native51_GLOBAL__N__2c613397_18_DepthwiseConv2d_cu_9959487032conv_depthwise2d_backward_kernelILi0ELi1EN3c104HalfEiEEvNS_27GenericPackedTensorAccessorIKT1_Lm4ENS_16DefaultPtrTraitsEiEENS5_IS6_Lm4ES8_iEES9_T2_iiiiiiiiiiiiiii)
        /*0590*/ 	.word	0x00000020


	//----- nvinfo : EIATTR_FRAME_SIZE
	.align		4
.L_265:
        /*0594*/ 	.byte	0x04, 0x11
        /*0596*/ 	.short	(.L_267 - .L_266)
	.align		4
.L_266:
        /*0598*/ 	.word	index@(_ZN2at6native51_GLOBAL__N__2c613397_18_DepthwiseConv2d_cu_9959487032conv_depthwise2d_backward_kernelILi0ELi1EN3c104HalfEiEEvNS_27GenericPackedTensorAccessorIKT1_Lm4ENS_16DefaultPtrTraitsEiEENS5_IS6_Lm4ES8_iEES9_T2_iiiiiiiiiiiiiii)
        /*059c*/ 	.word	0x00000000


	//----- nvinfo : EIATTR_REGCOUNT
	.align		4
.L_267:
        /*05a0*/ 	.byte	0x04, 0x2f
        /*05a2*/ 	.short	(.L_269 - .L_268)
	.align		4
.L_268:
        /*05a4*/ 	.word	index@(_ZN2at6native51_GLOBAL__N__2c613397_18_DepthwiseConv2d_cu_9959487032conv_depthwise2d_backward_kernelILi0ELi2EN3c104HalfEiEEvNS_27GenericPackedTensorAccessorIKT1_Lm4ENS_16DefaultPtrTraitsEiEENS5_IS6_Lm4ES8_iEES9_T2_iiiiiiiiiiiiiii)
        /*05a8*/ 	.word	0x0000001f


	//----- nvinfo : EIATTR_FRAME_SIZE
	.align		4
.L_269:
        /*05ac*/ 	.byte	0x04, 0x11
        /*05ae*/ 	.short	(.L_271 - .L_270)
	.align		4
.L_270:
        /*05b0*/ 	.word	index@(_ZN2at6native51_GLOBAL__N__2c613397_18_DepthwiseConv2d_cu_9959487032conv_depthwise2d_backward_kernelILi0ELi2EN3c104HalfEiEEvNS_27GenericPackedTensorAccessorIKT1_Lm4ENS_16DefaultPtrTraitsEiEENS5_IS6_Lm4ES8_iEES9_T2_iiiiiiiiiiiiiii)
        /*05b4*/ 	.word	0x00000000


	//----- nvinfo : EIATTR_REGCOUNT
	.align		4
.L_271:
        /*05b8*/ 	.byte	0x04, 0x2f
        /*05ba*/ 	.short	(.L_273 - .L_272)
	.align		4
.L_272:
        /*05bc*/ 	.word	index@(_ZN2at6native51_GLOBAL__N__2c613397_18_DepthwiseConv2d_cu_9959487032conv_depthwise2d_backward_kernelILi0ELi0EN3c104HalfEiEEvNS_27GenericPackedTensorAccessorIKT1_Lm4ENS_16DefaultPtrTraitsEiEENS5_IS6_Lm4ES8_iEES9_T2_iiiiiiiiiiiiiii)
        /*05c0*/ 	.word	0x00000020


	//----- nvinfo : EIATTR_FRAME_SIZE
	.align		4
.L_273:
        /*05c4*/ 	.byte	0x04, 0x11
        /*05c6*/ 	.short	(.L_275 - .L_274)
	.align		4
.L_274:
        /*05c8*/ 	.word	index@(_ZN2at6native51_GLOBAL__N__2c613397_18_DepthwiseConv2d_cu_9959487032conv_depthwise2d_backward_kernelILi0ELi0EN3c104HalfEiEEvNS_27GenericPackedTensorAccessorIKT1_Lm4ENS_16DefaultPtrTraitsEiEENS5_IS6_Lm4ES8_iEES9_T2_iiiiiiiiiiiiiii)
        /*05cc*/ 	.word	0x00000000


	//----- nvinfo : EIATTR_REGCOUNT
	.align		4
.L_275:
        /*05d0*/ 	.byte	0x04, 0x2f
        /*05d2*/ 	.short	(.L_277 - .L_276)
	.align		4
.L_276:
        /*05d4*/ 	.word	index@(_ZN2at6native51_GLOBAL__N__2c613397_18_DepthwiseConv2d_cu_9959487032conv_depthwise2d_backward_kernelILi5ELi1EN3c108BFloat16EiEEvNS_27GenericPackedTensorAccessorIKT1_Lm4ENS_16DefaultPtrTraitsEiEENS5_IS6_Lm4ES8_iEES9_T2_iiiiiiiiiiiiiii)
        /*05d8*/ 	.word	0x00000020


	//----- nvinfo : EIATTR_FRAME_SIZE
	.align		4
.L_277:
        /*05dc*/ 	.byte	0x04, 0x11
        /*05de*/ 	.short	(.L_279 - .L_278)
	.align		4
.L_278:
        /*05e0*/ 	.word	index@(_ZN2at6native51_GLOBAL__N__2c613397_18_DepthwiseConv2d_cu_9959487032conv_depthwise2d_backward_kernelILi5ELi1EN3c108BFloat16EiEEvNS_27GenericPackedTensorAccessorIKT1_Lm4ENS_16DefaultPtrTraitsEiEENS5_IS6_Lm4ES8_iEES9_T2_iiiiiiiiiiiiiii)
        /*05e4*/ 	.word	0x00000000


	//----- nvinfo : EIATTR_REGCOUNT
	.align		4
.L_279:
        /*05e8*/ 	.byte	0x04, 0x2f
        /*05ea*/ 	.short	(.L_281 - .L_280)
	.align		4
.L_280:
        /*05ec*/ 	.word	index@(_ZN2at6native51_GLOBAL__N__2c613397_18_DepthwiseConv2d_cu_9959487032conv_depthwise2d_backward_kernelILi5ELi2EN3c108BFloat16EiEEvNS_27GenericPackedTensorAccessorIKT1_Lm4ENS_16DefaultPtrTraitsEiEENS5_IS6_Lm4ES8_iEES9_T2_iiiiiiiiiiiiiii)
        /*05f0*/ 	.word	0x00000020


	//----- nvinfo : EIATTR_FRAME_SIZE
	.align		4
.L_281:
        /*05f4*/ 	.byte	0x04, 0x11
        /*05f6*/ 	.short	(.L_283 - .L_282)
	.align		4
.L_282:
        /*05f8*/ 	.word	index@(_ZN2at6native51_GLOBAL__N__2c613397_18_DepthwiseConv2d_cu_9959487032conv_depthwise2d_backward_kernelILi5ELi2EN3c108BFloat16EiEEvNS_27GenericPackedTensorAccessorIKT1_Lm4ENS_16DefaultPtrTraitsEiEENS5_IS6_Lm4ES8_iEES9_T2_iiiiiiiiiiiiiii)
        /*05fc*/ 	.word	0x00000000


	//----- nvinfo : EIATTR_REGCOUNT
	.align		4
.L_283:
        /*0600*/ 	.byte	0x04, 0x2f
        /*0602*/ 	.short	(.L_285 - .L_284)
	.align		4
.L_284:
        /*0604*/ 	.word	index@(_ZN2at6native51_GLOBAL__N__2c613397_18_DepthwiseConv2d_cu_9959487032conv_depthwise2d_backward_kernelILi5ELi0EN3c108BFloat16EiEEvNS_27GenericPackedTensorAccessorIKT1_Lm4ENS_16DefaultPtrTraitsEiEENS5_IS6_Lm4ES8_iEES9_T2_iiiiiiiiiiiiiii)
        /*0608*/ 	.word	0x00000020


	//----- nvinfo : EIATTR_FRAME_SIZE
	.align		4
.L_285:
        /*060c*/ 	.byte	0x04, 0x11
        /*060e*/ 	.short	(.L_287 - .L_286)
	.align		4
.L_286:
        /*0610*/ 	.word	index@(_ZN2at6native51_GLOBAL__N__2c613397_18_DepthwiseConv2d_cu_9959487032conv_depthwise2d_backward_kernelILi5ELi0EN3c108BFloat16EiEEvNS_27GenericPackedTensorAccessorIKT1_Lm4ENS_16DefaultPtrTraitsEiEENS5_IS6_Lm4ES8_iEES9_T2_iiiiiiiiiiiiiii)
        /*0614*/ 	.word	0x00000008


	//----- nvinfo : EIATTR_REGCOUNT
	.align		4
.L_287:
        /*0618*/ 	.byte	0x04, 0x2f
        /*061a*/ 	.short	(.L_289 - .L_288)
	.align		4
.L_288:
        /*061c*/ 	.word	index@(_ZN2at6native51_GLOBAL__N__2c613397_18_DepthwiseConv2d_cu_9959487032conv_depthwise2d_backward_kernelILi3ELi1EN3c108BFloat16EiEEvNS_27GenericPackedTensorAccessorIKT1_Lm4ENS_16DefaultPtrTraitsEiEENS5_IS6_Lm4ES8_iEES9_T2_iiiiiiiiiiiiiii)
        /*0620*/ 	.word	0x00000026


	//----- nvinfo : EIATTR_FRAME_SIZE
	.align		4
.L_289:
        /*0624*/ 	.byte	0x04, 0x11
        /*0626*/ 	.short	(.L_291 - .L_290)
	.align		4
.L_290:
        /*0628*/ 	.word	index@(_ZN2at6native51_GLOBAL__N__2c613397_18_DepthwiseConv2d_cu_9959487032conv_depthwise2d_backward_kernelILi3ELi1EN3c108BFloat16EiEEvNS_27GenericPackedTensorAccessorIKT1_Lm4ENS_16DefaultPtrTraitsEiEENS5_IS6_Lm4ES8_iEES9_T2_iiiiiiiiiiiiiii)
        /*062c*/ 	.word	0x00000000


	//----- nvinfo : EIATTR_REGCOUNT
	.align		4
.L_291:
        /*0630*/ 	.byte	0x04, 0x2f
        /*0632*/ 	.short	(.L_293 - .L_292)
	.align		4
.L_292:
        /*0634*/ 	.word	index@(_ZN2at6native51_GLOBAL__N__2c613397_18_DepthwiseConv2d_cu_9959487032conv_depthwise2d_backward_kernelILi3ELi2EN3c108BFloat16EiEEvNS_27GenericPackedTensorAccessorIKT1_Lm4ENS_16DefaultPtrTraitsEiEENS5_IS6_Lm4ES8_iEES9_T2_iiiiiiiiiiiiiii)
        /*0638*/ 	.word	0x00000028


	//----- nvinfo : EIATTR_FRAME_SIZE
	.align		4
.L_293:
        /*063c*/ 	.byte	0x04, 0x11
        /*063e*/ 	.short	(.L_295 - .L_294)
	.align		4
.L_294:
        /*0640*/ 	.word	index@(_ZN2at6native51_GLOBAL__N__2c613397_18_DepthwiseConv2d_cu_9959487032conv_depthwise2d_backward_kernelILi3ELi2EN3c108BFloat16EiEEvNS_27GenericPackedTensorAccessorIKT1_Lm4ENS_16DefaultPtrTraitsEiEENS5_IS6_Lm4ES8_iEES9_T2_iiiiiiiiiiiiiii)
        /*0644*/ 	.word	0x00000000


	//----- nvinfo : EIATTR_REGCOUNT
	.align		4
.L_295:
        /*0648*/ 	.byte	0x04, 0x2f
        /*064a*/ 	.short	(.L_297 - .L_296)
	.align		4
.L_296:
        /*064c*/ 	.word	index@(_ZN2at6native51_GLOBAL__N__2c613397_18_DepthwiseConv2d_cu_9959487032conv_depthwise2d_backward_kernelILi3ELi0EN3c108BFloat16EiEEvNS_27GenericPackedTensorAccessorIKT1_Lm4ENS_16DefaultPtrTraitsEiEENS5_IS6_Lm4ES8_iEES9_T2_iiiiiiiiiiiiiii)
        /*0650*/ 	.word	0x00000020


	//----- nvinfo : EIATTR_FRAME_SIZE
	.align		4
.L_297:
        /*0654*/ 	.byte	0x04, 0x11
        /*0656*/ 	.short	(.L_299 - .L_298)
	.align		4
.L_298:
        /*0658*/ 	.word	index@(_ZN2at6native51_GLOBAL__N__2c613397_18_DepthwiseConv2d_cu_9959487032conv_depthwise2d_backward_kernelILi3ELi0EN3c108BFloat16EiEEvNS_27GenericPackedTensorAccessorIKT1_Lm4ENS_16DefaultPtrTraitsEiEENS5_IS6_Lm4ES8_iEES9_T2_iiiiiiiiiiiiiii)
        /*065c*/ 	.word	0x00000000


	//----- nvinfo : EIATTR_REGCOUNT
	.align		4
.L_299:
        /*0660*/ 	.byte	0x04, 0x2f
        /*0662*/ 	.short	(.L_301 - .L_300)
	.align		4
.L_300:
        /*0664*/ 	.word	index@(_ZN2at6native51_GLOBAL__N__2c613397_18_DepthwiseConv2d_cu_9959487032conv_depthwise2d_backward_kernelILi1ELi1EN3c108BFloat16EiEEvNS_27GenericPackedTensorAccessorIKT1_Lm4ENS_16DefaultPtrTraitsEiEENS5_IS6_Lm4ES8_iEES9_T2_iiiiiiiiiiiiiii)
        /*0668*/ 	.word	0x00000020


	//----- nvinfo : EIATTR_FRAME_SIZE
	.align		4
.L_301:
        /*066c*/ 	.byte	0x04, 0x11
        /*066e*/ 	.short	(.L_303 - .L_302)
	.align		4
.L_302:
        /*0670*/ 	.word	index@(_ZN2at6native51_GLOBAL__N__2c613397_18_DepthwiseConv2d_cu_9959487032conv_depthwise2d_backward_kernelILi1ELi1EN3c108BFloat16EiEEvNS_27GenericPackedTensorAccessorIKT1_Lm4ENS_16DefaultPtrTraitsEiEENS5_IS6_Lm4ES8_iEES9_T2_iiiiiiiiiiiiiii)
        /*0674*/ 	.word	0x00000000


	//----- nvinfo : EIATTR_REGCOUNT
	.align		4
.L_303:
        /*0678*/ 	.byte	0x04, 0x2f
        /*067a*/ 	.short	(.L_305 - .L_304)
	.align		4
.L_304:
        /*067c*/ 	.word	index@(_ZN2at6native51_GLOBAL__N__2c613397_18_DepthwiseConv2d_cu_9959487032conv_depthwise2d_backward_kernelILi1ELi2EN3c108BFloat16EiEEvNS_27GenericPackedTensorAccessorIKT1_Lm4ENS_16DefaultPtrTraitsEiEENS5_IS6_Lm4ES8_iEES9_T2_iiiiiiiiiiiiiii)
        /*0680*/ 	.word	0x00000020


	//----- nvinfo : EIATTR_FRAME_SIZE
	.align		4
.L_305:
        /*0684*/ 	.byte	0x04, 0x11
        /*0686*/ 	.short	(.L_307 - .L_306)
	.align		4
.L_306:
        /*0688*/ 	.word	index@(_ZN2at6native51_GLOBAL__N__2c613397_18_DepthwiseConv2d_cu_9959487032conv_depthwise2d_backward_kernelILi1ELi2EN3c108BFloat16EiEEvNS_27GenericPackedTensorAccessorIKT1_Lm4ENS_16DefaultPtrTraitsEiEENS5_IS6_Lm4ES8_iEES9_T2_iiiiiiiiiiiiiii)
        /*068c*/ 	.word	0x00000000


	//----- nvinfo : EIATTR_REGCOUNT
	.align		4
.L_307:
        /*0690*/ 	.byte	0x04, 0x2f
        /*0692*/ 	.short	(.L_309 - .L_308)
	.align		4
.L_308:
        /*0694*/ 	.word	index@(_ZN2at6native51_GLOBAL__N__2c613397_18_DepthwiseConv2d_cu_9959487032conv_depthwise2d_backward_kernelILi1ELi0EN3c108BFloat16EiEEvNS_27GenericPackedTensorAccessorIKT1_Lm4ENS_16DefaultPtrTraitsEiEENS5_IS6_Lm4ES8_iEES9_T2_iiiiiiiiiiiiiii)
        /*0698*/ 	.word	0x0000001d


	//----- nvinfo : EIATTR_FRAME_SIZE
	.align		4
.L_309:
        /*069c*/ 	.byte	0x04, 0x11
        /*069e*/ 	.short	(.L_311 - .L_310)
	.align		4
.L_310:
        /*06a0*/ 	.word	index@(_ZN2at6native51_GLOBAL__N__2c613397_18_DepthwiseConv2d_cu_9959487032conv_depthwise2d_backward_kernelILi1ELi0EN3c108BFloat16EiEEvNS_27GenericPackedTensorAccessorIKT1_Lm4ENS_16DefaultPtrTraitsEiEENS5_IS6_Lm4ES8_iEES9_T2_iiiiiiiiiiiiiii)
        /*06a4*/ 	.word	0x00000000


	//----- nvinfo : EIATTR_REGCOUNT
	.align		4
.L_311:
        /*06a8*/ 	.byte	0x04, 0x2f
        /*06aa*/ 	.short	(.L_313 - .L_312)
	.align		4
.L_312:
        /*06ac*/ 	.word	index@(_ZN2at6native51_GLOBAL__N__2c613397_18_DepthwiseConv2d_cu_9959487032conv_depthwise2d_backward_kernelILi0ELi1EN3c108BFloat16EiEEvNS_27GenericPackedTensorAccessorIKT1_Lm4ENS_16DefaultPtrTraitsEiEENS5_IS6_Lm4ES8_iEES9_T2_iiiiiiiiiiiiiii)
        /*06b0*/ 	.word	0x00000020


	//----- nvinfo : EIATTR_FRAME_SIZE
	.align		4
.L_313:
        /*06b4*/ 	.byte	0x04, 0x11
        /*06b6*/ 	.short	(.L_315 - .L_314)
	.align		4
.L_314:
        /*06b8*/ 	.word	index@(_ZN2at6native51_GLOBAL__N__2c613397_18_DepthwiseConv2d_cu_9959487032conv_depthwise2d_backward_kernelILi0ELi1EN3c108BFloat16EiEEvNS_27GenericPackedTensorAccessorIKT1_Lm4ENS_16DefaultPtrTraitsEiEENS5_IS6_Lm4ES8_iEES9_T2_iiiiiiiiiiiiiii)
        /*06bc*/ 	.word	0x00000000


	//----- nvinfo : EIATTR_REGCOUNT
	.align		4
.L_315:
        /*06c0*/ 	.byte	0x04, 0x2f
        /*06c2*/ 	.short	(.L_317 - .L_316)
	.align		4
.L_316:
        /*06c4*/ 	.word	index@(_ZN2at6native51_GLOBAL__N__2c613397_18_DepthwiseConv2d_cu_9959487032conv_depthwise2d_backward_kernelILi0ELi2EN3c108BFloat16EiEEvNS_27GenericPackedTensorAccessorIKT1_Lm4ENS_16DefaultPtrTraitsEiEENS5_IS6_Lm4ES8_iEES9_T2_iiiiiiiiiiiiiii)
        /*06c8*/ 	.word	0x0000001f


	//----- nvinfo : EIATTR_FRAME_SIZE
	.align		4
.L_317:
        /*06cc*/ 	.byte	0x04, 0x11
        /*06ce*/ 	.short	(.L_319 - .L_318)
	.align		4
.L_318:
        /*06d0*/ 	.word	index@(_ZN2at6native51_GLOBAL__N__2c613397_18_DepthwiseConv2d_cu_9959487032conv_depthwise2d_backward_kernelILi0ELi2EN3c108BFloat16EiEEvNS_27GenericPackedTensorAccessorIKT1_Lm4ENS_16DefaultPtrTraitsEiEENS5_IS6_Lm4ES8_iEES9_T2_iiiiiiiiiiiiiii)
        /*06d4*/ 	.word	0x00000000


	//----- nvinfo : EIATTR_REGCOUNT
	.align		4
.L_319:
        /*06d8*/ 	.byte	0x04, 0x2f
        /*06da*/ 	.short	(.L_321 - .L_320)
	.align		4
.L_320:
        /*06dc*/ 	.word	index@(_ZN2at6native51_GLOBAL__N__2c613397_18_DepthwiseConv2d_cu_9959487032conv_depthwise2d_backward_kernelILi0ELi0EN3c108BFloat16EiEEvNS_27GenericPackedTensorAccessorIKT1_Lm4ENS_16DefaultPtrTraitsEiEENS5_IS6_Lm4ES8_iEES9_T2_iiiiiiiiiiiiiii)
        /*06e0*/ 	.word	0x00000020


	//----- nvinfo : EIATTR_FRAME_SIZE
	.align		4
.L_321:
        /*06e4*/ 	.byte	0x04, 0x11
        /*06e6*/ 	.short	(.L_323 - .L_322)
	.align		4
.L_322:
        /*06e8*/ 	.word	index@(_ZN2at6native51_GLOBAL__N__2c613397_18_DepthwiseConv2d_cu_9959487032conv_depthwise2d_backward_kernelILi0ELi0EN3c108BFloat16EiEEvNS_27GenericPackedTensorAccessorIKT1_Lm4ENS_16DefaultPtrTraitsEiEENS5_IS6_Lm4ES8_iEES9_T2_iiiiiiiiiiiiiii)
        /*06ec*/ 	.word	0x00000000


	//----- nvinfo : EIATTR_REGCOUNT
	.align		4
.L_323:
        /*06f0*/ 	.byte	0x04, 0x2f
        /*06f2*/ 	.short	(.L_325 - .L_324)
	.align		4
.L_324:
        /*06f4*/ 	.word	index@(_ZN2at6native51_GLOBAL__N__2c613397_18_DepthwiseConv2d_cu_9959487035conv_depthwise2d_grad_weight_kernelIdjEEvNS_27GenericPackedTensorAccessorIKT_Lm4ENS_16DefaultPtrTraitsEiEES7_NS3_IS4_Lm4ES6_iEEiiiiiiiiiiiiiiii)
        /*06f8*/ 	.word	0x0000001e


	//----- nvinfo : EIATTR_FRAME_SIZE
	.align		4
.L_325:
        /*06fc*/ 	.byte	0x04, 0x11
        /*06fe*/ 	.short	(.L_327 - .L_326)
	.align		4
.L_326:
        /*0700*/ 	.word	index@(_ZN2at6native51_GLOBAL__N__2c613397_18_DepthwiseConv2d_cu_9959487035conv_depthwise2d_grad_weight_kernelIdjEEvNS_27GenericPackedTensorAccessorIKT_Lm4ENS_16DefaultPtrTraitsEiEES7_NS3_IS4_Lm4ES6_iEEiiiiiiiiiiiiiiii)
        /*0704*/ 	.word	0x00000000


	//----- nvinfo : EIATTR_REGCOUNT
	.align		4
.L_327:
        /*0708*/ 	.byte	0x04, 0x2f
        /*070a*/ 	.short	(.L_329 - .L_328)
	.align		4
.L_328:
        /*070c*/ 	.word	index@(_ZN2at6native51_GLOBAL__N__2c613397_18_DepthwiseConv2d_cu_9959487035conv_depthwise2d_grad_weight_kernelIfjEEvNS_27GenericPackedTensorAccessorIKT_Lm4ENS_16DefaultPtrTraitsEiEES7_NS3_IS4_Lm4ES6_iEEiiiiiiiiiiiiiiii)
        /*0710*/ 	.word	0x00000020


	//----- nvinfo : EIATTR_FRAME_SIZE
	.align		4
.L_329:
        /*0714*/ 	.byte	0x04, 0x11
        /*0716*/ 	.short	(.L_331 - .L_330)
	.align		4
.L_330:
        /*0718*/ 	.word	index@(_ZN2at6native51_GLOBAL__N__2c613397_18_DepthwiseConv2d_cu_9959487035conv_depthwise2d_grad_weight_kernelIfjEEvNS_27GenericPackedTensorAccessorIKT_Lm4ENS_16DefaultPtrTraitsEiEES7_NS3_IS4_Lm4ES6_iEEiiiiiiiiiiiiiiii)
        /*071c*/ 	.word	0x00000000


	//----- nvinfo : EIATTR_REGCOUNT
	.align		4
.L_331:
        /*0720*/ 	.byte	0x04, 0x2f
        /*0722*/ 	.short	(.L_333 - .L_332)
	.align		4
.L_332:
        /*0724*/ 	.word	index@(_ZN2at6native51_GLOBAL__N__2c613397_18_DepthwiseConv2d_cu_9959487035conv_depthwise2d_grad_weight_kernelIN3c104HalfEjEEvNS_27GenericPackedTensorAccessorIKT_Lm4ENS_16DefaultPtrTraitsEiEES9_NS5_IS6_Lm4ES8_iEEiiiiiiiiiiiiiiii)
        /*0728*/ 	.word	0x00000020


	//----- nvinfo : EIATTR_FRAME_SIZE
	.align		4
.L_333:
        /*072c*/ 	.byte	0x04, 0x11
        /*072e*/ 	.short	(.L_335 - .L_334)
	.align		4
.L_334:
        /*0730*/ 	.word	index@(_ZN2at6native51_GLOBAL__N__2c613397_18_DepthwiseConv2d_cu_9959487035conv_depthwise2d_grad_weight_kernelIN3c104HalfEjEEvNS_27GenericPackedTensorAccessorIKT_Lm4ENS_16DefaultPtrTraitsEiEES9_NS5_IS6_Lm4ES8_iEEiiiiiiiiiiiiiiii)
        /*0734*/ 	.word	0x00000000


	//----- nvinfo : EIATTR_REGCOUNT
	.align		4
.L_335:
        /*0738*/ 	.byte	0x04, 0x2f
        /*073a*/ 	.short	(.L_337 - .L_336)
	.align		4
.L_336:
        /*073c*/ 	.word	index@(_ZN2at6native51_GLOBAL__N__2c613397_18_DepthwiseConv2d_cu_9959487035conv_depthwise2d_grad_weight_kernelIN3c108BFloat16EjEEvNS_27GenericPackedTensorAccessorIKT_Lm4ENS_16DefaultPtrTraitsEiEES9_NS5_IS6_Lm4ES8_iEEiiiiiiiiiiiiiiii)
        /*0740*/ 	.word	0x00000020


	//----- nvinfo : EIATTR_FRAME_SIZE
	.align		4
.L_337:
        /*0744*/ 	.byte	0x04, 0x11
        /*0746*/ 	.short	(.L_339 - .L_338)
	.align		4
.L_338:
        /*0748*/ 	.word	index@(_ZN2at6native51_GLOBAL__N__2c613397_18_DepthwiseConv2d_cu_9959487035conv_depthwise2d_grad_weight_kernelIN3c108BFloat16EjEEvNS_27GenericPackedTensorAccessorIKT_Lm4ENS_16DefaultPtrTraitsEiEES9_NS5_IS6_Lm4ES8_iEEiiiiiiiiiiiiiiii)
        /*074c*/ 	.word	0x00000000


	//----- nvinfo : EIATTR_MIN_STACK_SIZE
	.align		4
.L_339:
        /*0750*/ 	.byte	0x04, 0x12
        /*0752*/ 	.short	(.L_341 - .L_340)
	.align		4
.L_340:
        /*0754*/ 	.word	index@(_ZN2at6native51_GLOBAL__N__2c613397_18_DepthwiseConv2d_cu_9959487035conv_depthwise2d_grad_weight_kernelIN3c108BFloat16EjEEvNS_27GenericPackedTensorAccessorIKT_Lm4ENS_16DefaultPtrTraitsEiEES9_NS5_IS6_Lm4ES8_iEEiiiiiiiiiiiiiiii)
        /*0758*/ 	.word	0x00000000


	//----- nvinfo : EIATTR_MIN_STACK_SIZE
	.align		4
.L_341:
        /*075c*/ 	.byte	0x04, 0x12
        /*075e*/ 	.short	(.L_343 - .L_342)
	.align		4
.L_342:
        /*0760*/ 	.word	index@(_ZN2at6native51_GLOBAL__N__2c613397_18_DepthwiseConv2d_cu_9959487035conv_depthwise2d_grad_weight_kernelIN3c104HalfEjEEvNS_27GenericPackedTensorAccessorIKT_Lm4ENS_16DefaultPtrTraitsEiEES9_NS5_IS6_Lm4ES8_iEEiiiiiiiiiiiiiiii)
        /*0764*/ 	.word	0x00000000


	//----- nvinfo : EIATTR_MIN_STACK_SIZE
	.align		4
.L_343:
        /*0768*/ 	.byte	0x04, 0x12
        /*076a*/ 	.short	(.L_345 - .L_344)
	.align		4
.L_344:
        /*076c*/ 	.word	index@(_ZN2at6native51_GLOBAL__N__2c613397_18_DepthwiseConv2d_cu_9959487035conv_depthwise2d_grad_weight_kernelIfjEEvNS_27GenericPackedTensorAccessorIKT_Lm4ENS_16DefaultPtrTraitsEiEES7_NS3_IS4_Lm4ES6_iEEiiiiiiiiiiiiiiii)
        /*0770*/ 	.word	0x00000000


	//----- nvinfo : EIATTR_MIN_STACK_SIZE
	.align		4
.L_345:
        /*0774*/ 	.byte	0x04, 0x12
        /*0776*/ 	.short	(.L_347 - .L_346)
	.align		4
.L_346:
        /*0778*/ 	.word	index@(_ZN2at6native51_GLOBAL__N__2c613397_18_DepthwiseConv2d_cu_9959487035conv_depthwise2d_grad_weight_kernelIdjEEvNS_27GenericPackedTensorAccessorIKT_Lm4ENS_16DefaultPtrTraitsEiEES7_NS3_IS4_Lm4ES6_iEEiiiiiiiiiiiiiiii)
        /*077c*/ 	.word	0x00000000


	//----- nvinfo : EIATTR_MIN_STACK_SIZE
	.align		4
.L_347:
        /*0780*/ 	.byte	0x04, 0x12
        /*0782*/ 	.short	(.L_349 - .L_348)
	.align		4
.L_348:
        /*0784*/ 	.word	index@(_ZN2at6native51_GLOBAL__N__2c613397_18_DepthwiseConv2d_cu_9959487032conv_depthwise2d_backward_kernelILi0ELi0EN3c108BFloat16EiEEvNS_27GenericPackedTensorAccessorIKT1_Lm4ENS_16DefaultPtrTraitsEiEENS5_IS6_Lm4ES8_iEES9_T2_iiiiiiiiiiiiiii)
        /*0788*/ 	.word	0x00000000


	//----- nvinfo : EIATTR_MIN_STACK_SIZE
	.align		4
.L_349:
        /*078c*/ 	.byte	0x04, 0x12
        /*078e*/ 	.short	(.L_351 - .L_350)
	.align		4
.L_350:
        /*0790*/ 	.word	index@(_ZN2at6native51_GLOBAL__N__2c613397_18_DepthwiseConv2d_cu_9959487032conv_depthwise2d_backward_kernelILi0ELi2EN3c108BFloat16EiEEvNS_27GenericPackedTensorAccessorIKT1_Lm4ENS_16DefaultPtrTraitsEiEENS5_IS6_Lm4ES8_iEES9_T2_iiiiiiiiiiiiiii)
        /*0794*/ 	.word	0x00000000


	//----- nvinfo : EIATTR_MIN_STACK_SIZE
	.align		4
.L_351:
        /*0798*/ 	.byte	0x04, 0x12
        /*079a*/ 	.short	(.L_353 - .L_352)
	.align		4
.L_352:
        /*079c*/ 	.word	index@(_ZN2at6native51_GLOBAL__N__2c613397_18_DepthwiseConv2d_cu_9959487032conv_depthwise2d_backward_kernelILi0ELi1EN3c108BFloat16EiEEvNS_27GenericPackedTensorAccessorIKT1_Lm4ENS_16DefaultPtrTraitsEiEENS5_IS6_Lm4ES8_iEES9_T2_iiiiiiiiiiiiiii)
        /*07a0*/ 	.word	0x00000000


	//----- nvinfo : EIATTR_MIN_STACK_SIZE
	.align		4
.L_353:
        /*07a4*/ 	.byte	0x04, 0x12
        /*07a6*/ 	.short	(.L_355 - .L_354)
	.align		4
.L_354:
        /*07a8*/ 	.word	index@(_ZN2at6native51_GLOBAL__N__2c613397_18_DepthwiseConv2d_cu_9959487032conv_depthwise2d_backward_kernelILi1ELi0EN3c108BFloat16EiEEvNS_27GenericPackedTensorAccessorIKT1_Lm4ENS_16DefaultPtrTraitsEiEENS5_IS6_Lm4ES8_iEES9_T2_iiiiiiiiiiiiiii)
        /*07ac*/ 	.word	0x00000000


	//----- nvinfo : EIATTR_MIN_STACK_SIZE
	.align		4
.L_355:
        /*07b0*/ 	.byte	0x04, 0x12
        /*07b2*/ 	.short	(.L_357 - .L_356)
	.align		4
.L_356:
        /*07b4*/ 	.word	index@(_ZN2at6native51_GLOBAL__N__2c613397_18_DepthwiseConv2d_cu_9959487032conv_depthwise2d_backward_kernelILi1ELi2EN3c108BFloat16EiEEvNS_27GenericPackedTensorAccessorIKT1_Lm4ENS_16DefaultPtrTraitsEiEENS5_IS6_Lm4ES8_iEES9_T2_iiiiiiiiiiiiiii)
        /*07b8*/ 	.word	0x00000000


	//----- nvinfo : EIATTR_MIN_STACK_SIZE
	.align		4
.L_357:
        /*07bc*/ 	.byte	0x04, 0x12
        /*07be*/ 	.short	(.L_359 - .L_358)
	.align		4
.L_358:
        /*07c0*/ 	.word	index@(_ZN2at6native51_GLOBAL__N__2c613397_18_DepthwiseConv2d_cu_9959487032conv_depthwise2d_backward_kernelILi1ELi1EN3c108BFloat16EiEEvNS_27GenericPackedTensorAccessorIKT1_Lm4ENS_16DefaultPtrTraitsEiEENS5_IS6_Lm4ES8_iEES9_T2_iiiiiiiiiiiiiii)
        /*07c4*/ 	.word	0x00000000


	//----- nvinfo : EIATTR_MIN_STACK_SIZE
	.align		4
.L_359:
        /*07c8*/ 	.byte	0x04, 0x12
        /*07ca*/ 	.short	(.L_361 - .L_360)
	.align		4
.L_360:
        /*07cc*/ 	.word	index@(_ZN2at6native51_GLOBAL__N__2c613397_18_DepthwiseConv2d_cu_9959487032conv_depthwise2d_backward_kernelILi3ELi0EN3c108BFloat16EiEEvNS_27GenericPackedTensorAccessorIKT1_Lm4ENS_16DefaultPtrTraitsEiEENS5_IS6_Lm4ES8_iEES9_T2_iiiiiiiiiiiiiii)
        /*07d0*/ 	.word	0x00000000


	//----- nvinfo : EIATTR_MIN_STACK_SIZE
	.align		4
.L_361:
        /*07d4*/ 	.byte	0x04, 0x12
        /*07d6*/ 	.short	(.L_363 - .L_362)
	.align		4
.L_362:
        /*07d8*/ 	.word	index@(_ZN2at6native51_GLOBAL__N__2c613397_18_DepthwiseConv2d_cu_9959487032conv_depthwise2d_backward_kernelILi3ELi2EN3c108BFloat16EiEEvNS_27GenericPackedTensorAccessorIKT1_Lm4ENS_16DefaultPtrTraitsEiEENS5_IS6_Lm4ES8_iEES9_T2_iiiiiiiiiiiiiii)
        /*07dc*/ 	.word	0x00000000


	//----- nvinfo : EIATTR_MIN_STACK_SIZE
	.align		4
.L_363:
        /*07e0*/ 	.byte	0x04, 0x12
        /*07e2*/ 	.short	(.L_365 - .L_364)
	.align		4
.L_364:
        /*07e4*/ 	.word	index@(_ZN2at6native51_GLOBAL__N__2c613397_18_DepthwiseConv2d_cu_9959487032conv_depthwise2d_backward_kernelILi3ELi1EN3c108BFloat16EiEEvNS_27GenericPackedTensorAccessorIKT1_Lm4ENS_16DefaultPtrTraitsEiEENS5_IS6_Lm4ES8_iEES9_T2_iiiiiiiiiiiiiii)
        /*07e8*/ 	.word	0x00000000


	//----- nvinfo : EIATTR_MIN_STACK_SIZE
	.align		4
.L_365:
        /*07ec*/ 	.byte	0x04, 0x12
        /*07ee*/ 	.short	(.L_367 - .L_366)
	.align		4
.L_366:
        /*07f0*/ 	.word	index@(_ZN2at6native51_GLOBAL__N__2c613397_18_DepthwiseConv2d_cu_9959487032conv_depthwise2d_backward_kernelILi5ELi0EN3c108BFloat16EiEEvNS_27GenericPackedTensorAccessorIKT1_Lm4ENS_16DefaultPtrTraitsEiEENS5_IS6_Lm4ES8_iEES9_T2_iiiiiiiiiiiiiii)
        /*07f4*/ 	.word	0x00000008


	//----- nvinfo : EIATTR_MIN_STACK_SIZE
	.align		4
.L_367:
        /*07f8*/ 	.byte	0x04, 0x12
        /*07fa*/ 	.short	(.L_369 - .L_368)
	.align		4
.L_368:
        /*07fc*/ 	.word	index@(_ZN2at6native51_GLOBAL__N__2c613397_18_DepthwiseConv2d_cu_9959487032conv_depthwise2d_backward_kernelILi5ELi2EN3c108BFloat16EiEEvNS_27GenericPackedTensorAccessorIKT1_Lm4ENS_16DefaultPtrTraitsEiEENS5_IS6_Lm4ES8_iEES9_T2_iiiiiiiiiiiiiii)
        /*0800*/ 	.word	0x00000000


	//----- nvinfo : EIATTR_MIN_STACK_SIZE
	.align		4
.L_369:
        /*0804*/ 	.byte	0x04, 0x12
        /*0806*/ 	.short	(.L_371 - .L_370)
	.align		4
.L_370:
        /*0808*/ 	.word	index@(_ZN2at6native51_GLOBAL__N__2c613397_18_DepthwiseConv2d_cu_9959487032conv_depthwise2d_backward_kernelILi5ELi1EN3c108BFloat16EiEEvNS_27GenericPackedTensorAccessorIKT1_Lm4ENS_16DefaultPtrTraitsEiEENS5_IS6_Lm4ES8_iEES9_T2_iiiiiiiiiiiiiii)
        /*080c*/ 	.word	0x00000000


	//----- nvinfo : EIATTR_MIN_STACK_SIZE
	.align		4
.L_371:
        /*0810*/ 	.byte	0x04, 0x12
        /*0812*/ 	.short	(.L_373 - .L_372)
	.align		4
.L_372:
        /*0814*/ 	.word	index@(_ZN2at6native51_GLOBAL__N__2c613397_18_DepthwiseConv2d_cu_9959487032conv_depthwise2d_backward_kernelILi0ELi0EN3c104HalfEiEEvNS_27GenericPackedTensorAccessorIKT1_Lm4ENS_16DefaultPtrTraitsEiEENS5_IS6_Lm4ES8_iEES9_T2_iiiiiiiiiiiiiii)
        /*0818*/ 	.word	0x00000000


	//----- nvinfo : EIATTR_MIN_STACK_SIZE
	.align		4
.L_373:
        /*081c*/ 	.byte	0x04, 0x12
        /*081e*/ 	.short	(.L_375 - .L_374)
	.align		4
.L_374:
        /*0820*/ 	.word	index@(_ZN2at6native51_GLOBAL__N__2c613397_18_DepthwiseConv2d_cu_9959487032conv_depthwise2d_backward_kernelILi0ELi2EN3c104HalfEiEEvNS_27GenericPackedTensorAccessorIKT1_Lm4ENS_16DefaultPtrTraitsEiEENS5_IS6_Lm4ES8_iEES9_T2_iiiiiiiiiiiiiii)
        /*0824*/ 	.word	0x00000000


	//----- nvinfo : EIATTR_MIN_STACK_SIZE
	.align		4
.L_375:
        /*0828*/ 	.byte	0x04, 0x12
        /*082a*/ 	.short	(.L_377 - .L_376)
	.align		4
.L_376:
        /*082c*/ 	.word	index@(_ZN2at6native51_GLOBAL__N__2c613397_18_DepthwiseConv2d_cu_9959487032conv_depthwise2d_backward_kernelILi0ELi1EN3c104HalfEiEEvNS_27GenericPackedTensorAccessorIKT1_Lm4ENS_16DefaultPtrTraitsEiEENS5_IS6_Lm4ES8_iEES9_T2_iiiiiiiiiiiiiii)
        /*0830*/ 	.word	0x00000000


	//----- nvinfo : EIATTR_MIN_STACK_SIZE
	.align		4
.L_377:
        /*0834*/ 	.byte	0x04, 0x12
        /*0836*/ 	.short	(.L_379 - .L_378)
	.align		4
.L_378:
        /*0838*/ 	.word	index@(_ZN2at6native51_GLOBAL__N__2c613397_18_DepthwiseConv2d_cu_9959487032conv_depthwise2d_backward_kernelILi1ELi0EN3c104HalfEiEEvNS_27GenericPackedTensorAccessorIKT1_Lm4ENS_16DefaultPtrTraitsEiEENS5_IS6_Lm4ES8_iEES9_T2_iiiiiiiiiiiiiii)
        /*083c*/ 	.word	0x00000000


	//----- nvinfo : EIATTR_MIN_STACK_SIZE
	.align		4
.L_379:
        /*0840*/ 	.byte	0x04, 0x12
        /*0842*/ 	.short	(.L_381 - .L_380)
	.align		4
.L_380:
        /*0844*/ 	.word	index@(_ZN2at6native51_GLOBAL__N__2c613397_18_DepthwiseConv2d_cu_9959487032conv_depthwise2d_backward_kernelILi1ELi2EN3c104HalfEiEEvNS_27GenericPackedTensorAccessorIKT1_Lm4ENS_16DefaultPtrTraitsEiEENS5_IS6_Lm4ES8_iEES9_T2_iiiiiiiiiiiiiii)
        /*0848*/ 	.word	0x00000000


	//----- nvinfo : EIATTR_MIN_STACK_SIZE
	.align		4
.L_381:
        /*084c*/ 	.byte	0x04, 0x12
        /*084e*/ 	.short	(.L_383 - .L_382)
	.align		4
.L_382:
        /*0850*/ 	.word	index@(_ZN2at6native51_GLOBAL__N__2c613397_18_DepthwiseConv2d_cu_9959487032conv_depthwise2d_backward_kernelILi1ELi1EN3c104HalfEiEEvNS_27GenericPackedTensorAccessorIKT1_Lm4ENS_16DefaultPtrTraitsEiEENS5_IS6_Lm4ES8_iEES9_T2_iiiiiiiiiiiiiii)
        /*0854*/ 	.word	0x00000000


	//----- nvinfo : EIATTR_MIN_STACK_SIZE
	.align		4
.L_383:
        /*0858*/ 	.byte	0x04, 0x12
        /*085a*/ 	.short	(.L_385 - .L_384)
	.align		4
.L_384:
        /*085c*/ 	.word	index@(_ZN2at6native51_GLOBAL__N__2c613397_18_DepthwiseConv2d_cu_9959487032conv_depthwise2d_backward_kernelILi3ELi0EN3c104HalfEiEEvNS_27GenericPackedTensorAccessorIKT1_Lm4ENS_16DefaultPtrTraitsEiEENS5_IS6_Lm4ES8_iEES9_T2_iiiiiiiiiiiiiii)
        /*0860*/ 	.word	0x00000000


	//----- nvinfo : EIATTR_MIN_STACK_SIZE
	.align		4
.L_385:
        /*0864*/ 	.byte	0x04, 0x12
        /*0866*/ 	.short	(.L_387 - .L_386)
	.align		4
.L_386:
        /*0868*/ 	.word	index@(_ZN2at6native51_GLOBAL__N__2c613397_18_DepthwiseConv2d_cu_9959487032conv_depthwise2d_backward_kernelILi3ELi2EN3c104HalfEiEEvNS_27GenericPackedTensorAccessorIKT1_Lm4ENS_16DefaultPtrTraitsEiEENS5_IS6_Lm4ES8_iEES9_T2_iiiiiiiiiiiiiii)
        /*086c*/ 	.word	0x00000000


	//----- nvinfo : EIATTR_MIN_STACK_SIZE
	.align		4
.L_387:
        /*0870*/ 	.byte	0x04, 0x12
        /*0872*/ 	.short	(.L_389 - .L_388)
	.align		4
.L_388:
        /*0874*/ 	.word	index@(_ZN2at6native51_GLOBAL__N__2c613397_18_DepthwiseConv2d_cu_9959487032conv_depthwise2d_backward_kernelILi3ELi1EN3c104HalfEiEEvNS_27GenericPackedTensorAccessorIKT1_Lm4ENS_16DefaultPtrTraitsEiEENS5_IS6_Lm4ES8_iEES9_T2_iiiiiiiiiiiiiii)
        /*0878*/ 	.word	0x00000000


	//----- nvinfo : EIATTR_MIN_STACK_SIZE
	.align		4
.L_389:
        /*087c*/ 	.byte	0x04, 0x12
        /*087e*/ 	.short	(.L_391 - .L_390)
	.align		4
.L_390:
        /*0880*/ 	.word	index@(_ZN2at6native51_GLOBAL__N__2c613397_18_DepthwiseConv2d_cu_9959487032conv_depthwise2d_backward_kernelILi5ELi0EN3c104HalfEiEEvNS_27GenericPackedTensorAccessorIKT1_Lm4ENS_16DefaultPtrTraitsEiEENS5_IS6_Lm4ES8_iEES9_T2_iiiiiiiiiiiiiii)
        /*0884*/ 	.word	0x00000008


	//----- nvinfo : EIATTR_MIN_STACK_SIZE
	.align		4
.L_391:
        /*0888*/ 	.byte	0x04, 0x12
        /*088a*/ 	.short	(.L_393 - .L_392)
	.align		4
.L_392:
        /*088c*/ 	.word	index@(_ZN2at6native51_GLOBAL__N__2c613397_18_DepthwiseConv2d_cu_9959487032conv_depthwise2d_backward_kernelILi5ELi2EN3c104HalfEiEEvNS_27GenericPackedTensorAccessorIKT1_Lm4ENS_16DefaultPtrTraitsEiEENS5_IS6_Lm4ES8_iEES9_T2_iiiiiiiiiiiiiii)
        /*0890*/ 	.word	0x00000000


	//----- nvinfo : EIATTR_MIN_STACK_SIZE
	.align		4
.L_393:
        /*0894*/ 	.byte	0x04, 0x12
        /*0896*/ 	.short	(.L_395 - .L_394)
	.align		4
.L_394:
        /*0898*/ 	.word	index@(_ZN2at6native51_GLOBAL__N__2c613397_18_DepthwiseConv2d_cu_9959487032conv_depthwise2d_backward_kernelILi5ELi1EN3c104HalfEiEEvNS_27GenericPackedTensorAccessorIKT1_Lm4ENS_16DefaultPtrTraitsEiEENS5_IS6_Lm4ES8_iEES9_T2_iiiiiiiiiiiiiii)
        /*089c*/ 	.word	0x00000000


	//----- nvinfo : EIATTR_MIN_STACK_SIZE
	.align		4
.L_395:
        /*08a0*/ 	.byte	0x04, 0x12
        /*08a2*/ 	.short	(.L_397 - .L_396)
	.align		4
.L_396:
        /*08a4*/ 	.word	index@(_ZN2at6native51_GLOBAL__N__2c613397_18_DepthwiseConv2d_cu_9959487032conv_depthwise2d_backward_kernelILi0ELi0EfiEEvNS_27GenericPackedTensorAccessorIKT1_Lm4ENS_16DefaultPtrTraitsEiEENS3_IS4_Lm4ES6_iEES7_T2_iiiiiiiiiiiiiii)
        /*08a8*/ 	.word	0x00000000


	//----- nvinfo : EIATTR_MIN_STACK_SIZE
	.align		4
.L_397:
        /*08ac*/ 	.byte	0x04, 0x12
        /*08ae*/ 	.short	(.L_399 - .L_398)
	.align		4
.L_398:
        /*08b0*/ 	.word	index@(_ZN2at6native51_GLOBAL__N__2c613397_18_DepthwiseConv2d_cu_9959487032conv_depthwise2d_backward_kernelILi0ELi2EfiEEvNS_27GenericPackedTensorAccessorIKT1_Lm4ENS_16DefaultPtrTraitsEiEENS3_IS4_Lm4ES6_iEES7_T2_iiiiiiiiiiiiiii)
        /*08b4*/ 	.word	0x00000000


	//----- nvinfo : EIATTR_MIN_STACK_SIZE
	.align		4
.L_399:
        /*08b8*/ 	.byte	0x04, 0x12
        /*08ba*/ 	.short	(.L_401 - .L_400)
	.align		4
.L_400:
        /*08bc*/ 	.word	index@(_ZN2at6native51_GLOBAL__N__2c613397_18_DepthwiseConv2d_cu_9959487032conv_depthwise2d_backward_kernelILi0ELi1EfiEEvNS_27GenericPackedTensorAccessorIKT1_Lm4ENS_16DefaultPtrTraitsEiEENS3_IS4_Lm4ES6_iEES7_T2_iiiiiiiiiiiiiii)
        /*08c0*/ 	.word	0x00000000


	//----- nvinfo : EIATTR_MIN_STACK_SIZE
	.align		4
.L_401:
        /*08c4*/ 	.byte	0x04, 0x12
        /*08c6*/ 	.short	(.L_403 - .L_402)
	.align		4
.L_402:
        /*08c8*/ 	.word	index@(_ZN2at6native51_GLOBAL__N__2c613397_18_DepthwiseConv2d_cu_9959487032conv_depthwise2d_backward_kernelILi1ELi0EfiEEvNS_27GenericPackedTensorAccessorIKT1_Lm4ENS_16DefaultPtrTraitsEiEENS3_IS4_Lm4ES6_iEES7_T2_iiiiiiiiiiiiiii)
        /*08cc*/ 	.word	0x00000000


	//----- nvinfo : EIATTR_MIN_STACK_SIZE
	.align		4
.L_403:
        /*08d0*/ 	.byte	0x04, 0x12
        /*08d2*/ 	.short	(.L_405 - .L_404)
	.align		4
.L_404:
        /*08d4*/ 	.word	index@(_ZN2at6native51_GLOBAL__N__2c613397_18_DepthwiseConv2d_cu_9959487032conv_depthwise2d_backward_kernelILi1ELi2EfiEEvNS_27GenericPackedTensorAccessorIKT1_Lm4ENS_16DefaultPtrTraitsEiEENS3_IS4_Lm4ES6_iEES7_T2_iiiiiiiiiiiiiii)
        /*08d8*/ 	.word	0x00000000


	//----- nvinfo : EIATTR_MIN_STACK_SIZE
	.align		4
.L_405:
        /*08dc*/ 	.byte	0x04, 0x12
        /*08de*/ 	.short	(.L_407 - .L_406)
	.align		4
.L_406:
        /*08e0*/ 	.word	index@(_ZN2at6native51_GLOBAL__N__2c613397_18_DepthwiseConv2d_cu_9959487032conv_depthwise2d_backward_kernelILi1ELi1EfiEEvNS_27GenericPackedTensorAccessorIKT1_Lm4ENS_16DefaultPtrTraitsEiEENS3_IS4_Lm4ES6_iEES7_T2_iiiiiiiiiiiiiii)
        /*08e4*/ 	.word	0x00000000


	//----- nvinfo : EIATTR_MIN_STACK_SIZE
	.align		4
.L_407:
        /*08e8*/ 	.byte	0x04, 0x12
        /*08ea*/ 	.short	(.L_409 - .L_408)
	.align		4
.L_408:
        /*08ec*/ 	.word	index@(_ZN2at6native51_GLOBAL__N__2c613397_18_DepthwiseConv2d_cu_9959487032conv_depthwise2d_backward_kernelILi3ELi0EfiEEvNS_27GenericPackedTensorAccessorIKT1_Lm4ENS_16DefaultPtrTraitsEiEENS3_IS4_Lm4ES6_iEES7_T2_iiiiiiiiiiiiiii)
        /*08f0*/ 	.word	0x00000000


	//----- nvinfo : EIATTR_MIN_STACK_SIZE
	.align		4
.L_409:
        /*08f4*/ 	.byte	0x04, 0x12
        /*08f6*/ 	.short	(.L_411 - .L_410)
	.align		4
.L_410:
        /*08f8*/ 	.word	index@(_ZN2at6native51_GLOBAL__N__2c613397_18_DepthwiseConv2d_cu_9959487032conv_depthwise2d_backward_kernelILi3ELi2EfiEEvNS_27GenericPackedTensorAccessorIKT1_Lm4ENS_16DefaultPtrTraitsEiEENS3_IS4_Lm4ES6_iEES7_T2_iiiiiiiiiiiiiii)
        /*08fc*/ 	.word	0x00000000


	//----- nvinfo : EIATTR_MIN_STACK_SIZE
	.align		4
.L_411:
        /*0900*/ 	.byte	0x04, 0x12
        /*0902*/ 	.short	(.L_413 - .L_412)
	.align		4
.L_412:
        /*0904*/ 	.word	index@(_ZN2at6native51_GLOBAL__N__2c613397_18_DepthwiseConv2d_cu_9959487032conv_depthwise2d_backward_kernelILi3ELi1EfiEEvNS_27GenericPackedTensorAccessorIKT1_Lm4ENS_16DefaultPtrTraitsEiEENS3_IS4_Lm4ES6_iEES7_T2_iiiiiiiiiiiiiii)
        /*0908*/ 	.word	0x00000000


	//----- nvinfo : EIATTR_MIN_STACK_SIZE
	.align		4
.L_413:
        /*090c*/ 	.byte	0x04, 0x12
        /*090e*/ 	.short	(.L_415 - .L_414)
	.align		4
.L_414:
        /*0910*/ 	.word	index@(_ZN2at6native51_GLOBAL__N__2c613397_18_DepthwiseConv2d_cu_9959487032conv_depthwise2d_backward_kernelILi5ELi0EfiEEvNS_27GenericPackedTensorAccessorIKT1_Lm4ENS_16DefaultPtrTraitsEiEENS3_IS4_Lm4ES6_iEES7_T2_iiiiiiiiiiiiiii)
        /*0914*/ 	.word	0x00000008


	//----- nvinfo : EIATTR_MIN_STACK_SIZE
	.align		4
.L_415:
        /*0918*/ 	.byte	0x04, 0x12
        /*091a*/ 	.short	(.L_417 - .L_416)
	.align		4
.L_416:
        /*091c*/ 	.word	index@(_ZN2at6native51_GLOBAL__N__2c613397_18_DepthwiseConv2d_cu_9959487032conv_depthwise2d_backward_kernelILi5ELi2EfiEEvNS_27GenericPackedTensorAccessorIKT1_Lm4ENS_16DefaultPtrTraitsEiEENS3_IS4_Lm4ES6_iEES7_T2_iiiiiiiiiiiiiii)
        /*0920*/ 	.word	0x00000000


	//----- nvinfo : EIATTR_MIN_STACK_SIZE
	.align		4
.L_417:
        /*0924*/ 	.byte	0x04, 0x12
        /*0926*/ 	.short	(.L_419 - .L_418)
	.align		4
.L_418:
        /*0928*/ 	.word	index@(_ZN2at6native51_GLOBAL__N__2c613397_18_DepthwiseConv2d_cu_9959487032conv_depthwise2d_backward_kernelILi5ELi1EfiEEvNS_27GenericPackedTensorAccessorIKT1_Lm4ENS_16DefaultPtrTraitsEiEENS3_IS4_Lm4ES6_iEES7_T2_iiiiiiiiiiiiiii)
        /*092c*/ 	.word	0x00000000


	//----- nvinfo : EIATTR_MIN_STACK_SIZE
	.align		4
.L_419:
        /*0930*/ 	.byte	0x04, 0x12
        /*0932*/ 	.short	(.L_421 - .L_420)
	.align		4
.L_420:
        /*0934*/ 	.word	index@(_ZN2at6native51_GLOBAL__N__2c613397_18_DepthwiseConv2d_cu_9959487032conv_depthwise2d_backward_kernelILi0ELi0EdiEEvNS_27GenericPackedTensorAccessorIKT1_Lm4ENS_16DefaultPtrTraitsEiEENS3_IS4_Lm4ES6_iEES7_T2_iiiiiiiiiiiiiii)
        /*0938*/ 	.word	0x00000000


	//----- nvinfo : EIATTR_MIN_STACK_SIZE
	.align		4
.L_421:
        /*093c*/ 	.byte	0x04, 0x12
        /*093e*/ 	.short	(.L_423 - .L_422)
	.align		4
.L_422:
        /*0940*/ 	.word	index@(_ZN2at6native51_GLOBAL__N__2c613397_18_DepthwiseConv2d_cu_9959487032conv_depthwise2d_backward_kernelILi0ELi2EdiEEvNS_27GenericPackedTensorAccessorIKT1_Lm4ENS_16DefaultPtrTraitsEiEENS3_IS4_Lm4ES6_iEES7_T2_iiiiiiiiiiiiiii)
        /*0944*/ 	.word	0x00000000


	//----- nvinfo : EIATTR_MIN_STACK_SIZE
	.align		4
.L_423:
        /*0948*/ 	.byte	0x04, 0x12
        /*094a*/ 	.short	(.L_425 - .L_424)
	.align		4
.L_424:
        /*094c*/ 	.word	index@(_ZN2at6native51_GLOBAL__N__2c613397_18_DepthwiseConv2d_cu_9959487032conv_depthwise2d_backward_kernelILi0ELi1EdiEEvNS_27GenericPackedTensorAccessorIKT1_Lm4ENS_16DefaultPtrTraitsEiEENS3_IS4_Lm4ES6_iEES7_T2_iiiiiiiiiiiiiii)
        /*0950*/ 	.word	0x00000018


	//----- nvinfo : EIATTR_MIN_STACK_SIZE
	.align		4
.L_425:
        /*0954*/ 	.byte	0x04, 0x12
        /*0956*/ 	.short	(.L_427 - .L_426)
	.align		4
.L_426:
        /*0958*/ 	.word	index@(_ZN2at6native51_GLOBAL__N__2c613397_18_DepthwiseConv2d_cu_9959487032conv_depthwise2d_backward_kernelILi1ELi0EdiEEvNS_27GenericPackedTensorAccessorIKT1_Lm4ENS_16DefaultPtrTraitsEiEENS3_IS4_Lm4ES6_iEES7_T2_iiiiiiiiiiiiiii)
        /*095c*/ 	.word	0x00000000


	//----- nvinfo : EIATTR_MIN_STACK_SIZE
	.align		4
.L_427:
        /*0960*/ 	.byte	0x04, 0x12
        /*0962*/ 	.short	(.L_429 - .L_428)
	.align		4
.L_428:
        /*0964*/ 	.word	index@(_ZN2at6native51_GLOBAL__N__2c613397_18_DepthwiseConv2d_cu_9959487032conv_depthwise2d_backward_kernelILi1ELi2EdiEEvNS_27GenericPackedTensorAccessorIKT1_Lm4ENS_16DefaultPtrTraitsEiEENS3_IS4_Lm4ES6_iEES7_T2_iiiiiiiiiiiiiii)
        /*0968*/ 	.word	0x00000000


	//----- nvinfo : EIATTR_MIN_STACK_SIZE
	.align		4
.L_429:
        /*096c*/ 	.byte	0x04, 0x12
        /*096e*/ 	.short	(.L_431 - .L_430)
	.align		4
.L_430:
        /*0970*/ 	.word	index@(_ZN2at6native51_GLOBAL__N__2c613397_18_DepthwiseConv2d_cu_9959487032conv_depthwise2d_backward_kernelILi1ELi1EdiEEvNS_27GenericPackedTensorAccessorIKT1_Lm4ENS_16DefaultPtrTraitsEiEENS3_IS4_Lm4ES6_iEES7_T2_iiiiiiiiiiiiiii)
        /*0974*/ 	.word	0x00000000


	//----- nvinfo : EIATTR_MIN_STACK_SIZE
	.align		4
.L_431:
        /*0978*/ 	.byte	0x04, 0x12
        /*097a*/ 	.short	(.L_433 - .L_432)
	.align		4
.L_432:
        /*097c*/ 	.word	index@(_ZN2at6native51_GLOBAL__N__2c613397_18_DepthwiseConv2d_cu_9959487032conv_depthwise2d_backward_kernelILi3ELi0EdiEEvNS_27GenericPackedTensorAccessorIKT1_Lm4ENS_16DefaultPtrTraitsEiEENS3_IS4_Lm4ES6_iEES7_T2_iiiiiiiiiiiiiii)
        /*0980*/ 	.word	0x00000000


	//----- nvinfo : EIATTR_MIN_STACK_SIZE
	.align		4
.L_433:
        /*0984*/ 	.byte	0x04, 0x12
        /*0986*/ 	.short	(.L_435 - .L_434)
	.align		4
.L_434:
        /*0988*/ 	.word	index@(_ZN2at6native51_GLOBAL__N__2c613397_18_DepthwiseConv2d_cu_9959487032conv_depthwise2d_backward_kernelILi3ELi2EdiEEvNS_27GenericPackedTensorAccessorIKT1_Lm4ENS_16DefaultPtrTraitsEiEENS3_IS4_Lm4ES6_iEES7_T2_iiiiiiiiiiiiiii)
        /*098c*/ 	.word	0x00000000


	//----- nvinfo : EIATTR_MIN_STACK_SIZE
	.align		4
.L_435:
        /*0990*/ 	.byte	0x04, 0x12
        /*0992*/ 	.short	(.L_437 - .L_436)
	.align		4
.L_436:
        /*0994*/ 	.word	index@(_ZN2at6native51_GLOBAL__N__2c613397_18_DepthwiseConv2d_cu_9959487032conv_depthwise2d_backward_kernelILi3ELi1EdiEEvNS_27GenericPackedTensorAccessorIKT1_Lm4ENS_16DefaultPtrTraitsEiEENS3_IS4_Lm4ES6_iEES7_T2_iiiiiiiiiiiiiii)
        /*0998*/ 	.word	0x00000000


	//----- nvinfo : EIATTR_MIN_STACK_SIZE
	.align		4
.L_437:
        /*099c*/ 	.byte	0x04, 0x12
        /*099e*/ 	.short	(.L_439 - .L_438)
	.align		4
.L_438:
        /*09a0*/ 	.word	index@(_ZN2at6native51_GLOBAL__N__2c613397_18_DepthwiseConv2d_cu_9959487032conv_depthwise2d_backward_kernelILi5ELi0EdiEEvNS_27GenericPackedTensorAccessorIKT1_Lm4ENS_16DefaultPtrTraitsEiEENS3_IS4_Lm4ES6_iEES7_T2_iiiiiiiiiiiiiii)
        /*09a4*/ 	.word	0x00000010


	//----- nvinfo : EIATTR_MIN_STACK_SIZE
	.align		4
.L_439:
        /*09a8*/ 	.byte	0x04, 0x12
        /*09aa*/ 	.short	(.L_441 - .L_440)
	.align		4
.L_440:
        /*09ac*/ 	.word	index@(_ZN2at6native51_GLOBAL__N__2c613397_18_DepthwiseConv2d_cu_9959487032conv_depthwise2d_backward_kernelILi5ELi2EdiEEvNS_27GenericPackedTensorAccessorIKT1_Lm4ENS_16DefaultPtrTraitsEiEENS3_IS4_Lm4ES6_iEES7_T2_iiiiiiiiiiiiiii)
        /*09b0*/ 	.word	0x00000000


	//----- nvinfo : EIATTR_MIN_STACK_SIZE
	.align		4
.L_441:
        /*09b4*/ 	.byte	0x04, 0x12
        /*09b6*/ 	.short	(.L_443 - .L_442)
	.align		4
.L_442:
        /*09b8*/ 	.word	index@(_ZN2at6native51_GLOBAL__N__2c613397_18_DepthwiseConv2d_cu_9959487032conv_depthwise2d_backward_kernelILi5ELi1EdiEEvNS_27GenericPackedTensorAccessorIKT1_Lm4ENS_16DefaultPtrTraitsEiEENS3_IS4_Lm4ES6_iEES7_T2_iiiiiiiiiiiiiii)
        /*09bc*/ 	.word	0x00000000


	//----- nvinfo : EIATTR_MIN_STACK_SIZE
	.align		4
.L_443:
        /*09c0*/ 	.byte	0x04, 0x12
        /*09c2*/ 	.short	(.L_445 - .L_444)
	.align		4
.L_444:
        /*09c4*/ 	.word	index@(_ZN2at6native51_GLOBAL__N__2c613397_18_DepthwiseConv2d_cu_9959487039conv_depthwise2d_forward_kernel_genericIN3c108BFloat16EiEEvNS_27GenericPackedTensorAccessorIKT_Lm4ENS_16DefaultPtrTraitsEiEENS5_IS6_Lm4ES8_iEES9_NS5_IS7_Lm1ES8_iEEbT0_iiiiiiiiiiiiii)
        /*09c8*/ 	.word	0x00000000


	//----- nvinfo : EIATTR_MIN_STACK_SIZE
	.align		4
.L_445:
        /*09cc*/ 	.byte	0x04, 0x12
        /*09ce*/ 	.short	(.L_447 - .L_446)
	.align		4
.L_446:
        /*09d0*/ 	.word	index@(_ZN2at6native51_GLOBAL__N__2c613397_18_DepthwiseConv2d_cu_9959487031conv_depthwise2d_forward_kernelILi1EN3c108BFloat16EiEEvNS_27GenericPackedTensorAccessorIKT0_Lm4ENS_16DefaultPtrTraitsEiEENS5_IS6_Lm4ES8_iEES9_NS5_IS7_Lm1ES8_iEEbT1_iiiiiiiiiiiiii)
        /*09d4*/ 	.word	0x00000000


	//----- nvinfo : EIATTR_MIN_STACK_SIZE
	.align		4
.L_447:
        /*09d8*/ 	.byte	0x04, 0x12
        /*09da*/ 	.short	(.L_449 - .L_448)
	.align		4
.L_448:
        /*09dc*/ 	.word	index@(_ZN2at6native51_GLOBAL__N__2c613397_18_DepthwiseConv2d_cu_9959487031conv_depthwise2d_forward_kernelILi3EN3c108BFloat16EiEEvNS_27GenericPackedTensorAccessorIKT0_Lm4ENS_16DefaultPtrTraitsEiEENS5_IS6_Lm4ES8_iEES9_NS5_IS7_Lm1ES8_iEEbT1_iiiiiiiiiiiiii)
        /*09e0*/ 	.word	0x00000000


	//----- nvinfo : EIATTR_MIN_STACK_SIZE
	.align		4
.L_449:
        /*09e4*/ 	.byte	0x04, 0x12
        /*09e6*/ 	.short	(.L_451 - .L_450)
	.align		4
.L_450:
        /*09e8*/ 	.word	index@(_ZN2at6native51_GLOBAL__N__2c613397_18_DepthwiseConv2d_cu_9959487031conv_depthwise2d_forward_kernelILi5EN3c108BFloat16EiEEvNS_27GenericPackedTensorAccessorIKT0_Lm4ENS_16DefaultPtrTraitsEiEENS5_IS6_Lm4ES8_iEES9_NS5_IS7_Lm1ES8_iEEbT1_iiiiiiiiiiiiii)
        /*09ec*/ 	.word	0x00000000


	//----- nvinfo : EIATTR_MIN_STACK_SIZE
	.align		4
.L_451:
        /*09f0*/ 	.byte	0x04, 0x12
        /*09f2*/ 	.short	(.L_453 - .L_452)
	.align		4
.L_452:
        /*09f4*/ 	.word	index@(_ZN2at6native51_GLOBAL__N__2c613397_18_DepthwiseConv2d_cu_9959487039conv_depthwise2d_forward_kernel_genericIN3c104HalfEiEEvNS_27GenericPackedTensorAccessorIKT_Lm4ENS_16DefaultPtrTraitsEiEENS5_IS6_Lm4ES8_iEES9_NS5_IS7_Lm1ES8_iEEbT0_iiiiiiiiiiiiii)
        /*09f8*/ 	.word	0x00000000


	//----- nvinfo : EIATTR_MIN_STACK_SIZE
	.align		4
.L_453:
        /*09fc*/ 	.byte	0x04, 0x12
        /*09fe*/ 	.short	(.L_455 - .L_454)
	.align		4
.L_454:
        /*0a00*/ 	.word	index@(_ZN2at6native51_GLOBAL__N__2c613397_18_DepthwiseConv2d_cu_9959487031conv_depthwise2d_forward_kernelILi1EN3c104HalfEiEEvNS_27GenericPackedTensorAccessorIKT0_Lm4ENS_16DefaultPtrTraitsEiEENS5_IS6_Lm4ES8_iEES9_NS5_IS7_Lm1ES8_iEEbT1_iiiiiiiiiiiiii)
        /*0a04*/ 	.word	0x00000000


	//----- nvinfo : EIATTR_MIN_STACK_SIZE
	.align		4
.L_455:
        /*0a08*/ 	.byte	0x04, 0x12
        /*0a0a*/ 	.short	(.L_457 - .L_456)
	.align		4
.L_456:
        /*0a0c*/ 	.word	index@(_ZN2at6native51_GLOBAL__N__2c613397_18_DepthwiseConv2d_cu_9959487031conv_depthwise2d_forward_kernelILi3EN3c104HalfEiEEvNS_27GenericPackedTensorAccessorIKT0_Lm4ENS_16DefaultPtrTraitsEiEENS5_IS6_Lm4ES8_iEES9_NS5_IS7_Lm1ES8_iEEbT1_iiiiiiiiiiiiii)
        /*0a10*/ 	.word	0x00000000


	//----- nvinfo : EIATTR_MIN_STACK_SIZE
	.align		4
.L_457:
        /*0a14*/ 	.byte	0x04, 0x12
        /*0a16*/ 	.short	(.L_459 - .L_458)
	.align		4
.L_458:
        /*0a18*/ 	.word	index@(_ZN2at6native51_GLOBAL__N__2c613397_18_DepthwiseConv2d_cu_9959487031conv_depthwise2d_forward_kernelILi5EN3c104HalfEiEEvNS_27GenericPackedTensorAccessorIKT0_Lm4ENS_16DefaultPtrTraitsEiEENS5_IS6_Lm4ES8_iEES9_NS5_IS7_Lm1ES8_iEEbT1_iiiiiiiiiiiiii)
        /*0a1c*/ 	.word	0x00000000


	//----- nvinfo : EIATTR_MIN_STACK_SIZE
	.align		4
.L_459:
        /*0a20*/ 	.byte	0x04, 0x12
        /*0a22*/ 	.short	(.L_461 - .L_460)
	.align		4
.L_460:
        /*0a24*/ 	.word	index@(_ZN2at6native51_GLOBAL__N__2c613397_18_DepthwiseConv2d_cu_9959487039conv_depthwise2d_forward_kernel_genericIfiEEvNS_27GenericPackedTensorAccessorIKT_Lm4ENS_16DefaultPtrTraitsEiEENS3_IS4_Lm4ES6_iEES7_NS3_IS5_Lm1ES6_iEEbT0_iiiiiiiiiiiiii)
        /*0a28*/ 	.word	0x00000000


	//----- nvinfo : EIATTR_MIN_STACK_SIZE
	.align		4
.L_461:
        /*0a2c*/ 	.byte	0x04, 0x12
        /*0a2e*/ 	.short	(.L_463 - .L_462)
	.align		4
.L_462:
        /*0a30*/ 	.word	index@(_ZN2at6native51_GLOBAL__N__2c613397_18_DepthwiseConv2d_cu_9959487031conv_depthwise2d_forward_kernelILi1EfiEEvNS_27GenericPackedTensorAccessorIKT0_Lm4ENS_16DefaultPtrTraitsEiEENS3_IS4_Lm4ES6_iEES7_NS3_IS5_Lm1ES6_iEEbT1_iiiiiiiiiiiiii)
        /*0a34*/ 	.word	0x00000000


	//----- nvinfo : EIATTR_MIN_STACK_SIZE
	.align		4
.L_463:
        /*0a38*/ 	.byte	0x04, 0x12
        /*0a3a*/ 	.short	(.L_465 - .L_464)
	.align		4
.L_464:
        /*0a3c*/ 	.word	index@(_ZN2at6native51_GLOBAL__N__2c613397_18_DepthwiseConv2d_cu_9959487031conv_depthwise2d_forward_kernelILi3EfiEEvNS_27GenericPackedTensorAccessorIKT0_Lm4ENS_16DefaultPtrTraitsEiEENS3_IS4_Lm4ES6_iEES7_NS3_IS5_Lm1ES6_iEEbT1_iiiiiiiiiiiiii)
        /*0a40*/ 	.word	0x00000000


	//----- nvinfo : EIATTR_MIN_STACK_SIZE
	.align		4
.L_465:
        /*0a44*/ 	.byte	0x04, 0x12
        /*0a46*/ 	.short	(.L_467 - .L_466)
	.align		4
.L_466:
        /*0a48*/ 	.word	index@(_ZN2at6native51_GLOBAL__N__2c613397_18_DepthwiseConv2d_cu_9959487031conv_depthwise2d_forward_kernelILi5EfiEEvNS_27GenericPackedTensorAccessorIKT0_Lm4ENS_16DefaultPtrTraitsEiEENS3_IS4_Lm4ES6_iEES7_NS3_IS5_Lm1ES6_iEEbT1_iiiiiiiiiiiiii)
        /*0a4c*/ 	.word	0x00000000


	//----- nvinfo : EIATTR_MIN_STACK_SIZE
	.align		4
.L_467:
        /*0a50*/ 	.byte	0x04, 0x12
        /*0a52*/ 	.short	(.L_469 - .L_468)
	.align		4
.L_468:
        /*0a54*/ 	.word	index@(_ZN2at6native51_GLOBAL__N__2c613397_18_DepthwiseConv2d_cu_9959487039conv_depthwise2d_forward_kernel_genericIdiEEvNS_27GenericPackedTensorAccessorIKT_Lm4ENS_16DefaultPtrTraitsEiEENS3_IS4_Lm4ES6_iEES7_NS3_IS5_Lm1ES6_iEEbT0_iiiiiiiiiiiiii)
        /*0a58*/ 	.word	0x00000000


	//----- nvinfo : EIATTR_MIN_STACK_SIZE
	.align		4
.L_469:
        /*0a5c*/ 	.byte	0x04, 0x12
        /*0a5e*/ 	.short	(.L_471 - .L_470)
	.align		4
.L_470:
        /*0a60*/ 	.word	index@(_ZN2at6native51_GLOBAL__N__2c613397_18_DepthwiseConv2d_cu_9959487031conv_depthwise2d_forward_kernelILi1EdiEEvNS_27GenericPackedTensorAccessorIKT0_Lm4ENS_16DefaultPtrTraitsEiEENS3_IS4_Lm4ES6_iEES7_NS3_IS5_Lm1ES6_iEEbT1_iiiiiiiiiiiiii)
        /*0a64*/ 	.word	0x00000010


	//----- nvinfo : EIATTR_MIN_STACK_SIZE
	.align		4
.L_471:
        /*0a68*/ 	.byte	0x04, 0x12
        /*0a6a*/ 	.short	(.L_473 - .L_472)
	.align		4
.L_472:
        /*0a6c*/ 	.word	index@(_ZN2at6native51_GLOBAL__N__2c613397_18_DepthwiseConv2d_cu_9959487031conv_depthwise2d_forward_kernelILi3EdiEEvNS_27GenericPackedTensorAccessorIKT0_Lm4ENS_16DefaultPtrTraitsEiEENS3_IS4_Lm4ES6_iEES7_NS3_IS5_Lm1ES6_iEEbT1_iiiiiiiiiiiiii)
        /*0a70*/ 	.word	0x00000000


	//----- nvinfo : EIATTR_MIN_STACK_SIZE
	.align		4
.L_473:
        /*0a74*/ 	.byte	0x04, 0x12
        /*0a76*/ 	.short	(.L_475 - .L_474)
	.align		4
.L_474:
        /*0a78*/ 	.word	index@(_ZN2at6native51_GLOBAL__N__2c613397_18_DepthwiseConv2d_cu_9959487031conv_depthwise2d_forward_kernelILi5EdiEEvNS_27GenericPackedTensorAccessorIKT0_Lm4ENS_16DefaultPtrTraitsEiEENS3_IS4_Lm4ES6_iEES7_NS3_IS5_Lm1ES6_iEEbT1_iiiiiiiiiiiiii)
        /*0a7c*/ 	.word	0x00000000
.L_475:


//--------------------- .nv.compat                --------------------------
	.section	.nv.compat,"",@"SHT_CUDA_COMPAT_INFO"
	.align	4
        /*0000*/ 	.byte	0x02, 0x09, 0x01, 0x00, 0x02, 0x02, 0x01, 0x00, 0x02, 0x05, 0x05, 0x00, 0x03, 0x07, 0x01, 0x01
        /*0010*/ 	.byte	0x02, 0x03, 0x00, 0x00, 0x02, 0x06, 0x01, 0x00, 0x04, 0x0b, 0x08, 0x00, 0x00, 0x00, 0x00, 0x00
        /*0020*/ 	.byte	0x00, 0x00, 0x00, 0x00


//--------------------- .nv.info._ZN2at6native51_GLOBAL__N__2c613397_18_DepthwiseConv2d_cu_9959487035conv_depthwise2d_grad_weight_kernelIN3c108BFloat16EjEEvNS_27GenericPackedTensorAccessorIKT_Lm4ENS_16DefaultPtrTraitsEiEES9_NS5_IS6_Lm4ES8_iEEiiiiiiiiiiiiiiii --------------------------
	.section	.nv.info._ZN2at6native51_GLOBAL__N__2c613397_18_DepthwiseConv2d_cu_9959487035conv_depthwise2d_grad_weight_kernelIN3c108BFloat16EjEEvNS_27GenericPackedTensorAccessorIKT_Lm4ENS_16DefaultPtrTraitsEiEES9_NS5_IS6_Lm4ES8_iEEiiiiiiiiiiiiiiii,"",@"SHT_CUDA_INFO"
	.sectionflags	@""
	.align	4


	//----- nvinfo : EIATTR_CUDA_API_VERSION
	.align		4
        /*0000*/ 	.byte	0x04, 0x37
        /*0002*/ 	.short	(.L_477 - .L_476)
.L_476:
        /*0004*/ 	.word	0x00000082


	//----- nvinfo : EIATTR_KPARAM_INFO
	.align		4
.L_477:
        /*0008*/ 	.byte	0x04, 0x17
        /*000a*/ 	.short	(.L_479 - .L_478)
.L_478:
        /*000c*/ 	.word	0x00000000
        /*0010*/ 	.short	0x0012
        /*0012*/ 	.short	0x00b4
        /*0014*/ 	.byte	0x00, 0xf0, 0x11, 0x00


	//----- nvinfo : EIATTR_KPARAM_INFO
	.align		4
.L_479:
        /*0018*/ 	.byte	0x04, 0x17
        /*001a*/ 	.short	(.L_481 - .L_480)
.L_480:
        /*001c*/ 	.word	0x00000000
        /*0020*/ 	.short	0x0011
        /*0022*/ 	.short	0x00b0
        /*0024*/ 	.byte	0x00, 0xf0, 0x11, 0x00


	//----- nvinfo : EIATTR_KPARAM_INFO
	.align		4
.L_481:
        /*0028*/ 	.byte	0x04, 0x17
        /*002a*/ 	.short	(.L_483 - .L_482)
.L_482:
        /*002c*/ 	.word	0x00000000
        /*0030*/ 	.short	0x0010
        /*0032*/ 	.short	0x00ac
        /*0034*/ 	.byte	0x00, 0xf0, 0x11, 0x00


	//----- nvinfo : EIATTR_KPARAM_INFO
	.align		4
.L_483:
        /*0038*/ 	.byte	0x04, 0x17
        /*003a*/ 	.short	(.L_485 - .L_484)
.L_484:
        /*003c*/ 	.word	0x00000000
        /*0040*/ 	.short	0x000f
        /*0042*/ 	.short	0x00a8
        /*0044*/ 	.byte	0x00, 0xf0, 0x11, 0x00


	//----- nvinfo : EIATTR_KPARAM_INFO
	.align		4
.L_485:
        /*0048*/ 	.byte	0x04, 0x17
        /*004a*/ 	.short	(.L_487 - .L_486)
.L_486:
        /*004c*/ 	.word	0x00000000
        /*0050*/ 	.short	0x000e
        /*0052*/ 	.short	0x00a4
        /*0054*/ 	.byte	0x00, 0xf0, 0x11, 0x00


	//----- nvinfo : EIATTR_KPARAM_INFO
	.align		4
.L_487:
        /*0058*/ 	.byte	0x04, 0x17
        /*005a*/ 	.short	(.L_489 - .L_488)
.L_488:
        /*005c*/ 	.word	0x00000000
        /*0060*/ 	.short	0x000d
        /*0062*/ 	.short	0x00a0
        /*0064*/ 	.byte	0x00, 0xf0, 0x11, 0x00


	//----- nvinfo : EIATTR_KPARAM_INFO
	.align		4
.L_489:
        /*0068*/ 	.byte	0x04, 0x17
        /*006a*/ 	.short	(.L_491 - .L_490)
.L_490:
        /*006c*/ 	.word	0x00000000
        /*0070*/ 	.short	0x000c
        /*0072*/ 	.short	0x009c
        /*0074*/ 	.byte	0x00, 0xf0, 0x11, 0x00


	//----- nvinfo : EIATTR_KPARAM_INFO
	.align		4
.L_491:
        /*0078*/ 	.byte	0x04, 0x17
        /*007a*/ 	.short	(.L_493 - .L_492)
.L_492:
        /*007c*/ 	.word	0x00000000
        /*0080*/ 	.short	0x000b
        /*0082*/ 	.short	0x0098
        /*0084*/ 	.byte	0x00, 0xf0, 0x11, 0x00


	//----- nvinfo : EIATTR_KPARAM_INFO
	.align		4
.L_493:
        /*0088*/ 	.byte	0x04, 0x17
        /*008a*/ 	.short	(.L_495 - .L_494)
.L_494:
        /*008c*/ 	.word	0x00000000
        /*0090*/ 	.short	0x000a
        /*0092*/ 	.short	0x0094
        /*0094*/ 	.byte	0x00, 0xf0, 0x11, 0x00


	//----- nvinfo : EIATTR_KPARAM_INFO
	.align		4
.L_495:
        /*0098*/ 	.byte	0x04, 0x17
        /*009a*/ 	.short	(.L_497 - .L_496)
.L_496:
        /*009c*/ 	.word	0x00000000
        /*00a0*/ 	.short	0x0009
        /*00a2*/ 	.short	0x0090
        /*00a4*/ 	.byte	0x00, 0xf0, 0x11, 0x00


	//----- nvinfo : EIATTR_KPARAM_INFO
	.align		4
.L_497:
        /*00a8*/ 	.byte	0x04, 0x17
        /*00aa*/ 	.short	(.L_499 - .L_498)
.L_498:
        /*00ac*/ 	.word	0x00000000
        /*00b0*/ 	.short	0x0008
        /*00b2*/ 	.short	0x008c
        /*00b4*/ 	.byte	0x00, 0xf0, 0x11, 0x00


	//----- nvinfo : EIATTR_KPARAM_INFO
	.align		4
.L_499:
        /*00b8*/ 	.byte	0x04, 0x17
        /*00ba*/ 	.short	(.L_501 - .L_500)
.L_500:
        /*00bc*/ 	.word	0x00000000
        /*00c0*/ 	.short	0x0007
        /*00c2*/ 	.short	0x0088
        /*00c4*/ 	.byte	0x00, 0xf0, 0x11, 0x00


	//----- nvinfo : EIATTR_KPARAM_INFO
	.align		4
.L_501:
        /*00c8*/ 	.byte	0x04, 0x17
        /*00ca*/ 	.short	(.L_503 - .L_502)
.L_502:
        /*00cc*/ 	.word	0x00000000
        /*00d0*/ 	.short	0x0006
        /*00d2*/ 	.short	0x0084
        /*00d4*/ 	.byte	0x00, 0xf0, 0x11, 0x00


	//----- nvinfo : EIATTR_KPARAM_INFO
	.align		4
.L_503:
        /*00d8*/ 	.byte	0x04, 0x17
        /*00da*/ 	.short	(.L_505 - .L_504)
.L_504:
        /*00dc*/ 	.word	0x00000000
        /*00e0*/ 	.short	0x0005
        /*00e2*/ 	.short	0x0080
        /*00e4*/ 	.byte	0x00, 0xf0, 0x11, 0x00


	//----- nvinfo : EIATTR_KPARAM_INFO
	.align		4
.L_505:
        /*00e8*/ 	.byte	0x04, 0x17
        /*00ea*/ 	.short	(.L_507 - .L_506)
.L_506:
        /*00ec*/ 	.word	0x00000000
        /*00f0*/ 	.short	0x0004
        /*00f2*/ 	.short	0x007c
        /*00f4*/ 	.byte	0x00, 0xf0, 0x11, 0x00


	//----- nvinfo : EIATTR_KPARAM_INFO
	.align		4
.L_507:
        /*00f8*/ 	.byte	0x04, 0x17
        /*00fa*/ 	.short	(.L_509 - .L_508)
.L_508:
        /*00fc*/ 	.word	0x00000000
        /*0100*/ 	.short	0x0003
        /*0102*/ 	.short	0x0078
        /*0104*/ 	.byte	0x00, 0xf0, 0x11, 0x00


	//----- nvinfo : EIATTR_KPARAM_INFO
	.align		4
.L_509:
        /*0108*/ 	.byte	0x04, 0x17
        /*010a*/ 	.short	(.L_511 - .L_510)
.L_510:
        /*010c*/ 	.word	0x00000000
        /*0110*/ 	.short	0x0002
        /*0112*/ 	.short	0x0050
        /*0114*/ 	.byte	0x00, 0xf0, 0xa1, 0x00


	//----- nvinfo : EIATTR_KPARAM_INFO
	.align		4
.L_511:
        /*0118*/ 	.byte	0x04, 0x17
        /*011a*/ 	.short	(.L_513 - .L_512)
.L_512:
        /*011c*/ 	.word	0x00000000
        /*0120*/ 	.short	0x0001
        /*0122*/ 	.short	0x0028
        /*0124*/ 	.byte	0x00, 0xf0, 0xa1, 0x00


	//----- nvinfo : EIATTR_KPARAM_INFO
	.align		4
.L_513:
        /*0128*/ 	.byte	0x04, 0x17
        /*012a*/ 	.short	(.L_515 - .L_514)
.L_514:
        /*012c*/ 	.word	0x00000000
        /*0130*/ 	.short	0x0000
        /*0132*/ 	.short	0x0000
        /*0134*/ 	.byte	0x00, 0xf0, 0xa1, 0x00


	//----- nvinfo : EIATTR_SPARSE_MMA_MASK
	.align		4
.L_515:
        /*0138*/ 	.byte	0x03, 0x50
        /*013a*/ 	.short	0x0000


	//----- nvinfo : EIATTR_MAXREG_COUNT
	.align		4
        /*013c*/ 	.byte	0x03, 0x1b
        /*013e*/ 	.short	0x00ff


	//----- nvinfo : EIATTR_NUM_BARRIERS
	.align		4
        /*0140*/ 	.byte	0x02, 0x4c
        /*0142*/ 	.byte	0x01
	.zero		1


	//----- nvinfo : EIATTR_MERCURY_ISA_VERSION
	.align		4
        /*0144*/ 	.byte	0x03, 0x5f
        /*0146*/ 	.short	0x0101


	//----- nvinfo : EIATTR_COOP_GROUP_MASK_REGIDS
	.align		4
        /*0148*/ 	.byte	0x04, 0x29
        /*014a*/ 	.short	(.L_517 - .L_516)


	//   ....[0]....
.L_516:
        /*014c*/ 	.word	0xffffffff


	//   ....[1]....
        /*0150*/ 	.word	0xffffffff


	//   ....[2]....
        /*0154*/ 	.word	0xffffffff


	//   ....[3]....
        /*0158*/ 	.word	0xffffffff


	//   ....[4]....
        /*015c*/ 	.word	0xffffffff


	//   ....[5]....
        /*0160*/ 	.word	0xffffffff


	//   ....[6]....
        /*0164*/ 	.word	0xffffffff


	//   ....[7]....
        /*0168*/ 	.word	0xffffffff


	//   ....[8]....
        /*016c*/ 	.word	0xffffffff


	//   ....[9]....
        /*0170*/ 	.word	0xffffffff


	//   ....[10]....
        /*0174*/ 	.word	0x0500000b


	//   ....[11]....
        /*0178*/ 	.word	0x0500000b


	//   ....[12]....
        /*017c*/ 	.word	0x0500000b


	//   ....[13]....
        /*0180*/ 	.word	0x0500000b


	//   ....[14]....
        /*0184*/ 	.word	0x0500000b


	//----- nvinfo : EIATTR_COOP_GROUP_INSTR_OFFSETS
	.align		4
.L_517:
        /*0188*/ 	.byte	0x04, 0x28
        /*018a*/ 	.short	(.L_519 - .L_518)


	//   ....[0]....
.L_518:
        /*018c*/ 	.word	0x00001d60


	//   ....[1]....
        /*0190*/ 	.word	0x00001e10


	//   ....[2]....
        /*0194*/ 	.word	0x00001e60


	//   ....[3]....
        /*0198*/ 	.word	0x00001eb0


	//   ....[4]....
        /*019c*/ 	.word	0x00001f00


	//   ....[5]....
        /*01a0*/ 	.word	0x00001fa0


	//   ....[6]....
        /*01a4*/ 	.word	0x00001fc0


	//   ....[7]....
        /*01a8*/ 	.word	0x00001fe0


	//   ....[8]....
        /*01ac*/ 	.word	0x00002000


	//   ....[9]....
        /*01b0*/ 	.word	0x00002020


	//   ....[10]....
        /*01b4*/ 	.word	0x00002160


	//   ....[11]....
        /*01b8*/ 	.word	0x000021d0


	//   ....[12]....
        /*01bc*/ 	.word	0x00002240


	//   ....[13]....
        /*01c0*/ 	.word	0x000022b0


	//   ....[14]....
        /*01c4*/ 	.word	0x00002320


	//----- nvinfo : EIATTR_EXIT_INSTR_OFFSETS
	.align		4
.L_519:
        /*01c8*/ 	.byte	0x04, 0x1c
        /*01ca*/ 	.short	(.L_521 - .L_520)


	//   ....[0]....
.L_520:
        /*01cc*/ 	.word	0x00002060


	//   ....[1]....
        /*01d0*/ 	.word	0x00002110


	//----- nvinfo : EIATTR_CRS_STACK_SIZE
	.align		4
.L_521:
        /*01d4*/ 	.byte	0x04, 0x1e
        /*01d6*/ 	.short	(.L_523 - .L_522)
.L_522:
        /*01d8*/ 	.word	0x00000000


	//----- nvinfo : EIATTR_CBANK_PARAM_SIZE
	.align		4
.L_523:
        /*01dc*/ 	.byte	0x03, 0x19
        /*01de*/ 	.short	0x00b8


	//----- nvinfo : EIATTR_PARAM_CBANK
	.align		4
        /*01e0*/ 	.byte	0x04, 0x0a
        /*01e2*/ 	.short	(.L_525 - .L_524)
	.align		4
.L_524:
        /*01e4*/ 	.word	index@(.nv.constant0._ZN2at6native51_GLOBAL__N__2c613397_18_DepthwiseConv2d_cu_9959487035conv_depthwise2d_grad_weight_kernelIN3c108BFloat16EjEEvNS_27GenericPackedTensorAccessorIKT_Lm4ENS_16DefaultPtrTraitsEiEES9_NS5_IS6_Lm4ES8_iEEiiiiiiiiiiiiiiii)
        /*01e8*/ 	.short	0x0210
        /*01ea*/ 	.short	0x00b8


	//----- nvinfo : EIATTR_SW_WAR
	.align		4
.L_525:
        /*01ec*/ 	.byte	0x04, 0x36
        /*01ee*/ 	.short	(.L_527 - .L_526)
.L_526:
        /*01f0*/ 	.word	0x00000008
.L_527:


//--------------------- .nv.info._ZN2at6native51_GLOBAL__N__2c613397_18_DepthwiseConv2d_cu_9959487035conv_depthwise2d_grad_weight_kernelIN3c104HalfEjEEvNS_27GenericPackedTensorAccessorIKT_Lm4ENS_16DefaultPtrTraitsEiEES9_NS5_IS6_Lm4ES8_iEEiiiiiiiiiiiiiiii --------------------------
	.section	.nv.info._ZN2at6native51_GLOBAL__N__2c613397_18_DepthwiseConv2d_cu_9959487035conv_depthwise2d_grad_weight_kernelIN3c104HalfEjEEvNS_27GenericPackedTensorAccessorIKT_Lm4ENS_16DefaultPtrTraitsEiEES9_NS5_IS6_Lm4ES8_iEEiiiiiiiiiiiiiiii,"",@"SHT_CUDA_INFO"
	.sectionflags	@""
	.align	4


	//----- nvinfo : EIATTR_CUDA_API_VERSION
	.align		4
        /*0000*/ 	.byte	0x04, 0x37
        /*0002*/ 	.short	(.L_529 - .L_528)
.L_528:
        /*0004*/ 	.word	0x00000082


	//----- nvinfo : EIATTR_KPARAM_INFO
	.align		4
.L_529:
        /*0008*/ 	.byte	0x04, 0x17
        /*000a*/ 	.short	(.L_531 - .L_530)
.L_530:
        /*000c*/ 	.word	0x00000000
        /*0010*/ 	.short	0x0012
        /*0012*/ 	.short	0x00b4
        /*0014*/ 	.byte	0x00, 0xf0, 0x11, 0x00


	//----- nvinfo : EIATTR_KPARAM_INFO
	.align		4
.L_531:
        /*0018*/ 	.byte	0x04, 0x17
        /*001a*/ 	.short	(.L_533 - .L_532)
.L_532:
        /*001c*/ 	.word	0x00000000
        /*0020*/ 	.short	0x0011
        /*0022*/ 	.short	0x00b0
        /*0024*/ 	.byte	0x00, 0xf0, 0x11, 0x00


	//----- nvinfo : EIATTR_KPARAM_INFO
	.align		4
.L_533:
        /*0028*/ 	.byte	0x04, 0x17
        /*002a*/ 	.short	(.L_535 - .L_534)
.L_534:
        /*002c*/ 	.word	0x00000000
        /*0030*/ 	.short	0x0010
        /*0032*/ 	.short	0x00ac
        /*0034*/ 	.byte	0x00, 0xf0, 0x11, 0x00


	//----- nvinfo : EIATTR_KPARAM_INFO
	.align		4
.L_535:
        /*0038*/ 	.byte	0x04, 0x17
        /*003a*/ 	.short	(.L_537 - .L_536)
.L_536:
        /*003c*/ 	.word	0x00000000
        /*0040*/ 	.short	0x000f
        /*0042*/ 	.short	0x00a8
        /*0044*/ 	.byte	0x00, 0xf0, 0x11, 0x00


	//----- nvinfo : EIATTR_KPARAM_INFO
	.align		4
.L_537:
        /*0048*/ 	.byte	0x04, 0x17
        /*004a*/ 	.short	(.L_539 - .L_538)
.L_538:
        /*004c*/ 	.word	0x00000000
        /*0050*/ 	.short	0x000e
        /*0052*/ 	.short	0x00a4
        /*0054*/ 	.byte	0x00, 0xf0, 0x11, 0x00


	//----- nvinfo : EIATTR_KPARAM_INFO
	.align		4
.L_539:
        /*0058*/ 	.byte	0x04, 0x17
        /*005a*/ 	.short	(.L_541 - .L_540)
.L_540:
        /*005c*/ 	.word	0x00000000
        /*0060*/ 	.short	0x000d
        /*0062*/ 	.short	0x00a0
        /*0064*/ 	.byte	0x00, 0xf0, 0x11, 0x00


	//----- nvinfo : EIATTR_KPARAM_INFO
	.align		4
.L_541:
        /*0068*/ 	.byte	0x04, 0x17
        /*006a*/ 	.short	(.L_543 - .L_542)
.L_542:
        /*006c*/ 	.word	0x00000000
        /*0070*/ 	.short	0x000c
        /*0072*/ 	.short	0x009c
        /*0074*/ 	.byte	0x00, 0xf0, 0x11, 0x00


	//----- nvinfo : EIATTR_KPARAM_INFO
	.align		4
.L_543:
        /*0078*/ 	.byte	0x04, 0x17
        /*007a*/ 	.short	(.L_545 - .L_544)
.L_544:
        /*007c*/ 	.word	0x00000000
        /*0080*/ 	.short	0x000b
        /*0082*/ 	.short	0x0098
        /*0084*/ 	.byte	0x00, 0xf0, 0x11, 0x00


	//----- nvinfo : EIATTR_KPARAM_INFO
	.align		4
.L_545:
        /*0088*/ 	.byte	0x04, 0x17
        /*008a*/ 	.short	(.L_547 - .L_546)
.L_546:
        /*008c*/ 	.word	0x00000000
        /*0090*/ 	.short	0x000a
        /*0092*/ 	.short	0x0094
        /*0094*/ 	.byte	0x00, 0xf0, 0x11, 0x00


	//----- nvinfo : EIATTR_KPARAM_INFO
	.align		4
.L_547:
        /*0098*/ 	.byte	0x04, 0x17
        /*009a*/ 	.short	(.L_549 - .L_548)
.L_548:
        /*009c*/ 	.word	0x00000000
        /*00a0*/ 	.short	0x0009
        /*00a2*/ 	.short	0x0090
        /*00a4*/ 	.byte	0x00, 0xf0, 0x11, 0x00


	//----- nvinfo : EIATTR_KPARAM_INFO
	.align		4
.L_549:
        /*00a8*/ 	.byte	0x04, 0x17
        /*00aa*/ 	.short	(.L_551 - .L_550)
.L_550:
        /*00ac*/ 	.word	0x00000000
        /*00b0*/ 	.short	0x0008
        /*00b2*/ 	.short	0x008c
        /*00b4*/ 	.byte	0x00, 0xf0, 0x11, 0x00


	//----- nvinfo : EIATTR_KPARAM_INFO
	.align		4
.L_551:
        /*00b8*/ 	.byte	0x04, 0x17
        /*00ba*/ 	.short	(.L_553 - .L_552)
.L_552:
        /*00bc*/ 	.word	0x00000000
        /*00c0*/ 	.short	0x0007
        /*00c2*/ 	.short	0x0088
        /*00c4*/ 	.byte	0x00, 0xf0, 0x11, 0x00


	//----- nvinfo : EIATTR_KPARAM_INFO
	.align		4
.L_553:
        /*00c8*/ 	.byte	0x04, 0x17
        /*00ca*/ 	.short	(.L_555 - .L_554)
.L_554:
        /*00cc*/ 	.word	0x00000000
        /*00d0*/ 	.short	0x0006
        /*00d2*/ 	.short	0x0084
        /*00d4*/ 	.byte	0x00, 0xf0, 0x11, 0x00


	//----- nvinfo : EIATTR_KPARAM_INFO
	.align		4
.L_555:
        /*00d8*/ 	.byte	0x04, 0x17
        /*00da*/ 	.short	(.L_557 - .L_556)
.L_556:
        /*00dc*/ 	.word	0x00000000
        /*00e0*/ 	.short	0x0005
        /*00e2*/ 	.short	0x0080
        /*00e4*/ 	.byte	0x00, 0xf0, 0x11, 0x00


	//----- nvinfo : EIATTR_KPARAM_INFO
	.align		4
.L_557:
        /*00e8*/ 	.byte	0x04, 0x17
        /*00ea*/ 	.short	(.L_559 - .L_558)
.L_558:
        /*00ec*/ 	.word	0x00000000
        /*00f0*/ 	.short	0x0004
        /*00f2*/ 	.short	0x007c
        /*00f4*/ 	.byte	0x00, 0xf0, 0x11, 0x00


	//----- nvinfo : EIATTR_KPARAM_INFO
	.align		4
.L_559:
        /*00f8*/ 	.byte	0x04, 0x17
        /*00fa*/ 	.short	(.L_561 - .L_560)
.L_560:
        /*00fc*/ 	.word	0x00000000
        /*0100*/ 	.short	0x0003
        /*0102*/ 	.short	0x0078
        /*0104*/ 	.byte	0x00, 0xf0, 0x11, 0x00


	//----- nvinfo : EIATTR_KPARAM_INFO
	.align		4
.L_561:
        /*0108*/ 	.byte	0x04, 0x17
        /*010a*/ 	.short	(.L_563 - .L_562)
.L_562:
        /*010c*/ 	.word	0x00000000
        /*0110*/ 	.short	0x0002
        /*0112*/ 	.short	0x0050
        /*0114*/ 	.byte	0x00, 0xf0, 0xa1, 0x00


	//----- nvinfo : EIATTR_KPARAM_INFO
	.align		4
.L_563:
        /*0118*/ 	.byte	0x04, 0x17
        /*011a*/ 	.short	(.L_565 - .L_564)
.L_564:
        /*011c*/ 	.word	0x00000000
        /*0120*/ 	.short	0x0001
        /*0122*/ 	.short	0x0028
        /*0124*/ 	.byte	0x00, 0xf0, 0xa1, 0x00


	//----- nvinfo : EIATTR_KPARAM_INFO
	.align		4
.L_565:
        /*0128*/ 	.byte	0x04, 0x17
        /*012a*/ 	.short	(.L_567 - .L_566)
.L_566:
        /*012c*/ 	.word	0x00000000
        /*0130*/ 	.short	0x0000
        /*0132*/ 	.short	0x0000
        /*0134*/ 	.byte	0x00, 0xf0, 0xa1, 0x00


	//----- nvinfo : EIATTR_SPARSE_MMA_MASK
	.align		4
.L_567:
        /*0138*/ 	.byte	0x03, 0x50
        /*013a*/ 	.short	0x0000


	//----- nvinfo : EIATTR_MAXREG_COUNT
	.align		4
        /*013c*/ 	.byte	0x03, 0x1b
        /*013e*/ 	.short	0x00ff


	//----- nvinfo : EIATTR_NUM_BARRIERS
	.align		4
        /*0140*/ 	.byte	0x02, 0x4c
        /*0142*/ 	.byte	0x01
	.zero		1


	//----- nvinfo : EIATTR_MERCURY_ISA_VERSION
	.align		4
        /*0144*/ 	.byte	0x03, 0x5f
        /*0146*/ 	.short	0x0101


	//----- nvinfo : EIATTR_COOP_GROUP_MASK_REGIDS
	.align		4
        /*0148*/ 	.byte	0x04, 0x29
        /*014a*/ 	.short	(.L_569 - .L_568)


	//   ....[0]....
.L_568:
        /*014c*/ 	.word	0xffffffff


	//   ....[1]....
        /*0150*/ 	.word	0xffffffff


	//   ....[2]....
        /*0154*/ 	.word	0xffffffff


	//   ....[3]....
        /*0158*/ 	.word	0xffffffff


	//   ....[4]....
        /*015c*/ 	.word	0xffffffff


	//   ....[5]....
        /*0160*/ 	.word	0xffffffff


	//   ....[6]....
        /*0164*/ 	.word	0xffffffff


	//   ....[7]....
        /*0168*/ 	.word	0xffffffff


	//   ....[8]....
        /*016c*/ 	.word	0xffffffff


	//   ....[9]....
        /*0170*/ 	.word	0xffffffff


	//   ....[10]....
        /*0174*/ 	.word	0x0500000b


	//   ....[11]....
        /*0178*/ 	.word	0x0500000b


	//   ....[12]....
        /*017c*/ 	.word	0x0500000b


	//   ....[13]....
        /*0180*/ 	.word	0x0500000b


	//   ....[14]....
        /*0184*/ 	.word	0x0500000b


	//----- nvinfo : EIATTR_COOP_GROUP_INSTR_OFFSETS
	.align		4
.L_569:
        /*0188*/ 	.byte	0x04, 0x28
        /*018a*/ 	.short	(.L_571 - .L_570)


	//   ....[0]....
.L_570:
        /*018c*/ 	.word	0x00001d60


	//   ....[1]....
        /*0190*/ 	.word	0x00001e10


	//   ....[2]....
        /*0194*/ 	.word	0x00001e60


	//   ....[3]....
        /*0198*/ 	.word	0x00001eb0


	//   ....[4]....
        /*019c*/ 	.word	0x00001f00


	//   ....[5]....
        /*01a0*/ 	.word	0x00001fa0


	//   ....[6]....
        /*01a4*/ 	.word	0x00001fc0


	//   ....[7]....
        /*01a8*/ 	.word	0x00001fe0


	//   ....[8]....
        /*01ac*/ 	.word	0x00002000


	//   ....[9]....
        /*01b0*/ 	.word	0x00002020


	//   ....[10]....
        /*01b4*/ 	.word	0x00002160


	//   ....[11]....
        /*01b8*/ 	.word	0x000021d0


	//   ....[12]....
        /*01bc*/ 	.word	0x00002240


	//   ....[13]....
        /*01c0*/ 	.word	0x000022b0


	//   ....[14]....
        /*01c4*/ 	.word	0x00002320


	//----- nvinfo : EIATTR_EXIT_INSTR_OFFSETS
	.align		4
.L_571:
        /*01c8*/ 	.byte	0x04, 0x1c
        /*01ca*/ 	.short	(.L_573 - .L_572)


	//   ....[0]....
.L_572:
        /*01cc*/ 	.word	0x00002060


	//   ....[1]....
        /*01d0*/ 	.word	0x00002110


	//----- nvinfo : EIATTR_CRS_STACK_SIZE
	.align		4
.L_573:
        /*01d4*/ 	.byte	0x04, 0x1e
        /*01d6*/ 	.short	(.L_575 - .L_574)
.L_574:
        /*01d8*/ 	.word	0x00000000


	//----- nvinfo : EIATTR_CBANK_PARAM_SIZE
	.align		4
.L_575:
        /*01dc*/ 	.byte	0x03, 0x19
        /*01de*/ 	.short	0x00b8


	//----- nvinfo : EIATTR_PARAM_CBANK
	.align		4
        /*01e0*/ 	.byte	0x04, 0x0a
        /*01e2*/ 	.short	(.L_577 - .L_576)
	.align		4
.L_576:
        /*01e4*/ 	.word	index@(.nv.constant0._ZN2at6native51_GLOBAL__N__2c613397_18_DepthwiseConv2d_cu_9959487035conv_depthwise2d_grad_weight_kernelIN3c104HalfEjEEvNS_27GenericPackedTensorAccessorIKT_Lm4ENS_16DefaultPtrTraitsEiEES9_NS5_IS6_Lm4ES8_iEEiiiiiiiiiiiiiiii)
        /*01e8*/ 	.short	0x0210
        /*01ea*/ 	.short	0x00b8


	//----- nvinfo : EIATTR_SW_WAR
	.align		4
.L_577:
        /*01ec*/ 	.byte	0x04, 0x36
        /*01ee*/ 	.short	(.L_579 - .L_578)
.L_578:
        /*01f0*/ 	.word	0x00000008
.L_579:


//--------------------- .nv.info._ZN2at6native51_GLOBAL__N__2c613397_18_DepthwiseConv2d_cu_9959487035conv_depthwise2d_grad_weight_kernelIfjEEvNS_27GenericPackedTensorAccessorIKT_Lm4ENS_16DefaultPtrTraitsEiEES7_NS3_IS4_Lm4ES6_iEEiiiiiiiiiiiiiiii --------------------------
	.section	.nv.info._ZN2at6native51_GLOBAL__N__2c613397_18_DepthwiseConv2d_cu_9959487035conv_depthwise2d_grad_weight_kernelIfjEEvNS_27GenericPackedTensorAccessorIKT_Lm4ENS_16DefaultPtrTraitsEiEES7_NS3_IS4_Lm4ES6_iEEiiiiiiiiiiiiiiii,"",@"SHT_CUDA_INFO"
	.sectionflags	@""
	.align	4


	//----- nvinfo : EIATTR_CUDA_API_VERSION
	.align		4
        /*0000*/ 	.byte	0x04, 0x37
        /*0002*/ 	.short	(.L_581 - .L_580)
.L_580:
        /*0004*/ 	.word	0x00000082


	//----- nvinfo : EIATTR_KPARAM_INFO
	.align		4
.L_581:
        /*0008*/ 	.byte	0x04, 0x17
        /*000a*/ 	.short	(.L_583 - .L_582)
.L_582:
        /*000c*/ 	.word	0x00000000
        /*0010*/ 	.short	0x0012
        /*0012*/ 	.short	0x00b4
        /*0014*/ 	.byte	0x00, 0xf0, 0x11, 0x00


	//----- nvinfo : EIATTR_KPARAM_INFO
	.align		4
.L_583:
        /*0018*/ 	.byte	0x04, 0x17
        /*001a*/ 	.short	(.L_585 - .L_584)
.L_584:
        /*001c*/ 	.word	0x00000000
        /*0020*/ 	.short	0x0011
        /*0022*/ 	.short	0x00b0
        /*0024*/ 	.byte	0x00, 0xf0, 0x11, 0x00


	//----- nvinfo : EIATTR_KPARAM_INFO
	.align		4
.L_585:
        /*0028*/ 	.byte	0x04, 0x17
        /*002a*/ 	.short	(.L_587 - .L_586)
.L_586:
        /*002c*/ 	.word	0x00000000
        /*0030*/ 	.short	0x0010
        /*0032*/ 	.short	0x00ac
        /*0034*/ 	.byte	0x00, 0xf0, 0x11, 0x00


	//----- nvinfo : EIATTR_KPARAM_INFO
	.align		4
.L_587:
        /*0038*/ 	.byte	0x04, 0x17
        /*003a*/ 	.short	(.L_589 - .L_588)
.L_588:
        /*003c*/ 	.word	0x00000000
        /*0040*/ 	.short	0x000f
        /*0042*/ 	.short	0x00a8
        /*0044*/ 	.byte	0x00, 0xf0, 0x11, 0x00


	//----- nvinfo : EIATTR_KPARAM_INFO
	.align		4
.L_589:
        /*0048*/ 	.byte	0x04, 0x17
        /*004a*/ 	.short	(.L_591 - .L_590)
.L_590:
        /*004c*/ 	.word	0x00000000
        /*0050*/ 	.short	0x000e
        /*0052*/ 	.short	0x00a4
        /*0054*/ 	.byte	0x00, 0xf0, 0x11, 0x00


	//----- nvinfo : EIATTR_KPARAM_INFO
	.align		4
.L_591:
        /*0058*/ 	.byte	0x04, 0x17
        /*005a*/ 	.short	(.L_593 - .L_592)
.L_592:
        /*005c*/ 	.word	0x00000000
        /*0060*/ 	.short	0x000d
        /*0062*/ 	.short	0x00a0
        /*0064*/ 	.byte	0x00, 0xf0, 0x11, 0x00


	//----- nvinfo : EIATTR_KPARAM_INFO
	.align		4
.L_593:
        /*0068*/ 	.byte	0x04, 0x17
        /*006a*/ 	.short	(.L_595 - .L_594)
.L_594:
        /*006c*/ 	.word	0x00000000
        /*0070*/ 	.short	0x000c
        /*0072*/ 	.short	0x009c
        /*0074*/ 	.byte	0x00, 0xf0, 0x11, 0x00


	//----- nvinfo : EIATTR_KPARAM_INFO
	.align		4
.L_595:
        /*0078*/ 	.byte	0x04, 0x17
        /*007a*/ 	.short	(.L_597 - .L_596)
.L_596:
        /*007c*/ 	.word	0x00000000
        /*0080*/ 	.short	0x000b
        /*0082*/ 	.short	0x0098
        /*0084*/ 	.byte	0x00, 0xf0, 0x11, 0x00


	//----- nvinfo : EIATTR_KPARAM_INFO
	.align		4
.L_597:
        /*0088*/ 	.byte	0x04, 0x17
        /*008a*/ 	.short	(.L_599 - .L_598)
.L_598:
        /*008c*/ 	.word	0x00000000
        /*0090*/ 	.short	0x000a
        /*0092*/ 	.short	0x0094
        /*0094*/ 	.byte	0x00, 0xf0, 0x11, 0x00


	//----- nvinfo : EIATTR_KPARAM_INFO
	.align		4
.L_599:
        /*0098*/ 	.byte	0x04, 0x17
        /*009a*/ 	.short	(.L_601 - .L_600)
.L_600:
        /*009c*/ 	.word	0x00000000
        /*00a0*/ 	.short	0x0009
        /*00a2*/ 	.short	0x0090
        /*00a4*/ 	.byte	0x00, 0xf0, 0x11, 0x00


	//----- nvinfo : EIATTR_KPARAM_INFO
	.align		4
.L_601:
        /*00a8*/ 	.byte	0x04, 0x17
        /*00aa*/ 	.short	(.L_603 - .L_602)
.L_602:
        /*00ac*/ 	.word	0x00000000
        /*00b0*/ 	.short	0x0008
        /*00b2*/ 	.short	0x008c
        /*00b4*/ 	.byte	0x00, 0xf0, 0x11, 0x00


	//----- nvinfo : EIATTR_KPARAM_INFO
	.align		4
.L_603:
        /*00b8*/ 	.byte	0x04, 0x17
        /*00ba*/ 	.short	(.L_605 - .L_604)
.L_604:
        /*00bc*/ 	.word	0x00000000
        /*00c0*/ 	.short	0x0007
        /*00c2*/ 	.short	0x0088
        /*00c4*/ 	.byte	0x00, 0xf0, 0x11, 0x00


	//----- nvinfo : EIATTR_KPARAM_INFO
	.align		4
.L_605:
        /*00c8*/ 	.byte	0x04, 0x17
        /*00ca*/ 	.short	(.L_607 - .L_606)
.L_606:
        /*00cc*/ 	.word	0x00000000
        /*00d0*/ 	.short	0x0006
        /*00d2*/ 	.short	0x0084
        /*00d4*/ 	.byte	0x00, 0xf0, 0x11, 0x00


	//----- nvinfo : EIATTR_KPARAM_INFO
	.align		4
.L_607:
        /*00d8*/ 	.byte	0x04, 0x17
        /*00da*/ 	.short	(.L_609 - .L_608)
.L_608:
        /*00dc*/ 	.word	0x00000000
        /*00e0*/ 	.short	0x0005
        /*00e2*/ 	.short	0x0080
        /*00e4*/ 	.byte	0x00, 0xf0, 0x11, 0x00


	//----- nvinfo : EIATTR_KPARAM_INFO
	.align		4
.L_609:
        /*00e8*/ 	.byte	0x04, 0x17
        /*00ea*/ 	.short	(.L_611 - .L_610)
.L_610:
        /*00ec*/ 	.word	0x00000000
        /*00f0*/ 	.short	0x0004
        /*00f2*/ 	.short	0x007c
        /*00f4*/ 	.byte	0x00, 0xf0, 0x11, 0x00


	//----- nvinfo : EIATTR_KPARAM_INFO
	.align		4
.L_611:
        /*00f8*/ 	.byte	0x04, 0x17
        /*00fa*/ 	.short	(.L_613 - .L_612)
.L_612:
        /*00fc*/ 	.word	0x00000000
        /*0100*/ 	.short	0x0003
        /*0102*/ 	.short	0x0078
        /*0104*/ 	.byte	0x00, 0xf0, 0x11, 0x00


	//----- nvinfo : EIATTR_KPARAM_INFO
	.align		4
.L_613:
        /*0108*/ 	.byte	0x04, 0x17
        /*010a*/ 	.short	(.L_615 - .L_614)
.L_614:
        /*010c*/ 	.word	0x00000000
        /*0110*/ 	.short	0x0002
        /*0112*/ 	.short	0x0050
        /*0114*/ 	.byte	0x00, 0xf0, 0xa1, 0x00


	//----- nvinfo : EIATTR_KPARAM_INFO
	.align		4
.L_615:
        /*0118*/ 	.byte	0x04, 0x17
        /*011a*/ 	.short	(.L_617 - .L_616)
.L_616:
        /*011c*/ 	.word	0x00000000
        /*0120*/ 	.short	0x0001
        /*0122*/ 	.short	0x0028
        /*0124*/ 	.byte	0x00, 0xf0, 0xa1, 0x00


	//----- nvinfo : EIATTR_KPARAM_INFO
	.align		4
.L_617:
        /*0128*/ 	.byte	0x04, 0x17
        /*012a*/ 	.short	(.L_619 - .L_618)
.L_618:
        /*012c*/ 	.word	0x00000000
        /*0130*/ 	.short	0x0000
        /*0132*/ 	.short	0x0000
        /*0134*/ 	.byte	0x00, 0xf0, 0xa1, 0x00


	//----- nvinfo : EIATTR_SPARSE_MMA_MASK
	.align		4
.L_619:
        /*0138*/ 	.byte	0x03, 0x50
        /*013a*/ 	.short	0x0000


	//----- nvinfo : EIATTR_MAXREG_COUNT
	.align		4
        /*013c*/ 	.byte	0x03, 0x1b
        /*013e*/ 	.short	0x00ff


	//----- nvinfo : EIATTR_NUM_BARRIERS
	.align		4
        /*0140*/ 	.byte	0x02, 0x4c
        /*0142*/ 	.byte	0x01
	.zero		1


	//----- nvinfo : EIATTR_MERCURY_ISA_VERSION
	.align		4
        /*0144*/ 	.byte	0x03, 0x5f
        /*0146*/ 	.short	0x0101


	//----- nvinfo : EIATTR_COOP_GROUP_MASK_REGIDS
	.align		4
        /*0148*/ 	.byte	0x04, 0x29
        /*014a*/ 	.short	(.L_621 - .L_620)


	//   ....[0]....
.L_620:
        /*014c*/ 	.word	0xffffffff


	//   ....[1]....
        /*0150*/ 	.word	0xffffffff


	//   ....[2]....
        /*0154*/ 	.word	0xffffffff


	//   ....[3]....
        /*0158*/ 	.word	0xffffffff


	//   ....[4]....
        /*015c*/ 	.word	0xffffffff


	//   ....[5]....
        /*0160*/ 	.word	0xffffffff


	//   ....[6]....
        /*0164*/ 	.word	0xffffffff


	//   ....[7]....
        /*0168*/ 	.word	0xffffffff


	//   ....[8]....
        /*016c*/ 	.word	0xffffffff


	//   ....[9]....
        /*0170*/ 	.word	0xffffffff


	//   ....[10]....
        /*0174*/ 	.word	0x05000009


	//   ....[11]....
        /*0178*/ 	.word	0x05000009


	//   ....[12]....
        /*017c*/ 	.word	0x05000009


	//   ....[13]....
        /*0180*/ 	.word	0x05000009


	//   ....[14]....
        /*0184*/ 	.word	0x05000009


	//----- nvinfo : EIATTR_COOP_GROUP_INSTR_OFFSETS
	.align		4
.L_621:
        /*0188*/ 	.byte	0x04, 0x28
        /*018a*/ 	.short	(.L_623 - .L_622)


	//   ....[0]....
.L_622:
        /*018c*/ 	.word	0x00001c60


	//   ....[1]....
        /*0190*/ 	.word	0x00001d10


	//   ....[2]....
        /*0194*/ 	.word	0x00001d60


	//   ....[3]....
        /*0198*/ 	.word	0x00001db0


	//   ....[4]....
        /*019c*/ 	.word	0x00001df0


	//   ....[5]....
        /*01a0*/ 	.word	0x00001ea0


	//   ....[6]....
        /*01a4*/ 	.word	0x00001ec0


	//   ....[7]....
        /*01a8*/ 	.word	0x00001ee0


	//   ....[8]....
        /*01ac*/ 	.word	0x00001f00


	//   ....[9]....
        /*01b0*/ 	.word	0x00001f20


	//   ....[10]....
        /*01b4*/ 	.word	0x00002050


	//   ....[11]....
        /*01b8*/ 	.word	0x000020c0


	//   ....[12]....
        /*01bc*/ 	.word	0x00002130


	//   ....[13]....
        /*01c0*/ 	.word	0x000021a0


	//   ....[14]....
        /*01c4*/ 	.word	0x00002210


	//----- nvinfo : EIATTR_EXIT_INSTR_OFFSETS
	.align		4
.L_623:
        /*01c8*/ 	.byte	0x04, 0x1c
        /*01ca*/ 	.short	(.L_625 - .L_624)


	//   ....[0]....
.L_624:
        /*01cc*/ 	.word	0x00001f60


	//   ....[1]....
        /*01d0*/ 	.word	0x00002000


	//----- nvinfo : EIATTR_CRS_STACK_SIZE
	.align		4
.L_625:
        /*01d4*/ 	.byte	0x04, 0x1e
        /*01d6*/ 	.short	(.L_627 - .L_626)
.L_626:
        /*01d8*/ 	.word	0x00000000


	//----- nvinfo : EIATTR_CBANK_PARAM_SIZE
	.align		4
.L_627:
        /*01dc*/ 	.byte	0x03, 0x19
        /*01de*/ 	.short	0x00b8


	//----- nvinfo : EIATTR_PARAM_CBANK
	.align		4
        /*01e0*/ 	.byte	0x04, 0x0a
        /*01e2*/ 	.short	(.L_629 - .L_628)
	.align		4
.L_628:
        /*01e4*/ 	.word	index@(.nv.constant0._ZN2at6native51_GLOBAL__N__2c613397_18_DepthwiseConv2d_cu_9959487035conv_depthwise2d_grad_weight_kernelIfjEEvNS_27GenericPackedTensorAccessorIKT_Lm4ENS_16DefaultPtrTraitsEiEES7_NS3_IS4_Lm4ES6_iEEiiiiiiiiiiiiiiii)
        /*01e8*/ 	.short	0x0210
        /*01ea*/ 	.short	0x00b8


	//----- nvinfo : EIATTR_SW_WAR
	.align		4
.L_629:
        /*01ec*/ 	.byte	0x04, 0x36
        /*01ee*/ 	.short	(.L_631 - .L_630)
.L_630:
        /*01f0*/ 	.word	0x00000008
.L_631:


//--------------------- .nv.info._ZN2at6native51_GLOBAL__N__2c613397_18_DepthwiseConv2d_cu_9959487035conv_depthwise2d_grad_weight_kernelIdjEEvNS_27GenericPackedTensorAccessorIKT_Lm4ENS_16DefaultPtrTraitsEiEES7_NS3_IS4_Lm4ES6_iEEiiiiiiiiiiiiiiii --------------------------
	.section	.nv.info._ZN2at6native51_GLOBAL__N__2c613397_18_DepthwiseConv2d_cu_9959487035conv_depthwise2d_grad_weight_kernelIdjEEvNS_27GenericPackedTensorAccessorIKT_Lm4ENS_16DefaultPtrTraitsEiEES7_NS3_IS4_Lm4ES6_iEEiiiiiiiiiiiiiiii,"",@"SHT_CUDA_INFO"
	.sectionflags	@""
	.align	4


	//----- nvinfo : EIATTR_CUDA_API_VERSION
	.align		4
        /*0000*/ 	.byte	0x04, 0x37
        /*0002*/ 	.short	(.L_633 - .L_632)
.L_632:
        /*0004*/ 	.word	0x00000082


	//----- nvinfo : EIATTR_KPARAM_INFO
	.align		4
.L_633:
        /*0008*/ 	.byte	0x04, 0x17
        /*000a*/ 	.short	(.L_635 - .L_634)
.L_634:
        /*000c*/ 	.word	0x00000000
        /*0010*/ 	.short	0x0012
        /*0012*/ 	.short	0x00b4
        /*0014*/ 	.byte	0x00, 0xf0, 0x11, 0x00


	//----- nvinfo : EIATTR_KPARAM_INFO
	.align		4
.L_635:
        /*0018*/ 	.byte	0x04, 0x17
        /*001a*/ 	.short	(.L_637 - .L_636)
.L_636:
        /*001c*/ 	.word	0x00000000
        /*0020*/ 	.short	0x0011
        /*0022*/ 	.short	0x00b0
        /*0024*/ 	.byte	0x00, 0xf0, 0x11, 0x00


	//----- nvinfo : EIATTR_KPARAM_INFO
	.align		4
.L_637:
        /*0028*/ 	.byte	0x04, 0x17
        /*002a*/ 	.short	(.L_639 - .L_638)
.L_638:
        /*002c*/ 	.word	0x00000000
        /*0030*/ 	.short	0x0010
        /*0032*/ 	.short	0x00ac
        /*0034*/ 	.byte	0x00, 0xf0, 0x11, 0x00


	//----- nvinfo : EIATTR_KPARAM_INFO
	.align		4
.L_639:
        /*0038*/ 	.byte	0x04, 0x17
        /*003a*/ 	.short	(.L_641 - .L_640)
.L_640:
        /*003c*/ 	.word	0x00000000
        /*0040*/ 	.short	0x000f
        /*0042*/ 	.short	0x00a8
        /*0044*/ 	.byte	0x00, 0xf0, 0x11, 0x00


	//----- nvinfo : EIATTR_KPARAM_INFO
	.align		4
.L_641:
        /*0048*/ 	.byte	0x04, 0x17
        /*004a*/ 	.short	(.L_643 - .L_642)
.L_642:
        /*004c*/ 	.word	0x00000000
        /*0050*/ 	.short	0x000e
        /*0052*/ 	.short	0x00a4
        /*0054*/ 	.byte	0x00, 0xf0, 0x11, 0x00


	//----- nvinfo : EIATTR_KPARAM_INFO
	.align		4
.L_643:
        /*0058*/ 	.byte	0x04, 0x17
        /*005a*/ 	.short	(.L_645 - .L_644)
.L_644:
        /*005c*/ 	.word	0x00000000
        /*0060*/ 	.short	0x000d
        /*0062*/ 	.short	0x00a0
        /*0064*/ 	.byte	0x00, 0xf0, 0x11, 0x00


	//----- nvinfo : EIATTR_KPARAM_INFO
	.align		4
.L_645:
        /*0068*/ 	.byte	0x04, 0x17
        /*006a*/ 	.short	(.L_647 - .L_646)
.L_646:
        /*006c*/ 	.word	0x00000000
        /*0070*/ 	.short	0x000c
        /*0072*/ 	.short	0x009c
        /*0074*/ 	.byte	0x00, 0xf0, 0x11, 0x00


	//----- nvinfo : EIATTR_KPARAM_INFO
	.align		4
.L_647:
        /*0078*/ 	.byte	0x04, 0x17
        /*007a*/ 	.short	(.L_649 - .L_648)
.L_648:
        /*007c*/ 	.word	0x00000000
        /*0080*/ 	.short	0x000b
        /*0082*/ 	.short	0x0098
        /*0084*/ 	.byte	0x00, 0xf0, 0x11, 0x00


	//----- nvinfo : EIATTR_KPARAM_INFO
	.align		4
.L_649:
        /*0088*/ 	.byte	0x04, 0x17
        /*008a*/ 	.short	(.L_651 - .L_650)
.L_650:
        /*008c*/ 	.word	0x00000000
        /*0090*/ 	.short	0x000a
        /*0092*/ 	.short	0x0094
        /*0094*/ 	.byte	0x00, 0xf0, 0x11, 0x00


	//----- nvinfo : EIATTR_KPARAM_INFO
	.align		4
.L_651:
        /*0098*/ 	.byte	0x04, 0x17
        /*009a*/ 	.short	(.L_653 - .L_652)
.L_652:
        /*009c*/ 	.word	0x00000000
        /*00a0*/ 	.short	0x0009
        /*00a2*/ 	.short	0x0090
        /*00a4*/ 	.byte	0x00, 0xf0, 0x11, 0x00


	//----- nvinfo : EIATTR_KPARAM_INFO
	.align		4
.L_653:
        /*00a8*/ 	.byte	0x04, 0x17
        /*00aa*/ 	.short	(.L_655 - .L_654)
.L_654:
        /*00ac*/ 	.word	0x00000000
        /*00b0*/ 	.short	0x0008
        /*00b2*/ 	.short	0x008c
        /*00b4*/ 	.byte	0x00, 0xf0, 0x11, 0x00


	//----- nvinfo : EIATTR_KPARAM_INFO
	.align		4
.L_655:
        /*00b8*/ 	.byte	0x04, 0x17
        /*00ba*/ 	.short	(.L_657 - .L_656)
.L_656:
        /*00bc*/ 	.word	0x00000000
        /*00c0*/ 	.short	0x0007
        /*00c2*/ 	.short	0x0088
        /*00c4*/ 	.byte	0x00, 0xf0, 0x11, 0x00


	//----- nvinfo : EIATTR_KPARAM_INFO
	.align		4
.L_657:
        /*00c8*/ 	.byte	0x04, 0x17
        /*00ca*/ 	.short	(.L_659 - .L_658)
.L_658:
        /*00cc*/ 	.word	0x00000000
        /*00d0*/ 	.short	0x0006
        /*00d2*/ 	.short	0x0084
        /*00d4*/ 	.byte	0x00, 0xf0, 0x11, 0x00


	//----- nvinfo : EIATTR_KPARAM_INFO
	.align		4
.L_659:
        /*00d8*/ 	.byte	0x04, 0x17
        /*00da*/ 	.short	(.L_661 - .L_660)
.L_660:
        /*00dc*/ 	.word	0x00000000
        /*00e0*/ 	.short	0x0005
        /*00e2*/ 	.short	0x0080
        /*00e4*/ 	.byte	0x00, 0xf0, 0x11, 0x00


	//----- nvinfo : EIATTR_KPARAM_INFO
	.align		4
.L_661:
        /*00e8*/ 	.byte	0x04, 0x17
        /*00ea*/ 	.short	(.L_663 - .L_662)
.L_662:
        /*00ec*/ 	.word	0x00000000
        /*00f0*/ 	.short	0x0004
        /*00f2*/ 	.short	0x007c
        /*00f4*/ 	.byte	0x00, 0xf0, 0x11, 0x00


	//----- nvinfo : EIATTR_KPARAM_INFO
	.align		4
.L_663:
        /*00f8*/ 	.byte	0x04, 0x17
        /*00fa*/ 	.short	(.L_665 - .L_664)
.L_664:
        /*00fc*/ 	.word	0x00000000
        /*0100*/ 	.short	0x0003
        /*0102*/ 	.short	0x0078
        /*0104*/ 	.byte	0x00, 0xf0, 0x11, 0x00


	//----- nvinfo : EIATTR_KPARAM_INFO
	.align		4
.L_665:
        /*0108*/ 	.byte	0x04, 0x17
        /*010a*/ 	.short	(.L_667 - .L_666)
.L_666:
        /*010c*/ 	.word	0x00000000
        /*0110*/ 	.short	0x0002
        /*0112*/ 	.short	0x0050
        /*0114*/ 	.byte	0x00, 0xf0, 0xa1, 0x00


	//----- nvinfo : EIATTR_KPARAM_INFO
	.align		4
.L_667:
        /*0118*/ 	.byte	0x04, 0x17
        /*011a*/ 	.short	(.L_669 - .L_668)
.L_668:
        /*011c*/ 	.word	0x00000000
        /*0120*/ 	.short	0x0001
        /*0122*/ 	.short	0x0028
        /*0124*/ 	.byte	0x00, 0xf0, 0xa1, 0x00


	//----- nvinfo : EIATTR_KPARAM_INFO
	.align		4
.L_669:
        /*0128*/ 	.byte	0x04, 0x17
        /*012a*/ 	.short	(.L_671 - .L_670)
.L_670:
        /*012c*/ 	.word	0x00000000
        /*0130*/ 	.short	0x0000
        /*0132*/ 	.short	0x0000
        /*0134*/ 	.byte	0x00, 0xf0, 0xa1, 0x00


	//----- nvinfo : EIATTR_SPARSE_MMA_MASK
	.align		4
.L_671:
        /*0138*/ 	.byte	0x03, 0x50
        /*013a*/ 	.short	0x0000


	//----- nvinfo : EIATTR_MAXREG_COUNT
	.align		4
        /*013c*/ 	.byte	0x03, 0x1b
        /*013e*/ 	.short	0x00ff


	//----- nvinfo : EIATTR_NUM_BARRIERS
	.align		4
        /*0140*/ 	.byte	0x02, 0x4c
        /*0142*/ 	.byte	0x01
	.zero		1


	//----- nvinfo : EIATTR_MERCURY_ISA_VERSION
	.align		4
        /*0144*/ 	.byte	0x03, 0x5f
        /*0146*/ 	.short	0x0101


	//----- nvinfo : EIATTR_COOP_GROUP_MASK_REGIDS
	.align		4
        /*0148*/ 	.byte	0x04, 0x29
        /*014a*/ 	.short	(.L_673 - .L_672)


	//   ....[0]....
.L_672:
        /*014c*/ 	.word	0xffffffff


	//   ....[1]....
        /*0150*/ 	.word	0xffffffff


	//   ....[2]....
        /*0154*/ 	.word	0xffffffff


	//   ....[3]....
        /*0158*/ 	.word	0xffffffff


	//   ....[4]....
        /*015c*/ 	.word	0xffffffff


	//   ....[5]....
        /*0160*/ 	.word	0xffffffff


	//   ....[6]....
        /*0164*/ 	.word	0xffffffff


	//   ....[7]....
        /*0168*/ 	.word	0xffffffff


	//   ....[8]....
        /*016c*/ 	.word	0xffffffff


	//   ....[9]....
        /*0170*/ 	.word	0xffffffff


	//   ....[10]....
        /*0174*/ 	.word	0xffffffff


	//   ....[11]....
        /*0178*/ 	.word	0xffffffff


	//   ....[12]....
        /*017c*/ 	.word	0xffffffff


	//   ....[13]....
        /*0180*/ 	.word	0xffffffff


	//   ....[14]....
        /*0184*/ 	.word	0xffffffff


	//   ....[15]....
        /*0188*/ 	.word	0xffffffff


	//   ....[16]....
        /*018c*/ 	.word	0xffffffff


	//   ....[17]....
        /*0190*/ 	.word	0xffffffff


	//   ....[18]....
        /*0194*/ 	.word	0xffffffff


	//   ....[19]....
        /*0198*/ 	.word	0xffffffff


	//   ....[20]....
        /*019c*/ 	.word	0x05000005


	//   ....[21]....
        /*01a0*/ 	.word	0x05000005


	//   ....[22]....
        /*01a4*/ 	.word	0x05000005


	//   ....[23]....
        /*01a8*/ 	.word	0x05000005


	//   ....[24]....
        /*01ac*/ 	.word	0x05000005


	//   ....[25]....
        /*01b0*/ 	.word	0x05000005


	//   ....[26]....
        /*01b4*/ 	.word	0x05000005


	//   ....[27]....
        /*01b8*/ 	.word	0x05000005


	//   ....[28]....
        /*01bc*/ 	.word	0x05000005


	//   ....[29]....
        /*01c0*/ 	.word	0x05000005


	//----- nvinfo : EIATTR_COOP_GROUP_INSTR_OFFSETS
	.align		4
.L_673:
        /*01c4*/ 	.byte	0x04, 0x28
        /*01c6*/ 	.short	(.L_675 - .L_674)


	//   ....[0]....
.L_674:
        /*01c8*/ 	.word	0x00001c50


	//   ....[1]....
        /*01cc*/ 	.word	0x00001c70


	//   ....[2]....
        /*01d0*/ 	.word	0x00001ca0


	//   ....[3]....
        /*01d4*/ 	.word	0x00001cb0


	//   ....[4]....
        /*01d8*/ 	.word	0x00001ce0


	//   ....[5]....
        /*01dc*/ 	.word	0x00001cf0


	//   ....[6]....
        /*01e0*/ 	.word	0x00001d50


	//   ....[7]....
        /*01e4*/ 	.word	0x00001d70


	//   ....[8]....
        /*01e8*/ 	.word	0x00001df0


	//   ....[9]....
        /*01ec*/ 	.word	0x00001e00


	//   ....[10]....
        /*01f0*/ 	.word	0x00001ef0


	//   ....[11]....
        /*01f4*/ 	.word	0x00001f00


	//   ....[12]....
        /*01f8*/ 	.word	0x00001f20


	//   ....[13]....
        /*01fc*/ 	.word	0x00001f30


	//   ....[14]....
        /*0200*/ 	.word	0x00001f70


	//   ....[15]....
        /*0204*/ 	.word	0x00001f80


	//   ....[16]....
        /*0208*/ 	.word	0x00001fc0


	//   ....[17]....
        /*020c*/ 	.word	0x00001fd0


	//   ....[18]....
        /*0210*/ 	.word	0x00001ff0


	//   ....[19]....
        /*0214*/ 	.word	0x00002000


	//   ....[20]....
        /*0218*/ 	.word	0x00002140


	//   ....[21]....
        /*021c*/ 	.word	0x00002190


	//   ....[22]....
        /*0220*/ 	.word	0x00002200


	//   ....[23]....
        /*0224*/ 	.word	0x00002250


	//   ....[24]....
        /*0228*/ 	.word	0x000022c0


	//   ....[25]....
        /*022c*/ 	.word	0x00002310


	//   ....[26]....
        /*0230*/ 	.word	0x00002380


	//   ....[27]....
        /*0234*/ 	.word	0x000023d0


	//   ....[28]....
        /*0238*/ 	.word	0x00002440


	//   ....[29]....
        /*023c*/ 	.word	0x00002490


	//----- nvinfo : EIATTR_EXIT_INSTR_OFFSETS
	.align		4
.L_675:
        /*0240*/ 	.byte	0x04, 0x1c
        /*0242*/ 	.short	(.L_677 - .L_676)


	//   ....[0]....
.L_676:
        /*0244*/ 	.word	0x00002040


	//   ....[1]....
        /*0248*/ 	.word	0x000020e0


	//----- nvinfo : EIATTR_CRS_STACK_SIZE
	.align		4
.L_677:
        /*024c*/ 	.byte	0x04, 0x1e
        /*024e*/ 	.short	(.L_679 - .L_678)
.L_678:
        /*0250*/ 	.word	0x00000000


	//----- nvinfo : EIATTR_CBANK_PARAM_SIZE
	.align		4
.L_679:
        /*0254*/ 	.byte	0x03, 0x19
        /*0256*/ 	.short	0x00b8


	//----- nvinfo : EIATTR_PARAM_CBANK
	.align		4
        /*0258*/ 	.byte	0x04, 0x0a
        /*025a*/ 	.short	(.L_681 - .L_680)
	.align		4
.L_680:
        /*025c*/ 	.word	index@(.nv.constant0._ZN2at6native51_GLOBAL__N__2c613397_18_DepthwiseConv2d_cu_9959487035conv_depthwise2d_grad_weight_kernelIdjEEvNS_27GenericPackedTensorAccessorIKT_Lm4ENS_16DefaultPtrTraitsEiEES7_NS3_IS4_Lm4ES6_iEEiiiiiiiiiiiiiiii)
        /*0260*/ 	.short	0x0210
        /*0262*/ 	.short	0x00b8


	//----- nvinfo : EIATTR_SW_WAR
	.align		4
.L_681:
        /*0264*/ 	.byte	0x04, 0x36
        /*0266*/ 	.short	(.L_683 - .L_682)
.L_682:
        /*0268*/ 	.word	0x00000008
.L_683:


//--------------------- .nv.info._ZN2at6native51_GLOBAL__N__2c613397_18_DepthwiseConv2d_cu_9959487032conv_depthwise2d_backward_kernelILi0ELi0EN3c108BFloat16EiEEvNS_27GenericPackedTensorAccessorIKT1_Lm4ENS_16DefaultPtrTraitsEiEENS5_IS6_Lm4ES8_iEES9_T2_iiiiiiiiiiiiiii --------------------------
	.section	.nv.info._ZN2at6native51_GLOBAL__N__2c613397_18_DepthwiseConv2d_cu_9959487032conv_depthwise2d_backward_kernelILi0ELi0EN3c108BFloat16EiEEvNS_27GenericPackedTensorAccessorIKT1_Lm4ENS_16DefaultPtrTraitsEiEENS5_IS6_Lm4ES8_iEES9_T2_iiiiiiiiiiiiiii,"",@"SHT_CUDA_INFO"
	.sectionflags	@""
	.align	4


	//----- nvinfo : EIATTR_CUDA_API_VERSION
	.align		4
        /*0000*/ 	.byte	0x04, 0x37
        /*0002*/ 	.short	(.L_685 - .L_684)
.L_684:
        /*0004*/ 	.word	0x00000082


	//----- nvinfo : EIATTR_KPARAM_INFO
	.align		4
.L_685:
        /*0008*/ 	.byte	0x04, 0x17
        /*000a*/ 	.short	(.L_687 - .L_686)
.L_686:
        /*000c*/ 	.word	0x00000000
        /*0010*/ 	.short	0x0012
        /*0012*/ 	.short	0x00b4
        /*0014*/ 	.byte	0x00, 0xf0, 0x11, 0x00


	//----- nvinfo : EIATTR_KPARAM_INFO
	.align		4
.L_687:
        /*0018*/ 	.byte	0x04, 0x17
        /*001a*/ 	.short	(.L_689 - .L_688)
.L_688:
        /*001c*/ 	.word	0x00000000
        /*0020*/ 	.short	0x0011
        /*0022*/ 	.short	0x00b0
        /*0024*/ 	.byte	0x00, 0xf0, 0x11, 0x00


	//----- nvinfo : EIATTR_KPARAM_INFO
	.align		4
.L_689:
        /*0028*/ 	.byte	0x04, 0x17
        /*002a*/ 	.short	(.L_691 - .L_690)
.L_690:
        /*002c*/ 	.word	0x00000000
        /*0030*/ 	.short	0x0010
        /*0032*/ 	.short	0x00ac
        /*0034*/ 	.byte	0x00, 0xf0, 0x11, 0x00


	//----- nvinfo : EIATTR_KPARAM_INFO
	.align		4
.L_691:
        /*0038*/ 	.byte	0x04, 0x17
        /*003a*/ 	.short	(.L_693 - .L_692)
.L_692:
        /*003c*/ 	.word	0x00000000
        /*0040*/ 	.short	0x000f
        /*0042*/ 	.short	0x00a8
        /*0044*/ 	.byte	0x00, 0xf0, 0x11, 0x00


	//----- nvinfo : EIATTR_KPARAM_INFO
	.align		4
.L_693:
        /*0048*/ 	.byte	0x04, 0x17
        /*004a*/ 	.short	(.L_695 - .L_694)
.L_694:
        /*004c*/ 	.word	0x00000000
        /*0050*/ 	.short	0x000e
        /*0052*/ 	.short	0x00a4
        /*0054*/ 	.byte	0x00, 0xf0, 0x11, 0x00


	//----- nvinfo : EIATTR_KPARAM_INFO
	.align		4
.L_695:
        /*0058*/ 	.byte	0x04, 0x17
        /*005a*/ 	.short	(.L_697 - .L_696)
.L_696:
        /*005c*/ 	.word	0x00000000
        /*0060*/ 	.short	0x000d
        /*0062*/ 	.short	0x00a0
        /*0064*/ 	.byte	0x00, 0xf0, 0x11, 0x00


	//----- nvinfo : EIATTR_KPARAM_INFO
	.align		4
.L_697:
        /*0068*/ 	.byte	0x04, 0x17
        /*006a*/ 	.short	(.L_699 - .L_698)
.L_698:
        /*006c*/ 	.word	0x00000000
        /*0070*/ 	.short	0x000c
        /*0072*/ 	.short	0x009c
        /*0074*/ 	.byte	0x00, 0xf0, 0x11, 0x00


	//----- nvinfo : EIATTR_KPARAM_INFO
	.align		4
.L_699:
        /*0078*/ 	.byte	0x04, 0x17
        /*007a*/ 	.short	(.L_701 - .L_700)
.L_700:
        /*007c*/ 	.word	0x00000000
        /*0080*/ 	.short	0x000b
        /*0082*/ 	.short	0x0098
        /*0084*/ 	.byte	0x00, 0xf0, 0x11, 0x00


	//----- nvinfo : EIATTR_KPARAM_INFO
	.align		4
.L_701:
        /*0088*/ 	.byte	0x04, 0x17
        /*008a*/ 	.short	(.L_703 - .L_702)
.L_702:
        /*008c*/ 	.word	0x00000000
        /*0090*/ 	.short	0x000a
        /*0092*/ 	.short	0x0094
        /*0094*/ 	.byte	0x00, 0xf0, 0x11, 0x00


	//----- nvinfo : EIATTR_KPARAM_INFO
	.align		4
.L_703:
        /*0098*/ 	.byte	0x04, 0x17
        /*009a*/ 	.short	(.L_705 - .L_704)
.L_704:
        /*009c*/ 	.word	0x00000000
        /*00a0*/ 	.short	0x0009
        /*00a2*/ 	.short	0x0090
        /*00a4*/ 	.byte	0x00, 0xf0, 0x11, 0x00


	//----- nvinfo : EIATTR_KPARAM_INFO
	.align		4
.L_705:
        /*00a8*/ 	.byte	0x04, 0x17
        /*00aa*/ 	.short	(.L_707 - .L_706)
.L_706:
        /*00ac*/ 	.word	0x00000000
        /*00b0*/ 	.short	0x0008
        /*00b2*/ 	.short	0x008c
        /*00b4*/ 	.byte	0x00, 0xf0, 0x11, 0x00


	//----- nvinfo : EIATTR_KPARAM_INFO
	.align		4
.L_707:
        /*00b8*/ 	.byte	0x04, 0x17
        /*00ba*/ 	.short	(.L_709 - .L_708)
.L_708:
        /*00bc*/ 	.word	0x00000000
        /*00c0*/ 	.short	0x0007
        /*00c2*/ 	.short	0x0088
        /*00c4*/ 	.byte	0x00, 0xf0, 0x11, 0x00


	//----- nvinfo : EIATTR_KPARAM_INFO
	.align		4
.L_709:
        /*00c8*/ 	.byte	0x04, 0x17
        /*00ca*/ 	.short	(.L_711 - .L_710)
.L_710:
        /*00cc*/ 	.word	0x00000000
        /*00d0*/ 	.short	0x0006
        /*00d2*/ 	.short	0x0084
        /*00d4*/ 	.byte	0x00, 0xf0, 0x11, 0x00


	//----- nvinfo : EIATTR_KPARAM_INFO
	.align		4
.L_711:
        /*00d8*/ 	.byte	0x04, 0x17
        /*00da*/ 	.short	(.L_713 - .L_712)
.L_712:
        /*00dc*/ 	.word	0x00000000
        /*00e0*/ 	.short	0x0005
        /*00e2*/ 	.short	0x0080
        /*00e4*/ 	.byte	0x00, 0xf0, 0x11, 0x00


	//----- nvinfo : EIATTR_KPARAM_INFO
	.align		4
.L_713:
        /*00e8*/ 	.byte	0x04, 0x17
        /*00ea*/ 	.short	(.L_715 - .L_714)
.L_714:
        /*00ec*/ 	.word	0x00000000
        /*00f0*/ 	.short	0x0004
        /*00f2*/ 	.short	0x007c
        /*00f4*/ 	.byte	0x00, 0xf0, 0x11, 0x00


	//----- nvinfo : EIATTR_KPARAM_INFO
	.align		4
.L_715:
        /*00f8*/ 	.byte	0x04, 0x17
        /*00fa*/ 	.short	(.L_717 - .L_716)
.L_716:
        /*00fc*/ 	.word	0x00000000
        /*0100*/ 	.short	0x0003
        /*0102*/ 	.short	0x0078
        /*0104*/ 	.byte	0x00, 0xf0, 0x11, 0x00


	//----- nvinfo : EIATTR_KPARAM_INFO
	.align		4
.L_717:
        /*0108*/ 	.byte	0x04, 0x17
        /*010a*/ 	.short	(.L_719 - .L_718)
.L_718:
        /*010c*/ 	.word	0x00000000
        /*0110*/ 	.short	0x0002
        /*0112*/ 	.short	0x0050
        /*0114*/ 	.byte	0x00, 0xf0, 0xa1, 0x00


	//----- nvinfo : EIATTR_KPARAM_INFO
	.align		4
.L_719:
        /*0118*/ 	.byte	0x04, 0x17
        /*011a*/ 	.short	(.L_721 - .L_720)
.L_720:
        /*011c*/ 	.word	0x00000000
        /*0120*/ 	.short	0x0001
        /*0122*/ 	.short	0x0028
        /*0124*/ 	.byte	0x00, 0xf0, 0xa1, 0x00


	//----- nvinfo : EIATTR_KPARAM_INFO
	.align		4
.L_721:
        /*0128*/ 	.byte	0x04, 0x17
        /*012a*/ 	.short	(.L_723 - .L_722)
.L_722:
        /*012c*/ 	.word	0x00000000
        /*0130*/ 	.short	0x0000
        /*0132*/ 	.short	0x0000
        /*0134*/ 	.byte	0x00, 0xf0, 0xa1, 0x00


	//----- nvinfo : EIATTR_SPARSE_MMA_MASK
	.align		4
.L_723:
        /*0138*/ 	.byte	0x03, 0x50
        /*013a*/ 	.short	0x0000


	//----- nvinfo : EIATTR_MAXREG_COUNT
	.align		4
        /*013c*/ 	.byte	0x03, 0x1b
        /*013e*/ 	.short	0x0040


	//----- nvinfo : EIATTR_MERCURY_ISA_VERSION
	.align		4
        /*0140*/ 	.byte	0x03, 0x5f
        /*0142*/ 	.short	0x0101


	//----- nvinfo : EIATTR_EXIT_INSTR_OFFSETS
	.align		4
        /*0144*/ 	.byte	0x04, 0x1c
        /*0146*/ 	.short	(.L_725 - .L_724)


	//   ....[0]....
.L_724:
        /*0148*/ 	.word	0x000000a0


	//   ....[1]....
        /*014c*/ 	.word	0x00002e50


	//----- nvinfo : EIATTR_MAX_THREADS
	.align		4
.L_725:
        /*0150*/ 	.byte	0x04, 0x05
        /*0152*/ 	.short	(.L_727 - .L_726)
.L_726:
        /*0154*/ 	.word	0x00000400
        /*0158*/ 	.word	0x00000001
        /*015c*/ 	.word	0x00000001


	//----- nvinfo : EIATTR_CRS_STACK_SIZE
	.align		4
.L_727:
        /*0160*/ 	.byte	0x04, 0x1e
        /*0162*/ 	.short	(.L_729 - .L_728)
.L_728:
        /*0164*/ 	.word	0x00000000


	//----- nvinfo : EIATTR_CBANK_PARAM_SIZE
	.align		4
.L_729:
        /*0168*/ 	.byte	0x03, 0x19
        /*016a*/ 	.short	0x00b8


	//----- nvinfo : EIATTR_PARAM_CBANK
	.align		4
        /*016c*/ 	.byte	0x04, 0x0a
        /*016e*/ 	.short	(.L_731 - .L_730)
	.align		4
.L_730:
        /*0170*/ 	.word	index@(.nv.constant0._ZN2at6native51_GLOBAL__N__2c613397_18_DepthwiseConv2d_cu_9959487032conv_depthwise2d_backward_kernelILi0ELi0EN3c108BFloat16EiEEvNS_27GenericPackedTensorAccessorIKT1_Lm4ENS_16DefaultPtrTraitsEiEENS5_IS6_Lm4ES8_iEES9_T2_iiiiiiiiiiiiiii)
        /*0174*/ 	.short	0x0210
        /*0176*/ 	.short	0x00b8


	//----- nvinfo : EIATTR_SW_WAR
	.align		4
.L_731:
        /*0178*/ 	.byte	0x04, 0x36
        /*017a*/ 	.short	(.L_733 - .L_732)
.L_732:
        /*017c*/ 	.word	0x00000008
.L_733:


//--------------------- .nv.info._ZN2at6native51_GLOBAL__N__2c613397_18_DepthwiseConv2d_cu_9959487032conv_depthwise2d_backward_kernelILi0ELi2EN3c108BFloat16EiEEvNS_27GenericPackedTensorAccessorIKT1_Lm4ENS_16DefaultPtrTraitsEiEENS5_IS6_Lm4ES8_iEES9_T2_iiiiiiiiiiiiiii --------------------------
	.section	.nv.info._ZN2at6native51_GLOBAL__N__2c613397_18_DepthwiseConv2d_cu_9959487032conv_depthwise2d_backward_kernelILi0ELi2EN3c108BFloat16EiEEvNS_27GenericPackedTensorAccessorIKT1_Lm4ENS_16DefaultPtrTraitsEiEENS5_IS6_Lm4ES8_iEES9_T2_iiiiiiiiiiiiiii,"",@"SHT_CUDA_INFO"
	.sectionflags	@""
	.align	4


	//----- nvinfo : EIATTR_CUDA_API_VERSION
	.align		4
        /*0000*/ 	.byte	0x04, 0x37
        /*0002*/ 	.short	(.L_735 - .L_734)
.L_734:
        /*0004*/ 	.word	0x00000082


	//----- nvinfo : EIATTR_KPARAM_INFO
	.align		4
.L_735:
        /*0008*/ 	.byte	0x04, 0x17
        /*000a*/ 	.short	(.L_737 - .L_736)
.L_736:
        /*000c*/ 	.word	0x00000000
        /*0010*/ 	.short	0x0012
        /*0012*/ 	.short	0x00b4
        /*0014*/ 	.byte	0x00, 0xf0, 0x11, 0x00


	//----- nvinfo : EIATTR_KPARAM_INFO
	.align		4
.L_737:
        /*0018*/ 	.byte	0x04, 0x17
        /*001a*/ 	.short	(.L_739 - .L_738)
.L_738:
        /*001c*/ 	.word	0x00000000
        /*0020*/ 	.short	0x0011
        /*0022*/ 	.short	0x00b0
        /*0024*/ 	.byte	0x00, 0xf0, 0x11, 0x00


	//----- nvinfo : EIATTR_KPARAM_INFO
	.align		4
.L_739:
        /*0028*/ 	.byte	0x04, 0x17
        /*002a*/ 	.short	(.L_741 - .L_740)
.L_740:
        /*002c*/ 	.word	0x00000000
        /*0030*/ 	.short	0x0010
        /*0032*/ 	.short	0x00ac
        /*0034*/ 	.byte	0x00, 0xf0, 0x11, 0x00


	//----- nvinfo : EIATTR_KPARAM_INFO
	.align		4
.L_741:
        /*0038*/ 	.byte	0x04, 0x17
        /*003a*/ 	.short	(.L_743 - .L_742)
.L_742:
        /*003c*/ 	.word	0x00000000
        /*0040*/ 	.short	0x000f
        /*0042*/ 	.short	0x00a8
        /*0044*/ 	.byte	0x00, 0xf0, 0x11, 0x00


	//----- nvinfo : EIATTR_KPARAM_INFO
	.align		4
.L_743:
        /*0048*/ 	.byte	0x04, 0x17
        /*004a*/ 	.short	(.L_745 - .L_744)
.L_744:
        /*004c*/ 	.word	0x00000000
        /*0050*/ 	.short	0x000e
        /*0052*/ 	.short	0x00a4
        /*0054*/ 	.byte	0x00, 0xf0, 0x11, 0x00


	//----- nvinfo : EIATTR_KPARAM_INFO
	.align		4
.L_745:
        /*0058*/ 	.byte	0x04, 0x17
        /*005a*/ 	.short	(.L_747 - .L_746)
.L_746:
        /*005c*/ 	.word	0x00000000
        /*0060*/ 	.short	0x000d
        /*0062*/ 	.short	0x00a0
        /*0064*/ 	.byte	0x00, 0xf0, 0x11, 0x00


	//----- nvinfo : EIATTR_KPARAM_INFO
	.align		4
.L_747:
        /*0068*/ 	.byte	0x04, 0x17
        /*006a*/ 	.short	(.L_749 - .L_748)
.L_748:
        /*006c*/ 	.word	0x00000000
        /*0070*/ 	.short	0x000c
        /*0072*/ 	.short	0x009c
        /*0074*/ 	.byte	0x00, 0xf0, 0x11, 0x00


	//----- nvinfo : EIATTR_KPARAM_INFO
	.align		4
.L_749:
        /*0078*/ 	.byte	0x04, 0x17
        /*007a*/ 	.short	(.L_751 - .L_750)
.L_750:
        /*007c*/ 	.word	0x00000000
        /*0080*/ 	.short	0x000b
        /*0082*/ 	.short	0x0098
        /*0084*/ 	.byte	0x00, 0xf0, 0x11, 0x00


	//----- nvinfo : EIATTR_KPARAM_INFO
	.align		4
.L_751:
        /*0088*/ 	.byte	0x04, 0x17
        /*008a*/ 	.short	(.L_753 - .L_752)
.L_752:
        /*008c*/ 	.word	0x00000000
        /*0090*/ 	.short	0x000a
        /*0092*/ 	.short	0x0094
        /*0094*/ 	.byte	0x00, 0xf0, 0x11, 0x00


	//----- nvinfo : EIATTR_KPARAM_INFO
	.align		4
.L_753:
        /*0098*/ 	.byte	0x04, 0x17
        /*009a*/ 	.short	(.L_755 - .L_754)
.L_754:
        /*009c*/ 	.word	0x00000000
        /*00a0*/ 	.short	0x0009
        /*00a2*/ 	.short	0x0090
        /*00a4*/ 	.byte	0x00, 0xf0, 0x11, 0x00


	//----- nvinfo : EIATTR_KPARAM_INFO
	.align		4
.L_755:
        /*00a8*/ 	.byte	0x04, 0x17
        /*00aa*/ 	.short	(.L_757 - .L_756)
.L_756:
        /*00ac*/ 	.word	0x00000000
        /*00b0*/ 	.short	0x0008
        /*00b2*/ 	.short	0x008c
        /*00b4*/ 	.byte	0x00, 0xf0, 0x11, 0x00


	//----- nvinfo : EIATTR_KPARAM_INFO
	.align		4
.L_757:
        /*00b8*/ 	.byte	0x04, 0x17
        /*00ba*/ 	.short	(.L_759 - .L_758)
.L_758:
        /*00bc*/ 	.word	0x00000000
        /*00c0*/ 	.short	0x0007
        /*00c2*/ 	.short	0x0088
        /*00c4*/ 	.byte	0x00, 0xf0, 0x11, 0x00


	//----- nvinfo : EIATTR_KPARAM_INFO
	.align		4
.L_759:
        /*00c8*/ 	.byte	0x04, 0x17
        /*00ca*/ 	.short	(.L_761 - .L_760)
.L_760:
        /*00cc*/ 	.word	0x00000000
        /*00d0*/ 	.short	0x0006
        /*00d2*/ 	.short	0x0084
        /*00d4*/ 	.byte	0x00, 0xf0, 0x11, 0x00


	//----- nvinfo : EIATTR_KPARAM_INFO
	.align		4
.L_761:
        /*00d8*/ 	.byte	0x04, 0x17
        /*00da*/ 	.short	(.L_763 - .L_762)
.L_762:
        /*00dc*/ 	.word	0x00000000
        /*00e0*/ 	.short	0x0005
        /*00e2*/ 	.short	0x0080
        /*00e4*/ 	.byte	0x00, 0xf0, 0x11, 0x00


	//----- nvinfo : EIATTR_KPARAM_INFO
	.align		4
.L_763:
        /*00e8*/ 	.byte	0x04, 0x17
        /*00ea*/ 	.short	(.L_765 - .L_764)
.L_764:
        /*00ec*/ 	.word	0x00000000
        /*00f0*/ 	.short	0x0004
        /*00f2*/ 	.short	0x007c
        /*00f4*/ 	.byte	0x00, 0xf0, 0x11, 0x00


	//----- nvinfo : EIATTR_KPARAM_INFO
	.align		4
.L_765:
        /*00f8*/ 	.byte	0x04, 0x17
        /*00fa*/ 	.short	(.L_767 - .L_766)
.L_766:
        /*00fc*/ 	.word	0x00000000
        /*0100*/ 	.short	0x0003
        /*0102*/ 	.short	0x0078
        /*0104*/ 	.byte	0x00, 0xf0, 0x11, 0x00


	//----- nvinfo : EIATTR_KPARAM_INFO
	.align		4
.L_767:
        /*0108*/ 	.byte	0x04, 0x17
        /*010a*/ 	.short	(.L_769 - .L_768)
.L_768:
        /*010c*/ 	.word	0x00000000
        /*0110*/ 	.short	0x0002
        /*0112*/ 	.short	0x0050
        /*0114*/ 	.byte	0x00, 0xf0, 0xa1, 0x00


	//----- nvinfo : EIATTR_KPARAM_INFO
	.align		4
.L_769:
        /*0118*/ 	.byte	0x04, 0x17
        /*011a*/ 	.short	(.L_771 - .L_770)
.L_770:
        /*011c*/ 	.word	0x00000000
        /*0120*/ 	.short	0x0001
        /*0122*/ 	.short	0x0028
        /*0124*/ 	.byte	0x00, 0xf0, 0xa1, 0x00


	//----- nvinfo : EIATTR_KPARAM_INFO
	.align		4
.L_771:
        /*0128*/ 	.byte	0x04, 0x17
        /*012a*/ 	.short	(.L_773 - .L_772)
.L_772:
        /*012c*/ 	.word	0x00000000
        /*0130*/ 	.short	0x0000
        /*0132*/ 	.short	0x0000
        /*0134*/ 	.byte	0x00, 0xf0, 0xa1, 0x00


	//----- nvinfo : EIATTR_SPARSE_MMA_MASK
	.align		4
.L_773:
        /*0138*/ 	.byte	0x03, 0x50
        /*013a*/ 	.short	0x0000


	//----- nvinfo : EIATTR_MAXREG_COUNT
	.align		4
        /*013c*/ 	.byte	0x03, 0x1b
        /*013e*/ 	.short	0x0040


	//----- nvinfo : EIATTR_MERCURY_ISA_VERSION
	.align		4
        /*0140*/ 	.byte	0x03, 0x5f
        /*0142*/ 	.short	0x0101


	//----- nvinfo : EIATTR_EXIT_INSTR_OFFSETS
	.align		4
        /*0144*/ 	.byte	0x04, 0x1c
        /*0146*/ 	.short	(.L_775 - .L_774)


	//   ....[0]....
.L_774:
        /*0148*/ 	.word	0x000000a0


	//   ....[1]....
        /*014c*/ 	.word	0x000014d0


	//----- nvinfo : EIATTR_MAX_THREADS
	.align		4
.L_775:
        /*0150*/ 	.byte	0x04, 0x05
        /*0152*/ 	.short	(.L_777 - .L_776)
.L_776:
        /*0154*/ 	.word	0x00000400
        /*0158*/ 	.word	0x00000001
        /*015c*/ 	.word	0x00000001


	//----- nvinfo : EIATTR_CRS_STACK_SIZE
	.align		4
.L_777:
        /*0160*/ 	.byte	0x04, 0x1e
        /*0162*/ 	.short	(.L_779 - .L_778)
.L_778:
        /*0164*/ 	.word	0x00000000


	//----- nvinfo : EIATTR_CBANK_PARAM_SIZE
	.align		4
.L_779:
        /*0168*/ 	.byte	0x03, 0x19
        /*016a*/ 	.short	0x00b8


	//----- nvinfo : EIATTR_PARAM_CBANK
	.align		4
        /*016c*/ 	.byte	0x04, 0x0a
        /*016e*/ 	.short	(.L_781 - .L_780)
	.align		4
.L_780:
        /*0170*/ 	.word	index@(.nv.constant0._ZN2at6native51_GLOBAL__N__2c613397_18_DepthwiseConv2d_cu_9959487032conv_depthwise2d_backward_kernelILi0ELi2EN3c108BFloat16EiEEvNS_27GenericPackedTensorAccessorIKT1_Lm4ENS_16DefaultPtrTraitsEiEENS5_IS6_Lm4ES8_iEES9_T2_iiiiiiiiiiiiiii)
        /*0174*/ 	.short	0x0210
        /*0176*/ 	.short	0x00b8


	//----- nvinfo : EIATTR_SW_WAR
	.align		4
.L_781:
        /*0178*/ 	.byte	0x04, 0x36
        /*017a*/ 	.short	(.L_783 - .L_782)
.L_782:
        /*017c*/ 	.word	0x00000008
.L_783:


//--------------------- .nv.info._ZN2at6native51_GLOBAL__N__2c613397_18_DepthwiseConv2d_cu_9959487032conv_depthwise2d_backward_kernelILi0ELi1EN3c108BFloat16EiEEvNS_27GenericPackedTensorAccessorIKT1_Lm4ENS_16DefaultPtrTraitsEiEENS5_IS6_Lm4ES8_iEES9_T2_iiiiiiiiiiiiiii --------------------------
	.section	.nv.info._ZN2at6native51_GLOBAL__N__2c613397_18_DepthwiseConv2d_cu_9959487032conv_depthwise2d_backward_kernelILi0ELi1EN3c108BFloat16EiEEvNS_27GenericPackedTensorAccessorIKT1_Lm4ENS_16DefaultPtrTraitsEiEENS5_IS6_Lm4ES8_iEES9_T2_iiiiiiiiiiiiiii,"",@"SHT_CUDA_INFO"
	.sectionflags	@""
	.align	4


	//----- nvinfo : EIATTR_CUDA_API_VERSION
	.align		4
        /*0000*/ 	.byte	0x04, 0x37
        /*0002*/ 	.short	(.L_785 - .L_784)
.L_784:
        /*0004*/ 	.word	0x00000082


	//----- nvinfo : EIATTR_KPARAM_INFO
	.align		4
.L_785:
        /*0008*/ 	.byte	0x04, 0x17
        /*000a*/ 	.short	(.L_787 - .L_786)
.L_786:
        /*000c*/ 	.word	0x00000000
        /*0010*/ 	.short	0x0012
        /*0012*/ 	.short	0x00b4
        /*0014*/ 	.byte	0x00, 0xf0, 0x11, 0x00


	//----- nvinfo : EIATTR_KPARAM_INFO
	.align		4
.L_787:
        /*0018*/ 	.byte	0x04, 0x17
        /*001a*/ 	.short	(.L_789 - .L_788)
.L_788:
        /*001c*/ 	.word	0x00000000
        /*0020*/ 	.short	0x0011
        /*0022*/ 	.short	0x00b0
        /*0024*/ 	.byte	0x00, 0xf0, 0x11, 0x00


	//----- nvinfo : EIATTR_KPARAM_INFO
	.align		4
.L_789:
        /*0028*/ 	.byte	0x04, 0x17
        /*002a*/ 	.short	(.L_791 - .L_790)
.L_790:
        /*002c*/ 	.word	0x00000000
        /*0030*/ 	.short	0x0010
        /*0032*/ 	.short	0x00ac
        /*0034*/ 	.byte	0x00, 0xf0, 0x11, 0x00


	//----- nvinfo : EIATTR_KPARAM_INFO
	.align		4
.L_791:
        /*0038*/ 	.byte	0x04, 0x17
        /*003a*/ 	.short	(.L_793 - .L_792)
.L_792:
        /*003c*/ 	.word	0x00000000
        /*0040*/ 	.short	0x000f
        /*0042*/ 	.short	0x00a8
        /*0044*/ 	.byte	0x00, 0xf0, 0x11, 0x00


	//----- nvinfo : EIATTR_KPARAM_INFO
	.align		4
.L_793:
        /*0048*/ 	.byte	0x04, 0x17
        /*004a*/ 	.short	(.L_795 - .L_794)
.L_794:
        /*004c*/ 	.word	0x00000000
        /*0050*/ 	.short	0x000e
        /*0052*/ 	.short	0x00a4
        /*0054*/ 	.byte	0x00, 0xf0, 0x11, 0x00


	//----- nvinfo : EIATTR_KPARAM_INFO
	.align		4
.L_795:
        /*0058*/ 	.byte	0x04, 0x17
        /*005a*/ 	.short	(.L_797 - .L_796)
.L_796:
        /*005c*/ 	.word	0x00000000
        /*0060*/ 	.short	0x000d
        /*0062*/ 	.short	0x00a0
        /*0064*/ 	.byte	0x00, 0xf0, 0x11, 0x00


	//----- nvinfo : EIATTR_KPARAM_INFO
	.align		4
.L_797:
        /*0068*/ 	.byte	0x04, 0x17
        /*006a*/ 	.short	(.L_799 - .L_798)
.L_798:
        /*006c*/ 	.word	0x00000000
        /*0070*/ 	.short	0x000c
        /*0072*/ 	.short	0x009c
        /*0074*/ 	.byte	0x00, 0xf0, 0x11, 0x00


	//----- nvinfo : EIATTR_KPARAM_INFO
	.align		4
.L_799:
        /*0078*/ 	.byte	0x04, 0x17
        /*007a*/ 	.short	(.L_801 - .L_800)
.L_800:
        /*007c*/ 	.word	0x00000000
        /*0080*/ 	.short	0x000b
        /*0082*/ 	.short	0x0098
        /*0084*/ 	.byte	0x00, 0xf0, 0x11, 0x00


	//----- nvinfo : EIATTR_KPARAM_INFO
	.align		4
.L_801:
        /*0088*/ 	.byte	0x04, 0x17
        /*008a*/ 	.short	(.L_803 - .L_802)
.L_802:
        /*008c*/ 	.word	0x00000000
        /*0090*/ 	.short	0x000a
        /*0092*/ 	.short	0x0094
        /*0094*/ 	.byte	0x00, 0xf0, 0x11, 0x00


	//----- nvinfo : EIATTR_KPARAM_INFO
	.align		4
.L_803:
        /*0098*/ 	.byte	0x04, 0x17
        /*009a*/ 	.short	(.L_805 - .L_804)
.L_804:
        /*009c*/ 	.word	0x00000000
        /*00a0*/ 	.short	0x0009
        /*00a2*/ 	.short	0x0090
        /*00a4*/ 	.byte	0x00, 0xf0, 0x11, 0x00


	//----- nvinfo : EIATTR_KPARAM_INFO
	.align		4
.L_805:
        /*00a8*/ 	.byte	0x04, 0x17
        /*00aa*/ 	.short	(.L_807 - .L_806)
.L_806:
        /*00ac*/ 	.word	0x00000000
        /*00b0*/ 	.short	0x0008
        /*00b2*/ 	.short	0x008c
        /*00b4*/ 	.byte	0x00, 0xf0, 0x11, 0x00


	//----- nvinfo : EIATTR_KPARAM_INFO
	.align		4
.L_807:
        /*00b8*/ 	.byte	0x04, 0x17
        /*00ba*/ 	.short	(.L_809 - .L_808)
.L_808:
        /*00bc*/ 	.word	0x00000000
        /*00c0*/ 	.short	0x0007
        /*00c2*/ 	.short	0x0088
        /*00c4*/ 	.byte	0x00, 0xf0, 0x11, 0x00


	//----- nvinfo : EIATTR_KPARAM_INFO
	.align		4
.L_809:
        /*00c8*/ 	.byte	0x04, 0x17
        /*00ca*/ 	.short	(.L_811 - .L_810)
.L_810:
        /*00cc*/ 	.word	0x00000000
        /*00d0*/ 	.short	0x0006
        /*00d2*/ 	.short	0x0084
        /*00d4*/ 	.byte	0x00, 0xf0, 0x11, 0x00


	//----- nvinfo : EIATTR_KPARAM_INFO
	.align		4
.L_811:
        /*00d8*/ 	.byte	0x04, 0x17
        /*00da*/ 	.short	(.L_813 - .L_812)
.L_812:
        /*00dc*/ 	.word	0x00000000
        /*00e0*/ 	.short	0x0005
        /*00e2*/ 	.short	0x0080
        /*00e4*/ 	.byte	0x00, 0xf0, 0x11, 0x00


	//----- nvinfo : EIATTR_KPARAM_INFO
	.align		4
.L_813:
        /*00e8*/ 	.byte	0x04, 0x17
        /*00ea*/ 	.short	(.L_815 - .L_814)
.L_814:
        /*00ec*/ 	.word	0x00000000
        /*00f0*/ 	.short	0x0004
        /*00f2*/ 	.short	0x007c
        /*00f4*/ 	.byte	0x00, 0xf0, 0x11, 0x00


	//----- nvinfo : EIATTR_KPARAM_INFO
	.align		4
.L_815:
        /*00f8*/ 	.byte	0x04, 0x17
        /*00fa*/ 	.short	(.L_817 - .L_816)
.L_816:
        /*00fc*/ 	.word	0x00000000
        /*0100*/ 	.short	0x0003
        /*0102*/ 	.short	0x0078
        /*0104*/ 	.byte	0x00, 0xf0, 0x11, 0x00


	//----- nvinfo : EIATTR_KPARAM_INFO
	.align		4
.L_817:
        /*0108*/ 	.byte	0x04, 0x17
        /*010a*/ 	.short	(.L_819 - .L_818)
.L_818:
        /*010c*/ 	.word	0x00000000
        /*0110*/ 	.short	0x0002
        /*0112*/ 	.short	0x0050
        /*0114*/ 	.byte	0x00, 0xf0, 0xa1, 0x00


	//----- nvinfo : EIATTR_KPARAM_INFO
	.align		4
.L_819:
        /*0118*/ 	.byte	0x04, 0x17
        /*011a*/ 	.short	(.L_821 - .L_820)
.L_820:
        /*011c*/ 	.word	0x00000000
        /*0120*/ 	.short	0x0001
        /*0122*/ 	.short	0x0028
        /*0124*/ 	.byte	0x00, 0xf0, 0xa1, 0x00


	//----- nvinfo : EIATTR_KPARAM_INFO
	.align		4
.L_821:
        /*0128*/ 	.byte	0x04, 0x17
        /*012a*/ 	.short	(.L_823 - .L_822)
.L_822:
        /*012c*/ 	.word	0x00000000
        /*0130*/ 	.short	0x0000
        /*0132*/ 	.short	0x0000
        /*0134*/ 	.byte	0x00, 0xf0, 0xa1, 0x00


	//----- nvinfo : EIATTR_SPARSE_MMA_MASK
	.align		4
.L_823:
        /*0138*/ 	.byte	0x03, 0x50
        /*013a*/ 	.short	0x0000


	//----- nvinfo : EIATTR_MAXREG_COUNT
	.align		4
        /*013c*/ 	.byte	0x03, 0x1b
        /*013e*/ 	.short	0x0040


	//----- nvinfo : EIATTR_MERCURY_ISA_VERSION
	.align		4
        /*0140*/ 	.byte	0x03, 0x5f
        /*0142*/ 	.short	0x0101


	//----- nvinfo : EIATTR_EXIT_INSTR_OFFSETS
	.align		4
        /*0144*/ 	.byte	0x04, 0x1c
        /*0146*/ 	.short	(.L_825 - .L_824)


	//   ....[0]....
.L_824:
        /*0148*/ 	.word	0x000000a0


	//   ....[1]....
        /*014c*/ 	.word	0x00001270


	//----- nvinfo : EIATTR_MAX_THREADS
	.align		4
.L_825:
        /*0150*/ 	.byte	0x04, 0x05
        /*0152*/ 	.short	(.L_827 - .L_826)
.L_826:
        /*0154*/ 	.word	0x00000400
        /*0158*/ 	.word	0x00000001
        /*015c*/ 	.word	0x00000001


	//----- nvinfo : EIATTR_CRS_STACK_SIZE
	.align		4
.L_827:
        /*0160*/ 	.byte	0x04, 0x1e
        /*0162*/ 	.short	(.L_829 - .L_828)
.L_828:
        /*0164*/ 	.word	0x00000000


	//----- nvinfo : EIATTR_CBANK_PARAM_SIZE
	.align		4
.L_829:
        /*0168*/ 	.byte	0x03, 0x19
        /*016a*/ 	.short	0x00b8


	//----- nvinfo : EIATTR_PARAM_CBANK
	.align		4
        /*016c*/ 	.byte	0x04, 0x0a
        /*016e*/ 	.short	(.L_831 - .L_830)
	.align		4
.L_830:
        /*0170*/ 	.word	index@(.nv.constant0._ZN2at6native51_GLOBAL__N__2c613397_18_DepthwiseConv2d_cu_9959487032conv_depthwise2d_backward_kernelILi0ELi1EN3c108BFloat16EiEEvNS_27GenericPackedTensorAccessorIKT1_Lm4ENS_16DefaultPtrTraitsEiEENS5_IS6_Lm4ES8_iEES9_T2_iiiiiiiiiiiiiii)
        /*0174*/ 	.short	0x0210
        /*0176*/ 	.short	0x00b8


	//----- nvinfo : EIATTR_SW_WAR
	.align		4
.L_831:
        /*0178*/ 	.byte	0x04, 0x36
        /*017a*/ 	.short	(.L_833 - .L_832)
.L_832:
        /*017c*/ 	.word	0x00000008
.L_833:


//--------------------- .nv.info._ZN2at6native51_GLOBAL__N__2c613397_18_DepthwiseConv2d_cu_9959487032conv_depthwise2d_backward_kernelILi1ELi0EN3c108BFloat16EiEEvNS_27GenericPackedTensorAccessorIKT1_Lm4ENS_16DefaultPtrTraitsEiEENS5_IS6_Lm4ES8_iEES9_T2_iiiiiiiiiiiiiii --------------------------
	.section	.nv.info._ZN2at6native51_GLOBAL__N__2c613397_18_DepthwiseConv2d_cu_9959487032conv_depthwise2d_backward_kernelILi1ELi0EN3c108BFloat16EiEEvNS_27GenericPackedTensorAccessorIKT1_Lm4ENS_16DefaultPtrTraitsEiEENS5_IS6_Lm4ES8_iEES9_T2_iiiiiiiiiiiiiii,"",@"SHT_CUDA_INFO"
	.sectionflags	@""
	.align	4


	//----- nvinfo : EIATTR_CUDA_API_VERSION
	.align		4
        /*0000*/ 	.byte	0x04, 0x37
        /*0002*/ 	.short	(.L_835 - .L_834)
.L_834:
        /*0004*/ 	.word	0x00000082


	//----- nvinfo : EIATTR_KPARAM_INFO
	.align		4
.L_835:
        /*0008*/ 	.byte	0x04, 0x17
        /*000a*/ 	.short	(.L_837 - .L_836)
.L_836:
        /*000c*/ 	.word	0x00000000
        /*0010*/ 	.short	0x0012
        /*0012*/ 	.short	0x00b4
        /*0014*/ 	.byte	0x00, 0xf0, 0x11, 0x00


	//----- nvinfo : EIATTR_KPARAM_INFO
	.align		4
.L_837:
        /*0018*/ 	.byte	0x04, 0x17
        /*001a*/ 	.short	(.L_839 - .L_838)
.L_838:
        /*001c*/ 	.word	0x00000000
        /*0020*/ 	.short	0x0011
        /*0022*/ 	.short	0x00b0
        /*0024*/ 	.byte	0x00, 0xf0, 0x11, 0x00


	//----- nvinfo : EIATTR_KPARAM_INFO
	.align		4
.L_839:
        /*0028*/ 	.byte	0x04, 0x17
        /*002a*/ 	.short	(.L_841 - .L_840)
.L_840:
        /*002c*/ 	.word	0x00000000
        /*0030*/ 	.short	0x0010
        /*0032*/ 	.short	0x00ac
        /*0034*/ 	.byte	0x00, 0xf0, 0x11, 0x00


	//----- nvinfo : EIATTR_KPARAM_INFO
	.align		4
.L_841:
        /*0038*/ 	.byte	0x04, 0x17
        /*003a*/ 	.short	(.L_843 - .L_842)
.L_842:
        /*003c*/ 	.word	0x00000000
        /*0040*/ 	.short	0x000f
        /*0042*/ 	.short	0x00a8
        /*0044*/ 	.byte	0x00, 0xf0, 0x11, 0x00


	//----- nvinfo : EIATTR_KPARAM_INFO
	.align		4
.L_843:
        /*0048*/ 	.byte	0x04, 0x17
        /*004a*/ 	.short	(.L_845 - .L_844)
.L_844:
        /*004c*/ 	.word	0x00000000
        /*0050*/ 	.short	0x000e
        /*0052*/ 	.short	0x00a4
        /*0054*/ 	.byte	0x00, 0xf0, 0x11, 0x00


	//----- nvinfo : EIATTR_KPARAM_INFO
	.align		4
.L_845:
        /*0058*/ 	.byte	0x04, 0x17
        /*005a*/ 	.short	(.L_847 - .L_846)
.L_846:
        /*005c*/ 	.word	0x00000000
        /*0060*/ 	.short	0x000d
        /*0062*/ 	.short	0x00a0
        /*0064*/ 	.byte	0x00, 0xf0, 0x11, 0x00


	//----- nvinfo : EIATTR_KPARAM_INFO
	.align		4
.L_847:
        /*0068*/ 	.byte	0x04, 0x17
        /*006a*/ 	.short	(.L_849 - .L_848)
.L_848:
        /*006c*/ 	.word	0x00000000
        /*0070*/ 	.short	0x000c
        /*0072*/ 	.short	0x009c
        /*0074*/ 	.byte	0x00, 0xf0, 0x11, 0x00


	//----- nvinfo : EIATTR_KPARAM_INFO
	.align		4
.L_849:
        /*0078*/ 	.byte	0x04, 0x17
        /*007a*/ 	.short	(.L_851 - .L_850)
.L_850:
        /*007c*/ 	.word	0x00000000
        /*0080*/ 	.short	0x000b
        /*0082*/ 	.short	0x0098
        /*0084*/ 	.byte	0x00, 0xf0, 0x11, 0x00


	//----- nvinfo : EIATTR_KPARAM_INFO
	.align		4
.L_851:
        /*0088*/ 	.byte	0x04, 0x17
        /*008a*/ 	.short	(.L_853 - .L_852)
.L_852:
        /*008c*/ 	.word	0x00000000
        /*0090*/ 	.short	0x000a
        /*0092*/ 	.short	0x0094
        /*0094*/ 	.byte	0x00, 0xf0, 0x11, 0x00


	//----- nvinfo : EIATTR_KPARAM_INFO
	.align		4
.L_853:
        /*0098*/ 	.byte	0x04, 0x17
        /*009a*/ 	.short	(.L_855 - .L_854)
.L_854:
        /*009c*/ 	.word	0x00000000
        /*00a0*/ 	.short	0x0009
        /*00a2*/ 	.short	0x0090
        /*00a4*/ 	.byte	0x00, 0xf0, 0x11, 0x00


	//----- nvinfo : EIATTR_KPARAM_INFO
	.align		4
.L_855:
        /*00a8*/ 	.byte	0x04, 0x17
        /*00aa*/ 	.short	(.L_857 - .L_856)
.L_856:
        /*00ac*/ 	.word	0x00000000
        /*00b0*/ 	.short	0x0008
        /*00b2*/ 	.short	0x008c
        /*00b4*/ 	.byte	0x00, 0xf0, 0x11, 0x00


	//----- nvinfo : EIATTR_KPARAM_INFO
	.align		4
.L_857:
        /*00b8*/ 	.byte	0x04, 0x17
        /*00ba*/ 	.short	(.L_859 - .L_858)
.L_858:
        /*00bc*/ 	.word	0x00000000
        /*00c0*/ 	.short	0x0007
        /*00c2*/ 	.short	0x0088
        /*00c4*/ 	.byte	0x00, 0xf0, 0x11, 0x00


	//----- nvinfo : EIATTR_KPARAM_INFO
	.align		4
.L_859:
        /*00c8*/ 	.byte	0x04, 0x17
        /*00ca*/ 	.short	(.L_861 - .L_860)
.L_860:
        /*00cc*/ 	.word	0x00000000
        /*00d0*/ 	.short	0x0006
        /*00d2*/ 	.short	0x0084
        /*00d4*/ 	.byte	0x00, 0xf0, 0x11, 0x00


	//----- nvinfo : EIATTR_KPARAM_INFO
	.align		4
.L_861:
        /*00d8*/ 	.byte	0x04, 0x17
        /*00da*/ 	.short	(.L_863 - .L_862)
.L_862:
        /*00dc*/ 	.word	0x00000000
        /*00e0*/ 	.short	0x0005
        /*00e2*/ 	.short	0x0080
        /*00e4*/ 	.byte	0x00, 0xf0, 0x11, 0x00


	//----- nvinfo : EIATTR_KPARAM_INFO
	.align		4
.L_863:
        /*00e8*/ 	.byte	0x04, 0x17
        /*00ea*/ 	.short	(.L_865 - .L_864)
.L_864:
        /*00ec*/ 	.word	0x00000000
        /*00f0*/ 	.short	0x0004
        /*00f2*/ 	.short	0x007c
        /*00f4*/ 	.byte	0x00, 0xf0, 0x11, 0x00


	//----- nvinfo : EIATTR_KPARAM_INFO
	.align		4
.L_865:
        /*00f8*/ 	.byte	0x04, 0x17
        /*00fa*/ 	.short	(.L_867 - .L_866)
.L_866:
        /*00fc*/ 	.word	0x00000000
        /*0100*/ 	.short	0x0003
        /*0102*/ 	.short	0x0078
        /*0104*/ 	.byte	0x00, 0xf0, 0x11, 0x00


	//----- nvinfo : EIATTR_KPARAM_INFO
	.align		4
.L_867:
        /*0108*/ 	.byte	0x04, 0x17
        /*010a*/ 	.short	(.L_869 - .L_868)
.L_868:
        /*010c*/ 	.word	0x00000000
        /*0110*/ 	.short	0x0002
        /*0112*/ 	.short	0x0050
        /*0114*/ 	.byte	0x00, 0xf0, 0xa1, 0x00


	//----- nvinfo : EIATTR_KPARAM_INFO
	.align		4
.L_869:
        /*0118*/ 	.byte	0x04, 0x17
        /*011a*/ 	.short	(.L_871 - .L_870)
.L_870:
        /*011c*/ 	.word	0x00000000
        /*0120*/ 	.short	0x0001
        /*0122*/ 	.short	0x0028
        /*0124*/ 	.byte	0x00, 0xf0, 0xa1, 0x00


	//----- nvinfo : EIATTR_KPARAM_INFO
	.align		4
.L_871:
        /*0128*/ 	.byte	0x04, 0x17
        /*012a*/ 	.short	(.L_873 - .L_872)
.L_872:
        /*012c*/ 	.word	0x00000000
        /*0130*/ 	.short	0x0000
        /*0132*/ 	.short	0x0000
        /*0134*/ 	.byte	0x00, 0xf0, 0xa1, 0x00


	//----- nvinfo : EIATTR_SPARSE_MMA_MASK
	.align		4
.L_873:
        /*0138*/ 	.byte	0x03, 0x50
        /*013a*/ 	.short	0x0000


	//----- nvinfo : EIATTR_MAXREG_COUNT
	.align		4
        /*013c*/ 	.byte	0x03, 0x1b
        /*013e*/ 	.short	0x0040


	//----- nvinfo : EIATTR_MERCURY_ISA_VERSION
	.align		4
        /*0140*/ 	.byte	0x03, 0x5f
        /*0142*/ 	.short	0x0101


	//----- nvinfo : EIATTR_EXIT_INSTR_OFFSETS
	.align		4
        /*0144*/ 	.byte	0x04, 0x1c
        /*0146*/ 	.short	(.L_875 - .L_874)


	//   ....[0]....
.L_874:
        /*0148*/ 	.word	0x000000a0


	//   ....[1]....
        /*014c*/ 	.word	0x000001b0


	//   ....[2]....
        /*0150*/ 	.word	0x00002ee0


	//----- nvinfo : EIATTR_MAX_THREADS
	.align		4
.L_875:
        /*0154*/ 	.byte	0x04, 0x05
        /*0156*/ 	.short	(.L_877 - .L_876)
.L_876:
        /*0158*/ 	.word	0x00000400
        /*015c*/ 	.word	0x00000001
        /*0160*/ 	.word	0x00000001


	//----- nvinfo : EIATTR_CRS_STACK_SIZE
	.align		4
.L_877:
        /*0164*/ 	.byte	0x04, 0x1e
        /*0166*/ 	.short	(.L_879 - .L_878)
.L_878:
        /*0168*/ 	.word	0x00000000


	//----- nvinfo : EIATTR_CBANK_PARAM_SIZE
	.align		4
.L_879:
        /*016c*/ 	.byte	0x03, 0x19
        /*016e*/ 	.short	0x00b8


	//----- nvinfo : EIATTR_PARAM_CBANK
	.align		4
        /*0170*/ 	.byte	0x04, 0x0a
        /*0172*/ 	.short	(.L_881 - .L_880)
	.align		4
.L_880:
        /*0174*/ 	.word	index@(.nv.constant0._ZN2at6native51_GLOBAL__N__2c613397_18_DepthwiseConv2d_cu_9959487032conv_depthwise2d_backward_kernelILi1ELi0EN3c108BFloat16EiEEvNS_27GenericPackedTensorAccessorIKT1_Lm4ENS_16DefaultPtrTraitsEiEENS5_IS6_Lm4ES8_iEES9_T2_iiiiiiiiiiiiiii)
        /*0178*/ 	.short	0x0210
        /*017a*/ 	.short	0x00b8


	//----- nvinfo : EIATTR_SW_WAR
	.align		4
.L_881:
        /*017c*/ 	.byte	0x04, 0x36
        /*017e*/ 	.short	(.L_883 - .L_882)
.L_882:
        /*0180*/ 	.word	0x00000008
.L_883:


//--------------------- .nv.info._ZN2at6native51_GLOBAL__N__2c613397_18_DepthwiseConv2d_cu_9959487032conv_depthwise2d_backward_kernelILi1ELi2EN3c108BFloat16EiEEvNS_27GenericPackedTensorAccessorIKT1_Lm4ENS_16DefaultPtrTraitsEiEENS5_IS6_Lm4ES8_iEES9_T2_iiiiiiiiiiiiiii --------------------------
	.section	.nv.info._ZN2at6native51_GLOBAL__N__2c613397_18_DepthwiseConv2d_cu_9959487032conv_depthwise2d_backward_kernelILi1ELi2EN3c108BFloat16EiEEvNS_27GenericPackedTensorAccessorIKT1_Lm4ENS_16DefaultPtrTraitsEiEENS5_IS6_Lm4ES8_iEES9_T2_iiiiiiiiiiiiiii,"",@"SHT_CUDA_INFO"
	.sectionflags	@""
	.align	4


	//----- nvinfo : EIATTR_CUDA_API_VERSION
	.align		4
        /*0000*/ 	.byte	0x04, 0x37
        /*0002*/ 	.short	(.L_885 - .L_884)
.L_884:
        /*0004*/ 	.word	0x00000082


	//----- nvinfo : EIATTR_KPARAM_INFO
	.align		4
.L_885:
        /*0008*/ 	.byte	0x04, 0x17
        /*000a*/ 	.short	(.L_887 - .L_886)
.L_886:
        /*000c*/ 	.word	0x00000000
        /*0010*/ 	.short	0x0012
        /*0012*/ 	.short	0x00b4
        /*0014*/ 	.byte	0x00, 0xf0, 0x11, 0x00


	//----- nvinfo : EIATTR_KPARAM_INFO
	.align		4
.L_887:
        /*0018*/ 	.byte	0x04, 0x17
        /*001a*/ 	.short	(.L_889 - .L_888)
.L_888:
        /*001c*/ 	.word	0x00000000
        /*0020*/ 	.short	0x0011
        /*0022*/ 	.short	0x00b0
        /*0024*/ 	.byte	0x00, 0xf0, 0x11, 0x00


	//----- nvinfo : EIATTR_KPARAM_INFO
	.align		4
.L_889:
        /*0028*/ 	.byte	0x04, 0x17
        /*002a*/ 	.short	(.L_891 - .L_890)
.L_890:
        /*002c*/ 	.word	0x00000000
        /*0030*/ 	.short	0x0010
        /*0032*/ 	.short	0x00ac
        /*0034*/ 	.byte	0x00, 0xf0, 0x11, 0x00


	//----- nvinfo : EIATTR_KPARAM_INFO
	.align		4
.L_891:
        /*0038*/ 	.byte	0x04, 0x17
        /*003a*/ 	.short	(.L_893 - .L_892)
.L_892:
        /*003c*/ 	.word	0x00000000
        /*0040*/ 	.short	0x000f
        /*0042*/ 	.short	0x00a8
        /*0044*/ 	.byte	0x00, 0xf0, 0x11, 0x00


	//----- nvinfo : EIATTR_KPARAM_INFO
	.align		4
.L_893:
        /*0048*/ 	.byte	0x04, 0x17
        /*004a*/ 	.short	(.L_895 - .L_894)
.L_894:
        /*004c*/ 	.word	0x00000000
        /*0050*/ 	.short	0x000e
        /*0052*/ 	.short	0x00a4
        /*0054*/ 	.byte	0x00, 0xf0, 0x11, 0x00


	//----- nvinfo : EIATTR_KPARAM_INFO
	.align		4
.L_895:
        /*0058*/ 	.byte	0x04, 0x17
        /*005a*/ 	.short	(.L_897 - .L_896)
.L_896:
        /*005c*/ 	.word	0x00000000
        /*0060*/ 	.short	0x000d
        /*0062*/ 	.short	0x00a0
        /*0064*/ 	.byte	0x00, 0xf0, 0x11, 0x00


	//----- nvinfo : EIATTR_KPARAM_INFO
	.align		4
.L_897:
        /*0068*/ 	.byte	0x04, 0x17
        /*006a*/ 	.short	(.L_899 - .L_898)
.L_898:
        /*006c*/ 	.word	0x00000000
        /*0070*/ 	.short	0x000c
        /*0072*/ 	.short	0x009c
        /*0074*/ 	.byte	0x00, 0xf0, 0x11, 0x00


	//----- nvinfo : EIATTR_KPARAM_INFO
	.align		4
.L_899:
        /*0078*/ 	.byte	0x04, 0x17
        /*007a*/ 	.short	(.L_901 - .L_900)
.L_900:
        /*007c*/ 	.word	0x00000000
        /*0080*/ 	.short	0x000b
        /*0082*/ 	.short	0x0098
        /*0084*/ 	.byte	0x00, 0xf0, 0x11, 0x00


	//----- nvinfo : EIATTR_KPARAM_INFO
	.align		4
.L_901:
        /*0088*/ 	.byte	0x04, 0x17
        /*008a*/ 	.short	(.L_903 - .L_902)
.L_902:
        /*008c*/ 	.word	0x00000000
        /*0090*/ 	.short	0x000a
        /*0092*/ 	.short	0x0094
        /*0094*/ 	.byte	0x00, 0xf0, 0x11, 0x00


	//----- nvinfo : EIATTR_KPARAM_INFO
	.align		4
.L_903:
        /*0098*/ 	.byte	0x04, 0x17
        /*009a*/ 	.short	(.L_905 - .L_904)
.L_904:
        /*009c*/ 	.word	0x00000000
        /*00a0*/ 	.short	0x0009
        /*00a2*/ 	.short	0x0090
        /*00a4*/ 	.byte	0x00, 0xf0, 0x11, 0x00


	//----- nvinfo : EIATTR_KPARAM_INFO
	.align		4
.L_905:
        /*00a8*/ 	.byte	0x04, 0x17
        /*00aa*/ 	.short	(.L_907 - .L_906)
.L_906:
        /*00ac*/ 	.word	0x00000000
        /*00b0*/ 	.short	0x0008
        /*00b2*/ 	.short	0x008c
        /*00b4*/ 	.byte	0x00, 0xf0, 0x11, 0x00


	//----- nvinfo : EIATTR_KPARAM_INFO
	.align		4
.L_907:
        /*00b8*/ 	.byte	0x04, 0x17
        /*00ba*/ 	.short	(.L_909 - .L_908)
.L_908:
        /*00bc*/ 	.word	0x00000000
        /*00c0*/ 	.short	0x0007
        /*00c2*/ 	.short	0x0088
        /*00c4*/ 	.byte	0x00, 0xf0, 0x11, 0x00


	//----- nvinfo : EIATTR_KPARAM_INFO
	.align		4
.L_909:
        /*00c8*/ 	.byte	0x04, 0x17
        /*00ca*/ 	.short	(.L_911 - .L_910)
.L_910:
        /*00cc*/ 	.word	0x00000000
        /*00d0*/ 	.short	0x0006
        /*00d2*/ 	.short	0x0084
        /*00d4*/ 	.byte	0x00, 0xf0, 0x11, 0x00


	//----- nvinfo : EIATTR_KPARAM_INFO
	.align		4
.L_911:
        /*00d8*/ 	.byte	0x04, 0x17
        /*00da*/ 	.short	(.L_913 - .L_912)
.L_912:
        /*00dc*/ 	.word	0x00000000
        /*00e0*/ 	.short	0x0005
        /*00e2*/ 	.short	0x0080
        /*00e4*/ 	.byte	0x00, 0xf0, 0x11, 0x00


	//----- nvinfo : EIATTR_KPARAM_INFO
	.align		4
.L_913:
        /*00e8*/ 	.byte	0x04, 0x17
        /*00ea*/ 	.short	(.L_915 - .L_914)
.L_914:
        /*00ec*/ 	.word	0x00000000
        /*00f0*/ 	.short	0x0004
        /*00f2*/ 	.short	0x007c
        /*00f4*/ 	.byte	0x00, 0xf0, 0x11, 0x00


	//----- nvinfo : EIATTR_KPARAM_INFO
	.align		4
.L_915:
        /*00f8*/ 	.byte	0x04, 0x17
        /*00fa*/ 	.short	(.L_917 - .L_916)
.L_916:
        /*00fc*/ 	.word	0x00000000
        /*0100*/ 	.short	0x0003
        /*0102*/ 	.short	0x0078
        /*0104*/ 	.byte	0x00, 0xf0, 0x11, 0x00


	//----- nvinfo : EIATTR_KPARAM_INFO
	.align		4
.L_917:
        /*0108*/ 	.byte	0x04, 0x17
        /*010a*/ 	.short	(.L_919 - .L_918)
.L_918:
        /*010c*/ 	.word	0x00000000
        /*0110*/ 	.short	0x0002
        /*0112*/ 	.short	0x0050
        /*0114*/ 	.byte	0x00, 0xf0, 0xa1, 0x00


	//----- nvinfo : EIATTR_KPARAM_INFO
	.align		4
.L_919:
        /*0118*/ 	.byte	0x04, 0x17
        /*011a*/ 	.short	(.L_921 - .L_920)
.L_920:
        /*011c*/ 	.word	0x00000000
        /*0120*/ 	.short	0x0001
        /*0122*/ 	.short	0x0028
        /*0124*/ 	.byte	0x00, 0xf0, 0xa1, 0x00


	//----- nvinfo : EIATTR_KPARAM_INFO
	.align		4
.L_921:
        /*0128*/ 	.byte	0x04, 0x17
        /*012a*/ 	.short	(.L_923 - .L_922)
.L_922:
        /*012c*/ 	.word	0x00000000
        /*0130*/ 	.short	0x0000
        /*0132*/ 	.short	0x0000
        /*0134*/ 	.byte	0x00, 0xf0, 0xa1, 0x00


	//----- nvinfo : EIATTR_SPARSE_MMA_MASK
	.align		4
.L_923:
        /*0138*/ 	.byte	0x03, 0x50
        /*013a*/ 	.short	0x0000


	//----- nvinfo : EIATTR_MAXREG_COUNT
	.align		4
        /*013c*/ 	.byte	0x03, 0x1b
        /*013e*/ 	.short	0x0040


	//----- nvinfo : EIATTR_MERCURY_ISA_VERSION
	.align		4
        /*0140*/ 	.byte	0x03, 0x5f
        /*0142*/ 	.short	0x0101


	//----- nvinfo : EIATTR_EXIT_INSTR_OFFSETS
	.align		4
        /*0144*/ 	.byte	0x04, 0x1c
        /*0146*/ 	.short	(.L_925 - .L_924)


	//   ....[0]....
.L_924:
        /*0148*/ 	.word	0x000000a0


	//   ....[1]....
        /*014c*/ 	.word	0x000001b0


	//   ....[2]....
        /*0150*/ 	.word	0x00001190


	//----- nvinfo : EIATTR_MAX_THREADS
	.align		4
.L_925:
        /*0154*/ 	.byte	0x04, 0x05
        /*0156*/ 	.short	(.L_927 - .L_926)
.L_926:
        /*0158*/ 	.word	0x00000400
        /*015c*/ 	.word	0x00000001
        /*0160*/ 	.word	0x00000001


	//----- nvinfo : EIATTR_CRS_STACK_SIZE
	.align		4
.L_927:
        /*0164*/ 	.byte	0x04, 0x1e
        /*0166*/ 	.short	(.L_929 - .L_928)
.L_928:
        /*0168*/ 	.word	0x00000000


	//----- nvinfo : EIATTR_CBANK_PARAM_SIZE
	.align		4
.L_929:
        /*016c*/ 	.byte	0x03, 0x19
        /*016e*/ 	.short	0x00b8


	//----- nvinfo : EIATTR_PARAM_CBANK
	.align		4
        /*0170*/ 	.byte	0x04, 0x0a
        /*0172*/ 	.short	(.L_931 - .L_930)
	.align		4
.L_930:
        /*0174*/ 	.word	index@(.nv.constant0._ZN2at6native51_GLOBAL__N__2c613397_18_DepthwiseConv2d_cu_9959487032conv_depthwise2d_backward_kernelILi1ELi2EN3c108BFloat16EiEEvNS_27GenericPackedTensorAccessorIKT1_Lm4ENS_16DefaultPtrTraitsEiEENS5_IS6_Lm4ES8_iEES9_T2_iiiiiiiiiiiiiii)
        /*0178*/ 	.short	0x0210
        /*017a*/ 	.short	0x00b8


	//----- nvinfo : EIATTR_SW_WAR
	.align		4
.L_931:
        /*017c*/ 	.byte	0x04, 0x36
        /*017e*/ 	.short	(.L_933 - .L_932)
.L_932:
        /*0180*/ 	.word	0x00000008
.L_933:


//--------------------- .nv.info._ZN2at6native51_GLOBAL__N__2c613397_18_DepthwiseConv2d_cu_9959487032conv_depthwise2d_backward_kernelILi1ELi1EN3c108BFloat16EiEEvNS_27GenericPackedTensorAccessorIKT1_Lm4ENS_16DefaultPtrTraitsEiEENS5_IS6_Lm4ES8_iEES9_T2_iiiiiiiiiiiiiii --------------------------
	.section	.nv.info._ZN2at6native51_GLOBAL__N__2c613397_18_DepthwiseConv2d_cu_9959487032conv_depthwise2d_backward_kernelILi1ELi1EN3c108BFloat16EiEEvNS_27GenericPackedTensorAccessorIKT1_Lm4ENS_16DefaultPtrTraitsEiEENS5_IS6_Lm4ES8_iEES9_T2_iiiiiiiiiiiiiii,"",@"SHT_CUDA_INFO"
	.sectionflags	@""
	.align	4


	//----- nvinfo : EIATTR_CUDA_API_VERSION
	.align		4
        /*0000*/ 	.byte	0x04, 0x37
        /*0002*/ 	.short	(.L_935 - .L_934)
.L_934:
        /*0004*/ 	.word	0x00000082


	//----- nvinfo : EIATTR_KPARAM_INFO
	.align		4
.L_935:
        /*0008*/ 	.byte	0x04, 0x17
        /*000a*/ 	.short	(.L_937 - .L_936)
.L_936:
        /*000c*/ 	.word	0x00000000
        /*0010*/ 	.short	0x0012
        /*0012*/ 	.short	0x00b4
        /*0014*/ 	.byte	0x00, 0xf0, 0x11, 0x00


	//----- nvinfo : EIATTR_KPARAM_INFO
	.align		4
.L_937:
        /*0018*/ 	.byte	0x04, 0x17
        /*001a*/ 	.short	(.L_939 - .L_938)
.L_938:
        /*001c*/ 	.word	0x00000000
        /*0020*/ 	.short	0x0011
        /*0022*/ 	.short	0x00b0
        /*0024*/ 	.byte	0x00, 0xf0, 0x11, 0x00


	//----- nvinfo : EIATTR_KPARAM_INFO
	.align		4
.L_939:
        /*0028*/ 	.byte	0x04, 0x17
        /*002a*/ 	.short	(.L_941 - .L_940)
.L_940:
        /*002c*/ 	.word	0x00000000
        /*0030*/ 	.short	0x0010
        /*0032*/ 	.short	0x00ac
        /*0034*/ 	.byte	0x00, 0xf0, 0x11, 0x00


	//----- nvinfo : EIATTR_KPARAM_INFO
	.align		4
.L_941:
        /*0038*/ 	.byte	0x04, 0x17
        /*003a*/ 	.short	(.L_943 - .L_942)
.L_942:
        /*003c*/ 	.word	0x00000000
        /*0040*/ 	.short	0x000f
        /*0042*/ 	.short	0x00a8
        /*0044*/ 	.byte	0x00, 0xf0, 0x11, 0x00


	//----- nvinfo : EIATTR_KPARAM_INFO
	.align		4
.L_943:
        /*0048*/ 	.byte	0x04, 0x17
        /*004a*/ 	.short	(.L_945 - .L_944)
.L_944:
        /*004c*/ 	.word	0x00000000
        /*0050*/ 	.short	0x000e
        /*0052*/ 	.short	0x00a4
        /*0054*/ 	.byte	0x00, 0xf0, 0x11, 0x00


	//----- nvinfo : EIATTR_KPARAM_INFO
	.align		4
.L_945:
        /*0058*/ 	.byte	0x04, 0x17
        /*005a*/ 	.short	(.L_947 - .L_946)
.L_946:
        /*005c*/ 	.word	0x00000000
        /*0060*/ 	.short	0x000d
        /*0062*/ 	.short	0x00a0
        /*0064*/ 	.byte	0x00, 0xf0, 0x11, 0x00


	//----- nvinfo : EIATTR_KPARAM_INFO
	.align		4
.L_947:
        /*0068*/ 	.byte	0x04, 0x17
        /*006a*/ 	.short	(.L_949 - .L_948)
.L_948:
        /*006c*/ 	.word	0x00000000
        /*0070*/ 	.short	0x000c
        /*0072*/ 	.short	0x009c
        /*0074*/ 	.byte	0x00, 0xf0, 0x11, 0x00


	//----- nvinfo : EIATTR_KPARAM_INFO
	.align		4
.L_949:
        /*0078*/ 	.byte	0x04, 0x17
        /*007a*/ 	.short	(.L_951 - .L_950)
.L_950:
        /*007c*/ 	.word	0x00000000
        /*0080*/ 	.short	0x000b
        /*0082*/ 	.short	0x0098
        /*0084*/ 	.byte	0x00, 0xf0, 0x11, 0x00


	//----- nvinfo : EIATTR_KPARAM_INFO
	.align		4
.L_951:
        /*0088*/ 	.byte	0x04, 0x17
        /*008a*/ 	.short	(.L_953 - .L_952)
.L_952:
        /*008c*/ 	.word	0x00000000
        /*0090*/ 	.short	0x000a
        /*0092*/ 	.short	0x0094
        /*0094*/ 	.byte	0x00, 0xf0, 0x11, 0x00


	//----- nvinfo : EIATTR_KPARAM_INFO
	.align		4
.L_953:
        /*0098*/ 	.byte	0x04, 0x17
        /*009a*/ 	.short	(.L_955 - .L_954)
.L_954:
        /*009c*/ 	.word	0x00000000
        /*00a0*/ 	.short	0x0009
        /*00a2*/ 	.short	0x0090
        /*00a4*/ 	.byte	0x00, 0xf0, 0x11, 0x00


	//----- nvinfo : EIATTR_KPARAM_INFO
	.align		4
.L_955:
        /*00a8*/ 	.byte	0x04, 0x17
        /*00aa*/ 	.short	(.L_957 - .L_956)
.L_956:
        /*00ac*/ 	.word	0x00000000
        /*00b0*/ 	.short	0x0008
        /*00b2*/ 	.short	0x008c
        /*00b4*/ 	.byte	0x00, 0xf0, 0x11, 0x00


	//----- nvinfo : EIATTR_KPARAM_INFO
	.align		4
.L_957:
        /*00b8*/ 	.byte	0x04, 0x17
        /*00ba*/ 	.short	(.L_959 - .L_958)
.L_958:
        /*00bc*/ 	.word	0x00000000
        /*00c0*/ 	.short	0x0007
        /*00c2*/ 	.short	0x0088
        /*00c4*/ 	.byte	0x00, 0xf0, 0x11, 0x00


	//----- nvinfo : EIATTR_KPARAM_INFO
	.align		4
.L_959:
        /*00c8*/ 	.byte	0x04, 0x17
        /*00ca*/ 	.short	(.L_961 - .L_960)
.L_960:
        /*00cc*/ 	.word	0x00000000
        /*00d0*/ 	.short	0x0006
        /*00d2*/ 	.short	0x0084
        /*00d4*/ 	.byte	0x00, 0xf0, 0x11, 0x00


	//----- nvinfo : EIATTR_KPARAM_INFO
	.align		4
.L_961:
        /*00d8*/ 	.byte	0x04, 0x17
        /*00da*/ 	.short	(.L_963 - .L_962)
.L_962:
        /*00dc*/ 	.word	0x00000000
        /*00e0*/ 	.short	0x0005
        /*00e2*/ 	.short	0x0080
        /*00e4*/ 	.byte	0x00, 0xf0, 0x11, 0x00


	//----- nvinfo : EIATTR_KPARAM_INFO
	.align		4
.L_963:
        /*00e8*/ 	.byte	0x04, 0x17
        /*00ea*/ 	.short	(.L_965 - .L_964)
.L_964:
        /*00ec*/ 	.word	0x00000000
        /*00f0*/ 	.short	0x0004
        /*00f2*/ 	.short	0x007c
        /*00f4*/ 	.byte	0x00, 0xf0, 0x11, 0x00


	//----- nvinfo : EIATTR_KPARAM_INFO
	.align		4
.L_965:
        /*00f8*/ 	.byte	0x04, 0x17
        /*00fa*/ 	.short	(.L_967 - .L_966)
.L_966:
        /*00fc*/ 	.word	0x00000000
        /*0100*/ 	.short	0x0003
        /*0102*/ 	.short	0x0078
        /*0104*/ 	.byte	0x00, 0xf0, 0x11, 0x00


	//----- nvinfo : EIATTR_KPARAM_INFO
	.align		4
.L_967:
        /*0108*/ 	.byte	0x04, 0x17
        /*010a*/ 	.short	(.L_969 - .L_968)
.L_968:
        /*010c*/ 	.word	0x00000000
        /*0110*/ 	.short	0x0002
        /*0112*/ 	.short	0x0050
        /*0114*/ 	.byte	0x00, 0xf0, 0xa1, 0x00


	//----- nvinfo : EIATTR_KPARAM_INFO
	.align		4
.L_969:
        /*0118*/ 	.byte	0x04, 0x17
        /*011a*/ 	.short	(.L_971 - .L_970)
.L_970:
        /*011c*/ 	.word	0x00000000
        /*0120*/ 	.short	0x0001
        /*0122*/ 	.short	0x0028
        /*0124*/ 	.byte	0x00, 0xf0, 0xa1, 0x00


	//----- nvinfo : EIATTR_KPARAM_INFO
	.align		4
.L_971:
        /*0128*/ 	.byte	0x04, 0x17
        /*012a*/ 	.short	(.L_973 - .L_972)
.L_972:
        /*012c*/ 	.word	0x00000000
        /*0130*/ 	.short	0x0000
        /*0132*/ 	.short	0x0000
        /*0134*/ 	.byte	0x00, 0xf0, 0xa1, 0x00


	//----- nvinfo : EIATTR_SPARSE_MMA_MASK
	.align		4
.L_973:
        /*0138*/ 	.byte	0x03, 0x50
        /*013a*/ 	.short	0x0000


	//----- nvinfo : EIATTR_MAXREG_COUNT
	.align		4
        /*013c*/ 	.byte	0x03, 0x1b
        /*013e*/ 	.short	0x0040


	//----- nvinfo : EIATTR_MERCURY_ISA_VERSION
	.align		4
        /*0140*/ 	.byte	0x03, 0x5f
        /*0142*/ 	.short	0x0101


	//----- nvinfo : EIATTR_EXIT_INSTR_OFFSETS
	.align		4
        /*0144*/ 	.byte	0x04, 0x1c
        /*0146*/ 	.short	(.L_975 - .L_974)


	//   ....[0]....
.L_974:
        /*0148*/ 	.word	0x000000a0


	//   ....[1]....
        /*014c*/ 	.word	0x000001b0


	//   ....[2]....
        /*0150*/ 	.word	0x00001120


	//----- nvinfo : EIATTR_MAX_THREADS
	.align		4
.L_975:
        /*0154*/ 	.byte	0x04, 0x05
        /*0156*/ 	.short	(.L_977 - .L_976)
.L_976:
        /*0158*/ 	.word	0x00000400
        /*015c*/ 	.word	0x00000001
        /*0160*/ 	.word	0x00000001


	//----- nvinfo : EIATTR_CRS_STACK_SIZE
	.align		4
.L_977:
        /*0164*/ 	.byte	0x04, 0x1e
        /*0166*/ 	.short	(.L_979 - .L_978)
.L_978:
        /*0168*/ 	.word	0x00000000


	//----- nvinfo : EIATTR_CBANK_PARAM_SIZE
	.align		4
.L_979:
        /*016c*/ 	.byte	0x03, 0x19
        /*016e*/ 	.short	0x00b8


	//----- nvinfo : EIATTR_PARAM_CBANK
	.align		4
        /*0170*/ 	.byte	0x04, 0x0a
        /*0172*/ 	.short	(.L_981 - .L_980)
	.align		4
.L_980:
        /*0174*/ 	.word	index@(.nv.constant0._ZN2at6native51_GLOBAL__N__2c613397_18_DepthwiseConv2d_cu_9959487032conv_depthwise2d_backward_kernelILi1ELi1EN3c108BFloat16EiEEvNS_27GenericPackedTensorAccessorIKT1_Lm4ENS_16DefaultPtrTraitsEiEENS5_IS6_Lm4ES8_iEES9_T2_iiiiiiiiiiiiiii)
        /*0178*/ 	.short	0x0210
        /*017a*/ 	.short	0x00b8


	//----- nvinfo : EIATTR_SW_WAR
	.align		4
.L_981:
        /*017c*/ 	.byte	0x04, 0x36
        /*017e*/ 	.short	(.L_983 - .L_982)
.L_982:
        /*0180*/ 	.word	0x00000008
.L_983:


//--------------------- .nv.info._ZN2at6native51_GLOBAL__N__2c613397_18_DepthwiseConv2d_cu_9959487032conv_depthwise2d_backward_kernelILi3ELi0EN3c108BFloat16EiEEvNS_27GenericPackedTensorAccessorIKT1_Lm4ENS_16DefaultPtrTraitsEiEENS5_IS6_Lm4ES8_iEES9_T2_iiiiiiiiiiiiiii --------------------------
	.section	.nv.info._ZN2at6native51_GLOBAL__N__2c613397_18_DepthwiseConv2d_cu_9959487032conv_depthwise2d_backward_kernelILi3ELi0EN3c108BFloat16EiEEvNS_27GenericPackedTensorAccessorIKT1_Lm4ENS_16DefaultPtrTraitsEiEENS5_IS6_Lm4ES8_iEES9_T2_iiiiiiiiiiiiiii,"",@"SHT_CUDA_INFO"
	.sectionflags	@""
	.align	4


	//----- nvinfo : EIATTR_CUDA_API_VERSION
	.align		4
        /*0000*/ 	.byte	0x04, 0x37
        /*0002*/ 	.short	(.L_985 - .L_984)
.L_984:
        /*0004*/ 	.word	0x00000082


	//----- nvinfo : EIATTR_KPARAM_INFO
	.align		4
.L_985:
        /*0008*/ 	.byte	0x04, 0x17
        /*000a*/ 	.short	(.L_987 - .L_986)
.L_986:
        /*000c*/ 	.word	0x00000000
        /*0010*/ 	.short	0x0012
        /*0012*/ 	.short	0x00b4
        /*0014*/ 	.byte	0x00, 0xf0, 0x11, 0x00


	//----- nvinfo : EIATTR_KPARAM_INFO
	.align		4
.L_987:
        /*0018*/ 	.byte	0x04, 0x17
        /*001a*/ 	.short	(.L_989 - .L_988)
.L_988:
        /*001c*/ 	.word	0x00000000
        /*0020*/ 	.short	0x0011
        /*0022*/ 	.short	0x00b0
        /*0024*/ 	.byte	0x00, 0xf0, 0x11, 0x00


	//----- nvinfo : EIATTR_KPARAM_INFO
	.align		4
.L_989:
        /*0028*/ 	.byte	0x04, 0x17
        /*002a*/ 	.short	(.L_991 - .L_990)
.L_990:
        /*002c*/ 	.word	0x00000000
        /*0030*/ 	.short	0x0010
        /*0032*/ 	.short	0x00ac
        /*0034*/ 	.byte	0x00, 0xf0, 0x11, 0x00


	//----- nvinfo : EIATTR_KPARAM_INFO
	.align		4
.L_991:
        /*0038*/ 	.byte	0x04, 0x17
        /*003a*/ 	.short	(.L_993 - .L_992)
.L_992:
        /*003c*/ 	.word	0x00000000
        /*0040*/ 	.short	0x000f
        /*0042*/ 	.short	0x00a8
        /*0044*/ 	.byte	0x00, 0xf0, 0x11, 0x00


	//----- nvinfo : EIATTR_KPARAM_INFO
	.align		4
.L_993:
        /*0048*/ 	.byte	0x04, 0x17
        /*004a*/ 	.short	(.L_995 - .L_994)
.L_994:
        /*004c*/ 	.word	0x00000000
        /*0050*/ 	.short	0x000e
        /*0052*/ 	.short	0x00a4
        /*0054*/ 	.byte	0x00, 0xf0, 0x11, 0x00


	//----- nvinfo : EIATTR_KPARAM_INFO
	.align		4
.L_995:
        /*0058*/ 	.byte	0x04, 0x17
        /*005a*/ 	.short	(.L_997 - .L_996)
.L_996:
        /*005c*/ 	.word	0x00000000
        /*0060*/ 	.short	0x000d
        /*0062*/ 	.short	0x00a0
        /*0064*/ 	.byte	0x00, 0xf0, 0x11, 0x00


	//----- nvinfo : EIATTR_KPARAM_INFO
	.align		4
.L_997:
        /*0068*/ 	.byte	0x04, 0x17
        /*006a*/ 	.short	(.L_999 - .L_998)
.L_998:
        /*006c*/ 	.word	0x00000000
        /*0070*/ 	.short	0x000c
        /*0072*/ 	.short	0x009c
        /*0074*/ 	.byte	0x00, 0xf0, 0x11, 0x00


	//----- nvinfo : EIATTR_KPARAM_INFO
	.align		4
.L_999:
        /*0078*/ 	.byte	0x04, 0x17
        /*007a*/ 	.short	(.L_1001 - .L_1000)
.L_1000:
        /*007c*/ 	.word	0x00000000
        /*0080*/ 	.short	0x000b
        /*0082*/ 	.short	0x0098
        /*0084*/ 	.byte	0x00, 0xf0, 0x11, 0x00


	//----- nvinfo : EIATTR_KPARAM_INFO
	.align		4
.L_1001:
        /*0088*/ 	.byte	0x04, 0x17
        /*008a*/ 	.short	(.L_1003 - .L_1002)
.L_1002:
        /*008c*/ 	.word	0x00000000
        /*0090*/ 	.short	0x000a
        /*0092*/ 	.short	0x0094
        /*0094*/ 	.byte	0x00, 0xf0, 0x11, 0x00


	//----- nvinfo : EIATTR_KPARAM_INFO
	.align		4
.L_1003:
        /*0098*/ 	.byte	0x04, 0x17
        /*009a*/ 	.short	(.L_1005 - .L_1004)
.L_1004:
        /*009c*/ 	.word	0x00000000
        /*00a0*/ 	.short	0x0009
        /*00a2*/ 	.short	0x0090
        /*00a4*/ 	.byte	0x00, 0xf0, 0x11, 0x00


	//----- nvinfo : EIATTR_KPARAM_INFO
	.align		4
.L_1005:
        /*00a8*/ 	.byte	0x04, 0x17
        /*00aa*/ 	.short	(.L_1007 - .L_1006)
.L_1006:
        /*00ac*/ 	.word	0x00000000
        /*00b0*/ 	.short	0x0008
        /*00b2*/ 	.short	0x008c
        /*00b4*/ 	.byte	0x00, 0xf0, 0x11, 0x00


	//----- nvinfo : EIATTR_KPARAM_INFO
	.align		4
.L_1007:
        /*00b8*/ 	.byte	0x04, 0x17
        /*00ba*/ 	.short	(.L_1009 - .L_1008)
.L_1008:
        /*00bc*/ 	.word	0x00000000
        /*00c0*/ 	.short	0x0007
        /*00c2*/ 	.short	0x0088
        /*00c4*/ 	.byte	0x00, 0xf0, 0x11, 0x00


	//----- nvinfo : EIATTR_KPARAM_INFO
	.align		4
.L_1009:
        /*00c8*/ 	.byte	0x04, 0x17
        /*00ca*/ 	.short	(.L_1011 - .L_1010)
.L_1010:
        /*00cc*/ 	.word	0x00000000
        /*00d0*/ 	.short	0x0006
        /*00d2*/ 	.short	0x0084
        /*00d4*/ 	.byte	0x00, 0xf0, 0x11, 0x00


	//----- nvinfo : EIATTR_KPARAM_INFO
	.align		4
.L_1011:
        /*00d8*/ 	.byte	0x04, 0x17
        /*00da*/ 	.short	(.L_1013 - .L_1012)
.L_1012:
        /*00dc*/ 	.word	0x00000000
        /*00e0*/ 	.short	0x0005
        /*00e2*/ 	.short	0x0080
        /*00e4*/ 	.byte	0x00, 0xf0, 0x11, 0x00


	//----- nvinfo : EIATTR_KPARAM_INFO
	.align		4
.L_1013:
        /*00e8*/ 	.byte	0x04, 0x17
        /*00ea*/ 	.short	(.L_1015 - .L_1014)
.L_1014:
        /*00ec*/ 	.word	0x00000000
        /*00f0*/ 	.short	0x0004
        /*00f2*/ 	.short	0x007c
        /*00f4*/ 	.byte	0x00, 0xf0, 0x11, 0x00


	//----- nvinfo : EIATTR_KPARAM_INFO
	.align		4
.L_1015:
        /*00f8*/ 	.byte	0x04, 0x17
        /*00fa*/ 	.short	(.L_1017 - .L_1016)
.L_1016:
        /*00fc*/ 	.word	0x00000000
        /*0100*/ 	.short	0x0003
        /*0102*/ 	.short	0x0078
        /*0104*/ 	.byte	0x00, 0xf0, 0x11, 0x00


	//----- nvinfo : EIATTR_KPARAM_INFO
	.align		4
.L_1017:
        /*0108*/ 	.byte	0x04, 0x17
        /*010a*/ 	.short	(.L_1019 - .L_1018)
.L_1018:
        /*010c*/ 	.word	0x00000000
        /*0110*/ 	.short	0x0002
        /*0112*/ 	.short	0x0050
        /*0114*/ 	.byte	0x00, 0xf0, 0xa1, 0x00


	//----- nvinfo : EIATTR_KPARAM_INFO
	.align		4
.L_1019:
        /*0118*/ 	.byte	0x04, 0x17
        /*011a*/ 	.short	(.L_1021 - .L_1020)
.L_1020:
        /*011c*/ 	.word	0x00000000
        /*0120*/ 	.short	0x0001
        /*0122*/ 	.short	0x0028
        /*0124*/ 	.byte	0x00, 0xf0, 0xa1, 0x00


	//----- nvinfo : EIATTR_KPARAM_INFO
	.align		4
.L_1021:
        /*0128*/ 	.byte	0x04, 0x17
        /*012a*/ 	.short	(.L_1023 - .L_1022)
.L_1022:
        /*012c*/ 	.word	0x00000000
        /*0130*/ 	.short	0x0000
        /*0132*/ 	.short	0x0000
        /*0134*/ 	.byte	0x00, 0xf0, 0xa1, 0x00


	//----- nvinfo : EIATTR_SPARSE_MMA_MASK
	.align		4
.L_1023:
        /*0138*/ 	.byte	0x03, 0x50
        /*013a*/ 	.short	0x0000


	//----- nvinfo : EIATTR_MAXREG_COUNT
	.align		4
        /*013c*/ 	.byte	0x03, 0x1b
        /*013e*/ 	.short	0x0040


	//----- nvinfo : EIATTR_MERCURY_ISA_VERSION
	.align		4
        /*0140*/ 	.byte	0x03, 0x5f
        /*0142*/ 	.short	0x0101


	//----- nvinfo : EIATTR_EXIT_INSTR_OFFSETS
	.align		4
        /*0144*/ 	.byte	0x04, 0x1c
        /*0146*/ 	.short	(.L_1025 - .L_1024)


	//   ....[0]....
.L_1024:
        /*0148*/ 	.word	0x000000a0


	//   ....[1]....
        /*014c*/ 	.word	0x000001b0


	//   ....[2]....
        /*0150*/ 	.word	0x00003440


	//----- nvinfo : EIATTR_MAX_THREADS
	.align		4
.L_1025:
        /*0154*/ 	.byte	0x04, 0x05
        /*0156*/ 	.short	(.L_1027 - .L_1026)
.L_1026:
        /*0158*/ 	.word	0x00000400
        /*015c*/ 	.word	0x00000001
        /*0160*/ 	.word	0x00000001


	//----- nvinfo : EIATTR_CRS_STACK_SIZE
	.align		4
.L_1027:
        /*0164*/ 	.byte	0x04, 0x1e
        /*0166*/ 	.short	(.L_1029 - .L_1028)
.L_1028:
        /*0168*/ 	.word	0x00000000


	//----- nvinfo : EIATTR_CBANK_PARAM_SIZE
	.align		4
.L_1029:
        /*016c*/ 	.byte	0x03, 0x19
        /*016e*/ 	.short	0x00b8


	//----- nvinfo : EIATTR_PARAM_CBANK
	.align		4
        /*0170*/ 	.byte	0x04, 0x0a
        /*0172*/ 	.short	(.L_1031 - .L_1030)
	.align		4
.L_1030:
        /*0174*/ 	.word	index@(.nv.constant0._ZN2at6native51_GLOBAL__N__2c613397_18_DepthwiseConv2d_cu_9959487032conv_depthwise2d_backward_kernelILi3ELi0EN3c108BFloat16EiEEvNS_27GenericPackedTensorAccessorIKT1_Lm4ENS_16DefaultPtrTraitsEiEENS5_IS6_Lm4ES8_iEES9_T2_iiiiiiiiiiiiiii)
        /*0178*/ 	.short	0x0210
        /*017a*/ 	.short	0x00b8


	//----- nvinfo : EIATTR_SW_WAR
	.align		4
.L_1031:
        /*017c*/ 	.byte	0x04, 0x36
        /*017e*/ 	.short	(.L_1033 - .L_1032)
.L_1032:
        /*0180*/ 	.word	0x00000008
.L_1033:


//--------------------- .nv.info._ZN2at6native51_GLOBAL__N__2c613397_18_DepthwiseConv2d_cu_9959487032conv_depthwise2d_backward_kernelILi3ELi2EN3c108BFloat16EiEEvNS_27GenericPackedTensorAccessorIKT1_Lm4ENS_16DefaultPtrTraitsEiEENS5_IS6_Lm4ES8_iEES9_T2_iiiiiiiiiiiiiii --------------------------
	.section	.nv.info._ZN2at6native51_GLOBAL__N__2c613397_18_DepthwiseConv2d_cu_9959487032conv_depthwise2d_backward_kernelILi3ELi2EN3c108BFloat16EiEEvNS_27GenericPackedTensorAccessorIKT1_Lm4ENS_16DefaultPtrTraitsEiEENS5_IS6_Lm4ES8_iEES9_T2_iiiiiiiiiiiiiii,"",@"SHT_CUDA_INFO"
	.sectionflags	@""
	.align	4


	//----- nvinfo : EIATTR_CUDA_API_VERSION
	.align		4
        /*0000*/ 	.byte	0x04, 0x37
        /*0002*/ 	.short	(.L_1035 - .L_1034)
.L_1034:
        /*0004*/ 	.word	0x00000082


	//----- nvinfo : EIATTR_KPARAM_INFO
	.align		4
.L_1035:
        /*0008*/ 	.byte	0x04, 0x17
        /*000a*/ 	.short	(.L_1037 - .L_1036)
.L_1036:
        /*000c*/ 	.word	0x00000000
        /*0010*/ 	.short	0x0012
        /*0012*/ 	.short	0x00b4
        /*0014*/ 	.byte	0x00, 0xf0, 0x11, 0x00


	//----- nvinfo : EIATTR_KPARAM_INFO
	.align		4
.L_1037:
        /*0018*/ 	.byte	0x04, 0x17
        /*001a*/ 	.short	(.L_1039 - .L_1038)
.L_1038:
        /*001c*/ 	.word	0x00000000
        /*0020*/ 	.short	0x0011
        /*0022*/ 	.short	0x00b0
        /*0024*/ 	.byte	0x00, 0xf0, 0x11, 0x00


	//----- nvinfo : EIATTR_KPARAM_INFO
	.align		4
.L_1039:
        /*0028*/ 	.byte	0x04, 0x17
        /*002a*/ 	.short	(.L_1041 - .L_1040)
.L_1040:
        /*002c*/ 	.word	0x00000000
        /*0030*/ 	.short	0x0010
        /*0032*/ 	.short	0x00ac
        /*0034*/ 	.byte	0x00, 0xf0, 0x11, 0x00


	//----- nvinfo : EIATTR_KPARAM_INFO
	.align		4
.L_1041:
        /*0038*/ 	.byte	0x04, 0x17
        /*003a*/ 	.short	(.L_1043 - .L_1042)
.L_1042:
        /*003c*/ 	.word	0x00000000
        /*0040*/ 	.short	0x000f
        /*0042*/ 	.short	0x00a8
        /*0044*/ 	.byte	0x00, 0xf0, 0x11, 0x00


	//----- nvinfo : EIATTR_KPARAM_INFO
	.align		4
.L_1043:
        /*0048*/ 	.byte	0x04, 0x17
        /*004a*/ 	.short	(.L_1045 - .L_1044)
.L_1044:
        /*004c*/ 	.word	0x00000000
        /*0050*/ 	.short	0x000e
        /*0052*/ 	.short	0x00a4
        /*0054*/ 	.byte	0x00, 0xf0, 0x11, 0x00


	//----- nvinfo : EIATTR_KPARAM_INFO
	.align		4
.L_1045:
        /*0058*/ 	.byte	0x04, 0x17
        /*005a*/ 	.short	(.L_1047 - .L_1046)
.L_1046:
        /*005c*/ 	.word	0x00000000
        /*0060*/ 	.short	0x000d
        /*0062*/ 	.short	0x00a0
        /*0064*/ 	.byte	0x00, 0xf0, 0x11, 0x00


	//----- nvinfo : EIATTR_KPARAM_INFO
	.align		4
.L_1047:
        /*0068*/ 	.byte	0x04, 0x17
        /*006a*/ 	.short	(.L_1049 - .L_1048)
.L_1048:
        /*006c*/ 	.word	0x00000000
        /*0070*/ 	.short	0x000c
        /*0072*/ 	.short	0x009c
        /*0074*/ 	.byte	0x00, 0xf0, 0x11, 0x00


	//----- nvinfo : EIATTR_KPARAM_INFO
	.align		4
.L_1049:
        /*0078*/ 	.byte	0x04, 0x17
        /*007a*/ 	.short	(.L_1051 - .L_1050)
.L_1050:
        /*007c*/ 	.word	0x00000000
        /*0080*/ 	.short	0x000b
        /*0082*/ 	.short	0x0098
        /*0084*/ 	.byte	0x00, 0xf0, 0x11, 0x00


	//----- nvinfo : EIATTR_KPARAM_INFO
	.align		4
.L_1051:
        /*0088*/ 	.byte	0x04, 0x17
        /*008a*/ 	.short	(.L_1053 - .L_1052)
.L_1052:
        /*008c*/ 	.word	0x00000000
        /*0090*/ 	.short	0x000a
        /*0092*/ 	.short	0x0094
        /*0094*/ 	.byte	0x00, 0xf0, 0x11, 0x00


	//----- nvinfo : EIATTR_KPARAM_INFO
	.align		4
.L_1053:
        /*0098*/ 	.byte	0x04, 0x17
        /*009a*/ 	.short	(.L_1055 - .L_1054)
.L_1054:
        /*009c*/ 	.word	0x00000000
        /*00a0*/ 	.short	0x0009
        /*00a2*/ 	.short	0x0090
        /*00a4*/ 	.byte	0x00, 0xf0, 0x11, 0x00


	//----- nvinfo : EIATTR_KPARAM_INFO
	.align		4
.L_1055:
        /*00a8*/ 	.byte	0x04, 0x17
        /*00aa*/ 	.short	(.L_1057 - .L_1056)
.L_1056:
        /*00ac*/ 	.word	0x00000000
        /*00b0*/ 	.short	0x0008
        /*00b2*/ 	.short	0x008c
        /*00b4*/ 	.byte	0x00, 0xf0, 0x11, 0x00


	//----- nvinfo : EIATTR_KPARAM_INFO
	.align		4
.L_1057:
        /*00b8*/ 	.byte	0x04, 0x17
        /*00ba*/ 	.short	(.L_1059 - .L_1058)
.L_1058:
        /*00bc*/ 	.word	0x00000000
        /*00c0*/ 	.short	0x0007
        /*00c2*/ 	.short	0x0088
        /*00c4*/ 	.byte	0x00, 0xf0, 0x11, 0x00


	//----- nvinfo : EIATTR_KPARAM_INFO
	.align		4
.L_1059:
        /*00c8*/ 	.byte	0x04, 0x17
        /*00ca*/ 	.short	(.L_1061 - .L_1060)
.L_1060:
        /*00cc*/ 	.word	0x00000000
        /*00d0*/ 	.short	0x0006
        /*00d2*/ 	.short	0x0084
        /*00d4*/ 	.byte	0x00, 0xf0, 0x11, 0x00


	//----- nvinfo : EIATTR_KPARAM_INFO
	.align		4
.L_1061:
        /*00d8*/ 	.byte	0x04, 0x17
        /*00da*/ 	.short	(.L_1063 - .L_1062)
.L_1062:
        /*00dc*/ 	.word	0x00000000
        /*00e0*/ 	.short	0x0005
        /*00e2*/ 	.short	0x0080
        /*00e4*/ 	.byte	0x00, 0xf0, 0x11, 0x00


	//----- nvinfo : EIATTR_KPARAM_INFO
	.align		4
.L_1063:
        /*00e8*/ 	.byte	0x04, 0x17
        /*00ea*/ 	.short	(.L_1065 - .L_1064)
.L_1064:
        /*00ec*/ 	.word	0x00000000
        /*00f0*/ 	.short	0x0004
        /*00f2*/ 	.short	0x007c
        /*00f4*/ 	.byte	0x00, 0xf0, 0x11, 0x00


	//----- nvinfo : EIATTR_KPARAM_INFO
	.align		4
.L_1065:
        /*00f8*/ 	.byte	0x04, 0x17
        /*00fa*/ 	.short	(.L_1067 - .L_1066)
.L_1066:
        /*00fc*/ 	.word	0x00000000
        /*0100*/ 	.short	0x0003
        /*0102*/ 	.short	0x0078
        /*0104*/ 	.byte	0x00, 0xf0, 0x11, 0x00


	//----- nvinfo : EIATTR_KPARAM_INFO
	.align		4
.L_1067:
        /*0108*/ 	.byte	0x04, 0x17
        /*010a*/ 	.short	(.L_1069 - .L_1068)
.L_1068:
        /*010c*/ 	.word	0x00000000
        /*0110*/ 	.short	0x0002
        /*0112*/ 	.short	0x0050
        /*0114*/ 	.byte	0x00, 0xf0, 0xa1, 0x00


	//----- nvinfo : EIATTR_KPARAM_INFO
	.align		4
.L_1069:
        /*0118*/ 	.byte	0x04, 0x17
        /*011a*/ 	.short	(.L_1071 - .L_1070)
.L_1070:
        /*011c*/ 	.word	0x00000000
        /*0120*/ 	.short	0x0001
        /*0122*/ 	.short	0x0028
        /*0124*/ 	.byte	0x00, 0xf0, 0xa1, 0x00


	//----- nvinfo : EIATTR_KPARAM_INFO
	.align		4
.L_1071:
        /*0128*/ 	.byte	0x04, 0x17
        /*012a*/ 	.short	(.L_1073 - .L_1072)
.L_1072:
        /*012c*/ 	.word	0x00000000
        /*0130*/ 	.short	0x0000
        /*0132*/ 	.short	0x0000
        /*0134*/ 	.byte	0x00, 0xf0, 0xa1, 0x00


	//----- nvinfo : EIATTR_SPARSE_MMA_MASK
	.align		4
.L_1073:
        /*0138*/ 	.byte	0x03, 0x50
        /*013a*/ 	.short	0x0000


	//----- nvinfo : EIATTR_MAXREG_COUNT
	.align		4
        /*013c*/ 	.byte	0x03, 0x1b
        /*013e*/ 	.short	0x0040


	//----- nvinfo : EIATTR_MERCURY_ISA_VERSION
	.align		4
        /*0140*/ 	.byte	0x03, 0x5f
        /*0142*/ 	.short	0x0101


	//----- nvinfo : EIATTR_EXIT_INSTR_OFFSETS
	.align		4
        /*0144*/ 	.byte	0x04, 0x1c
        /*0146*/ 	.short	(.L_1075 - .L_1074)


	//   ....[0]....
.L_1074:
        /*0148*/ 	.word	0x000000a0


	//   ....[1]....
        /*014c*/ 	.word	0x000001d0


	//   ....[2]....
        /*0150*/ 	.word	0x00001450


	//----- nvinfo : EIATTR_MAX_THREADS
	.align		4
.L_1075:
        /*0154*/ 	.byte	0x04, 0x05
        /*0156*/ 	.short	(.L_1077 - .L_1076)
.L_1076:
        /*0158*/ 	.word	0x00000400
        /*015c*/ 	.word	0x00000001
        /*0160*/ 	.word	0x00000001


	//----- nvinfo : EIATTR_CRS_STACK_SIZE
	.align		4
.L_1077:
        /*0164*/ 	.byte	0x04, 0x1e
        /*0166*/ 	.short	(.L_1079 - .L_1078)
.L_1078:
        /*0168*/ 	.word	0x00000000


	//----- nvinfo : EIATTR_CBANK_PARAM_SIZE
	.align		4
.L_1079:
        /*016c*/ 	.byte	0x03, 0x19
        /*016e*/ 	.short	0x00b8


	//----- nvinfo : EIATTR_PARAM_CBANK
	.align		4
        /*0170*/ 	.byte	0x04, 0x0a
        /*0172*/ 	.short	(.L_1081 - .L_1080)
	.align		4
.L_1080:
        /*0174*/ 	.word	index@(.nv.constant0._ZN2at6native51_GLOBAL__N__2c613397_18_DepthwiseConv2d_cu_9959487032conv_depthwise2d_backward_kernelILi3ELi2EN3c108BFloat16EiEEvNS_27GenericPackedTensorAccessorIKT1_Lm4ENS_16DefaultPtrTraitsEiEENS5_IS6_Lm4ES8_iEES9_T2_iiiiiiiiiiiiiii)
        /*0178*/ 	.short	0x0210
        /*017a*/ 	.short	0x00b8


	//----- nvinfo : EIATTR_SW_WAR
	.align		4
.L_1081:
        /*017c*/ 	.byte	0x04, 0x36
        /*017e*/ 	.short	(.L_1083 - .L_1082)
.L_1082:
        /*0180*/ 	.word	0x00000008
.L_1083:


//--------------------- .nv.info._ZN2at6native51_GLOBAL__N__2c613397_18_DepthwiseConv2d_cu_9959487032conv_depthwise2d_backward_kernelILi3ELi1EN3c108BFloat16EiEEvNS_27GenericPackedTensorAccessorIKT1_Lm4ENS_16DefaultPtrTraitsEiEENS5_IS6_Lm4ES8_iEES9_T2_iiiiiiiiiiiiiii --------------------------
	.section	.nv.info._ZN2at6native51_GLOBAL__N__2c613397_18_DepthwiseConv2d_cu_9959487032conv_depthwise2d_backward_kernelILi3ELi1EN3c108BFloat16EiEEvNS_27GenericPackedTensorAccessorIKT1_Lm4ENS_16DefaultPtrTraitsEiEENS5_IS6_Lm4ES8_iEES9_T2_iiiiiiiiiiiiiii,"",@"SHT_CUDA_INFO"
	.sectionflags	@""
	.align	4


	//----- nvinfo : EIATTR_CUDA_API_VERSION
	.align		4
        /*0000*/ 	.byte	0x04, 0x37
        /*0002*/ 	.short	(.L_1085 - .L_1084)
.L_1084:
        /*0004*/ 	.word	0x00000082


	//----- nvinfo : EIATTR_KPARAM_INFO
	.align		4
.L_1085:
        /*0008*/ 	.byte	0x04, 0x17
        /*000a*/ 	.short	(.L_1087 - .L_1086)
.L_1086:
        /*000c*/ 	.word	0x00000000
        /*0010*/ 	.short	0x0012
        /*0012*/ 	.short	0x00b4
        /*0014*/ 	.byte	0x00, 0xf0, 0x11, 0x00


	//----- nvinfo : EIATTR_KPARAM_INFO
	.align		4
.L_1087:
        /*0018*/ 	.byte	0x04, 0x17
        /*001a*/ 	.short	(.L_1089 - .L_1088)
.L_1088:
        /*001c*/ 	.word	0x00000000
        /*0020*/ 	.short	0x0011
        /*0022*/ 	.short	0x00b0
        /*0024*/ 	.byte	0x00, 0xf0, 0x11, 0x00


	//----- nvinfo : EIATTR_KPARAM_INFO
	.align		4
.L_1089:
        /*0028*/ 	.byte	0x04, 0x17
        /*002a*/ 	.short	(.L_1091 - .L_1090)
.L_1090:
        /*002c*/ 	.word	0x00000000
        /*0030*/ 	.short	0x0010
        /*0032*/ 	.short	0x00ac
        /*0034*/ 	.byte	0x00, 0xf0, 0x11, 0x00


	//----- nvinfo : EIATTR_KPARAM_INFO
	.align		4
.L_1091:
        /*0038*/ 	.byte	0x04, 0x17
        /*003a*/ 	.short	(.L_1093 - .L_1092)
.L_1092:
        /*003c*/ 	.word	0x00000000
        /*0040*/ 	.short	0x000f
        /*0042*/ 	.short	0x00a8
        /*0044*/ 	.byte	0x00, 0xf0, 0x11, 0x00


	//----- nvinfo : EIATTR_KPARAM_INFO
	.align		4
.L_1093:
        /*0048*/ 	.byte	0x04, 0x17
        /*004a*/ 	.short	(.L_1095 - .L_1094)
.L_1094:
        /*004c*/ 	.word	0x00000000
        /*0050*/ 	.short	0x000e
        /*0052*/ 	.short	0x00a4
        /*0054*/ 	.byte	0x00, 0xf0, 0x11, 0x00


	//----- nvinfo : EIATTR_KPARAM_INFO
	.align		4
.L_1095:
        /*0058*/ 	.byte	0x04, 0x17
        /*005a*/ 	.short	(.L_1097 - .L_1096)
.L_1096:
        /*005c*/ 	.word	0x00000000
        /*0060*/ 	.short	0x000d
        /*0062*/ 	.short	0x00a0
        /*0064*/ 	.byte	0x00, 0xf0, 0x11, 0x00


	//----- nvinfo : EIATTR_KPARAM_INFO
	.align		4
.L_1097:
        /*0068*/ 	.byte	0x04, 0x17
        /*006a*/ 	.short	(.L_1099 - .L_1098)
.L_1098:
        /*006c*/ 	.word	0x00000000
        /*0070*/ 	.short	0x000c
        /*0072*/ 	.short	0x009c
        /*0074*/ 	.byte	0x00, 0xf0, 0x11, 0x00


	//----- nvinfo : EIATTR_KPARAM_INFO
	.align		4
.L_1099:
        /*0078*/ 	.byte	0x04, 0x17
        /*007a*/ 	.short	(.L_1101 - .L_1100)
.L_1100:
        /*007c*/ 	.word	0x00000000
        /*0080*/ 	.short	0x000b
        /*0082*/ 	.short	0x0098
        /*0084*/ 	.byte	0x00, 0xf0, 0x11, 0x00


	//----- nvinfo : EIATTR_KPARAM_INFO
	.align		4
.L_1101:
        /*0088*/ 	.byte	0x04, 0x17
        /*008a*/ 	.short	(.L_1103 - .L_1102)
.L_1102:
        /*008c*/ 	.word	0x00000000
        /*0090*/ 	.short	0x000a
        /*0092*/ 	.short	0x0094
        /*0094*/ 	.byte	0x00, 0xf0, 0x11, 0x00


	//----- nvinfo : EIATTR_KPARAM_INFO
	.align		4
.L_1103:
        /*0098*/ 	.byte	0x04, 0x17
        /*009a*/ 	.short	(.L_1105 - .L_1104)
.L_1104:
        /*009c*/ 	.word	0x00000000
        /*00a0*/ 	.short	0x0009
        /*00a2*/ 	.short	0x0090
        /*00a4*/ 	.byte	0x00, 0xf0, 0x11, 0x00


	//----- nvinfo : EIATTR_KPARAM_INFO
	.align		4
.L_1105:
        /*00a8*/ 	.byte	0x04, 0x17
        /*00aa*/ 	.short	(.L_1107 - .L_1106)
.L_1106:
        /*00ac*/ 	.word	0x00000000
        /*00b0*/ 	.short	0x0008
        /*00b2*/ 	.short	0x008c
        /*00b4*/ 	.byte	0x00, 0xf0, 0x11, 0x00


	//----- nvinfo : EIATTR_KPARAM_INFO
	.align		4
.L_1107:
        /*00b8*/ 	.byte	0x04, 0x17
        /*00ba*/ 	.short	(.L_1109 - .L_1108)
.L_1108:
        /*00bc*/ 	.word	0x00000000
        /*00c0*/ 	.short	0x0007
        /*00c2*/ 	.short	0x0088
        /*00c4*/ 	.byte	0x00, 0xf0, 0x11, 0x00


	//----- nvinfo : EIATTR_KPARAM_INFO
	.align		4
.L_1109:
        /*00c8*/ 	.byte	0x04, 0x17
        /*00ca*/ 	.short	(.L_1111 - .L_1110)
.L_1110:
        /*00cc*/ 	.word	0x00000000
        /*00d0*/ 	.short	0x0006
        /*00d2*/ 	.short	0x0084
        /*00d4*/ 	.byte	0x00, 0xf0, 0x11, 0x00


	//----- nvinfo : EIATTR_KPARAM_INFO
	.align		4
.L_1111:
        /*00d8*/ 	.byte	0x04, 0x17
        /*00da*/ 	.short	(.L_1113 - .L_1112)
.L_1112:
        /*00dc*/ 	.word	0x00000000
        /*00e0*/ 	.short	0x0005
        /*00e2*/ 	.short	0x0080
        /*00e4*/ 	.byte	0x00, 0xf0, 0x11, 0x00


	//----- nvinfo : EIATTR_KPARAM_INFO
	.align		4
.L_1113:
        /*00e8*/ 	.byte	0x04, 0x17
        /*00ea*/ 	.short	(.L_1115 - .L_1114)
.L_1114:
        /*00ec*/ 	.word	0x00000000
        /*00f0*/ 	.short	0x0004
        /*00f2*/ 	.short	0x007c
        /*00f4*/ 	.byte	0x00, 0xf0, 0x11, 0x00


	//----- nvinfo : EIATTR_KPARAM_INFO
	.align		4
.L_1115:
        /*00f8*/ 	.byte	0x04, 0x17
        /*00fa*/ 	.short	(.L_1117 - .L_1116)
.L_1116:
        /*00fc*/ 	.word	0x00000000
        /*0100*/ 	.short	0x0003
        /*0102*/ 	.short	0x0078
        /*0104*/ 	.byte	0x00, 0xf0, 0x11, 0x00


	//----- nvinfo : EIATTR_KPARAM_INFO
	.align		4
.L_1117:
        /*0108*/ 	.byte	0x04, 0x17
        /*010a*/ 	.short	(.L_1119 - .L_1118)
.L_1118:
        /*010c*/ 	.word	0x00000000
        /*0110*/ 	.short	0x0002
        /*0112*/ 	.short	0x0050
        /*0114*/ 	.byte	0x00, 0xf0, 0xa1, 0x00


	//----- nvinfo : EIATTR_KPARAM_INFO
	.align		4
.L_1119:
        /*0118*/ 	.byte	0x04, 0x17
        /*011a*/ 	.short	(.L_1121 - .L_1120)
.L_1120:
        /*011c*/ 	.word	0x00000000
        /*0120*/ 	.short	0x0001
        /*0122*/ 	.short	0x0028
        /*0124*/ 	.byte	0x00, 0xf0, 0xa1, 0x00


	//----- nvinfo : EIATTR_KPARAM_INFO
	.align		4
.L_1121:
        /*0128*/ 	.byte	0x04, 0x17
        /*012a*/ 	.short	(.L_1123 - .L_1122)
.L_1122:
        /*012c*/ 	.word	0x00000000
        /*0130*/ 	.short	0x0000
        /*0132*/ 	.short	0x0000
        /*0134*/ 	.byte	0x00, 0xf0, 0xa1, 0x00


	//----- nvinfo : EIATTR_SPARSE_MMA_MASK
	.align		4
.L_1123:
        /*0138*/ 	.byte	0x03, 0x50
        /*013a*/ 	.short	0x0000


	//----- nvinfo : EIATTR_MAXREG_COUNT
	.align		4
        /*013c*/ 	.byte	0x03, 0x1b
        /*013e*/ 	.short	0x0040


	//----- nvinfo : EIATTR_MERCURY_ISA_VERSION
	.align		4
        /*0140*/ 	.byte	0x03, 0x5f
        /*0142*/ 	.short	0x0101


	//----- nvinfo : EIATTR_EXIT_INSTR_OFFSETS
	.align		4
        /*0144*/ 	.byte	0x04, 0x1c
        /*0146*/ 	.short	(.L_1125 - .L_1124)


	//   ....[0]....
.L_1124:
        /*0148*/ 	.word	0x000000a0


	//   ....[1]....
        /*014c*/ 	.word	0x000001c0


	//   ....[2]....
        /*0150*/ 	.word	0x00001490


	//----- nvinfo : EIATTR_MAX_THREADS
	.align		4
.L_1125:
        /*0154*/ 	.byte	0x04, 0x05
        /*0156*/ 	.short	(.L_1127 - .L_1126)
.L_1126:
        /*0158*/ 	.word	0x00000400
        /*015c*/ 	.word	0x00000001
        /*0160*/ 	.word	0x00000001


	//----- nvinfo : EIATTR_CRS_STACK_SIZE
	.align		4
.L_1127:
        /*0164*/ 	.byte	0x04, 0x1e
        /*0166*/ 	.short	(.L_1129 - .L_1128)
.L_1128:
        /*0168*/ 	.word	0x00000000


	//----- nvinfo : EIATTR_CBANK_PARAM_SIZE
	.align		4
.L_1129:
        /*016c*/ 	.byte	0x03, 0x19
        /*016e*/ 	.short	0x00b8


	//----- nvinfo : EIATTR_PARAM_CBANK
	.align		4
        /*0170*/ 	.byte	0x04, 0x0a
        /*0172*/ 	.short	(.L_1131 - .L_1130)
	.align		4
.L_1130:
        /*0174*/ 	.word	index@(.nv.constant0._ZN2at6native51_GLOBAL__N__2c613397_18_DepthwiseConv2d_cu_9959487032conv_depthwise2d_backward_kernelILi3ELi1EN3c108BFloat16EiEEvNS_27GenericPackedTensorAccessorIKT1_Lm4ENS_16DefaultPtrTraitsEiEENS5_IS6_Lm4ES8_iEES9_T2_iiiiiiiiiiiiiii)
        /*0178*/ 	.short	0x0210
        /*017a*/ 	.short	0x00b8


	//----- nvinfo : EIATTR_SW_WAR
	.align		4
.L_1131:
        /*017c*/ 	.byte	0x04, 0x36
        /*017e*/ 	.short	(.L_1133 - .L_1132)
.L_1132:
        /*0180*/ 	.word	0x00000008
.L_1133:


//--------------------- .nv.info._ZN2at6native51_GLOBAL__N__2c613397_18_DepthwiseConv2d_cu_9959487032conv_depthwise2d_backward_kernelILi5ELi0EN3c108BFloat16EiEEvNS_27GenericPackedTensorAccessorIKT1_Lm4ENS_16DefaultPtrTraitsEiEENS5_IS6_Lm4ES8_iEES9_T2_iiiiiiiiiiiiiii --------------------------
	.section	.nv.info._ZN2at6native51_GLOBAL__N__2c613397_18_DepthwiseConv2d_cu_9959487032conv_depthwise2d_backward_kernelILi5ELi0EN3c108BFloat16EiEEvNS_27GenericPackedTensorAccessorIKT1_Lm4ENS_16DefaultPtrTraitsEiEENS5_IS6_Lm4ES8_iEES9_T2_iiiiiiiiiiiiiii,"",@"SHT_CUDA_INFO"
	.sectionflags	@""
	.align	4


	//----- nvinfo : EIATTR_CUDA_API_VERSION
	.align		4
        /*0000*/ 	.byte	0x04, 0x37
        /*0002*/ 	.short	(.L_1135 - .L_1134)
.L_1134:
        /*0004*/ 	.word	0x00000082


	//----- nvinfo : EIATTR_KPARAM_INFO
	.align		4
.L_1135:
        /*0008*/ 	.byte	0x04, 0x17
        /*000a*/ 	.short	(.L_1137 - .L_1136)
.L_1136:
        /*000c*/ 	.word	0x00000000
        /*0010*/ 	.short	0x0012
        /*0012*/ 	.short	0x00b4
        /*0014*/ 	.byte	0x00, 0xf0, 0x11, 0x00


	//----- nvinfo : EIATTR_KPARAM_INFO
	.align		4
.L_1137:
        /*0018*/ 	.byte	0x04, 0x17
        /*001a*/ 	.short	(.L_1139 - .L_1138)
.L_1138:
        /*001c*/ 	.word	0x00000000
        /*0020*/ 	.short	0x0011
        /*0022*/ 	.short	0x00b0
        /*0024*/ 	.byte	0x00, 0xf0, 0x11, 0x00


	//----- nvinfo : EIATTR_KPARAM_INFO
	.align		4
.L_1139:
        /*0028*/ 	.byte	0x04, 0x17
        /*002a*/ 	.short	(.L_1141 - .L_1140)
.L_1140:
        /*002c*/ 	.word	0x00000000
        /*0030*/ 	.short	0x0010
        /*0032*/ 	.short	0x00ac
        /*0034*/ 	.byte	0x00, 0xf0, 0x11, 0x00


	//----- nvinfo : EIATTR_KPARAM_INFO
	.align		4
.L_1141:
        /*0038*/ 	.byte	0x04, 0x17
        /*003a*/ 	.short	(.L_1143 - .L_1142)
.L_1142:
        /*003c*/ 	.word	0x00000000
        /*0040*/ 	.short	0x000f
        /*0042*/ 	.short	0x00a8
        /*0044*/ 	.byte	0x00, 0xf0, 0x11, 0x00


	//----- nvinfo : EIATTR_KPARAM_INFO
	.align		4
.L_1143:
        /*0048*/ 	.byte	0x04, 0x17
        /*004a*/ 	.short	(.L_1145 - .L_1144)
.L_1144:
        /*004c*/ 	.word	0x00000000
        /*0050*/ 	.short	0x000e
        /*0052*/ 	.short	0x00a4
        /*0054*/ 	.byte	0x00, 0xf0, 0x11, 0x00


	//----- nvinfo : EIATTR_KPARAM_INFO
	.align		4
.L_1145:
        /*0058*/ 	.byte	0x04, 0x17
        /*005a*/ 	.short	(.L_1147 - .L_1146)
.L_1146:
        /*005c*/ 	.word	0x00000000
        /*0060*/ 	.short	0x000d
        /*0062*/ 	.short	0x00a0
        /*0064*/ 	.byte	0x00, 0xf0, 0x11, 0x00


	//----- nvinfo : EIATTR_KPARAM_INFO
	.align		4
.L_1147:
        /*0068*/ 	.byte	0x04, 0x17
        /*006a*/ 	.short	(.L_1149 - .L_1148)
.L_1148:
        /*006c*/ 	.word	0x00000000
        /*0070*/ 	.short	0x000c
        /*0072*/ 	.short	0x009c
        /*0074*/ 	.byte	0x00, 0xf0, 0x11, 0x00


	//----- nvinfo : EIATTR_KPARAM_INFO
	.align		4
.L_1149:
        /*0078*/ 	.byte	0x04, 0x17
        /*007a*/ 	.short	(.L_1151 - .L_1150)
.L_1150:
        /*007c*/ 	.word	0x00000000
        /*0080*/ 	.short	0x000b
        /*0082*/ 	.short	0x0098
        /*0084*/ 	.byte	0x00, 0xf0, 0x11, 0x00


	//----- nvinfo : EIATTR_KPARAM_INFO
	.align		4
.L_1151:
        /*0088*/ 	.byte	0x04, 0x17
        /*008a*/ 	.short	(.L_1153 - .L_1152)
.L_1152:
        /*008c*/ 	.word	0x00000000
        /*0090*/ 	.short	0x000a
        /*0092*/ 	.short	0x0094
        /*0094*/ 	.byte	0x00, 0xf0, 0x11, 0x00


	//----- nvinfo : EIATTR_KPARAM_INFO
	.align		4
.L_1153:
        /*0098*/ 	.byte	0x04, 0x17
        /*009a*/ 	.short	(.L_1155 - .L_1154)
.L_1154:
        /*009c*/ 	.word	0x00000000
        /*00a0*/ 	.short	0x0009
        /*00a2*/ 	.short	0x0090
        /*00a4*/ 	.byte	0x00, 0xf0, 0x11, 0x00


	//----- nvinfo : EIATTR_KPARAM_INFO
	.align		4
.L_1155:
        /*00a8*/ 	.byte	0x04, 0x17
        /*00aa*/ 	.short	(.L_1157 - .L_1156)
.L_1156:
        /*00ac*/ 	.word	0x00000000
        /*00b0*/ 	.short	0x0008
        /*00b2*/ 	.short	0x008c
        /*00b4*/ 	.byte	0x00, 0xf0, 0x11, 0x00


	//----- nvinfo : EIATTR_KPARAM_INFO
	.align		4
.L_1157:
        /*00b8*/ 	.byte	0x04, 0x17
        /*00ba*/ 	.short	(.L_1159 - .L_1158)
.L_1158:
        /*00bc*/ 	.word	0x00000000
        /*00c0*/ 	.short	0x0007
        /*00c2*/ 	.short	0x0088
        /*00c4*/ 	.byte	0x00, 0xf0, 0x11, 0x00


	//----- nvinfo : EIATTR_KPARAM_INFO
	.align		4
.L_1159:
        /*00c8*/ 	.byte	0x04, 0x17
        /*00ca*/ 	.short	(.L_1161 - .L_1160)
.L_1160:
        /*00cc*/ 	.word	0x00000000
        /*00d0*/ 	.short	0x0006
        /*00d2*/ 	.short	0x0084
        /*00d4*/ 	.byte	0x00, 0xf0, 0x11, 0x00


	//----- nvinfo : EIATTR_KPARAM_INFO
	.align		4
.L_1161:
        /*00d8*/ 	.byte	0x04, 0x17
        /*00da*/ 	.short	(.L_1163 - .L_1162)
.L_1162:
        /*00dc*/ 	.word	0x00000000
        /*00e0*/ 	.short	0x0005
        /*00e2*/ 	.short	0x0080
        /*00e4*/ 	.byte	0x00, 0xf0, 0x11, 0x00


	//----- nvinfo : EIATTR_KPARAM_INFO
	.align		4
.L_1163:
        /*00e8*/ 	.byte	0x04, 0x17
        /*00ea*/ 	.short	(.L_1165 - .L_1164)
.L_1164:
        /*00ec*/ 	.word	0x00000000
        /*00f0*/ 	.short	0x0004
        /*00f2*/ 	.short	0x007c
        /*00f4*/ 	.byte	0x00, 0xf0, 0x11, 0x00


	//----- nvinfo : EIATTR_KPARAM_INFO
	.align		4
.L_1165:
        /*00f8*/ 	.byte	0x04, 0x17
        /*00fa*/ 	.short	(.L_1167 - .L_1166)
.L_1166:
        /*00fc*/ 	.word	0x00000000
        /*0100*/ 	.short	0x0003
        /*0102*/ 	.short	0x0078
        /*0104*/ 	.byte	0x00, 0xf0, 0x11, 0x00


	//----- nvinfo : EIATTR_KPARAM_INFO
	.align		4
.L_1167:
        /*0108*/ 	.byte	0x04, 0x17
        /*010a*/ 	.short	(.L_1169 - .L_1168)
.L_1168:
        /*010c*/ 	.word	0x00000000
        /*0110*/ 	.short	0x0002
        /*0112*/ 	.short	0x0050
        /*0114*/ 	.byte	0x00, 0xf0, 0xa1, 0x00


	//----- nvinfo : EIATTR_KPARAM_INFO
	.align		4
.L_1169:
        /*0118*/ 	.byte	0x04, 0x17
        /*011a*/ 	.short	(.L_1171 - .L_1170)
.L_1170:
        /*011c*/ 	.word	0x00000000
        /*0120*/ 	.short	0x0001
        /*0122*/ 	.short	0x0028
        /*0124*/ 	.byte	0x00, 0xf0, 0xa1, 0x00


	//----- nvinfo : EIATTR_KPARAM_INFO
	.align		4
.L_1171:
        /*0128*/ 	.byte	0x04, 0x17
        /*012a*/ 	.short	(.L_1173 - .L_1172)
.L_1172:
        /*012c*/ 	.word	0x00000000
        /*0130*/ 	.short	0x0000
        /*0132*/ 	.short	0x0000
        /*0134*/ 	.byte	0x00, 0xf0, 0xa1, 0x00


	//----- nvinfo : EIATTR_SPARSE_MMA_MASK
	.align		4
.L_1173:
        /*0138*/ 	.byte	0x03, 0x50
        /*013a*/ 	.short	0x0000


	//----- nvinfo : EIATTR_MAXREG_COUNT
	.align		4
        /*013c*/ 	.byte	0x03, 0x1b
        /*013e*/ 	.short	0x0040


	//----- nvinfo : EIATTR_ANNOTATIONS
	.align		4
        /*0140*/ 	.byte	0x04, 0x55
        /*0142*/ 	.short	(.L_1175 - .L_1174)


	//   ....[0]....
.L_1174:
        /*0144*/ 	.word	0x00000001
        /*0148*/ 	.byte	0xc0, 0x00, 0x00, 0x00, 0x01, 0x00, 0x00, 0x00, 0x00, 0x01, 0x00, 0x00, 0x01, 0x00, 0x00, 0x00
        /*0158*/ 	.byte	0x50, 0x01, 0x00, 0x00, 0x01, 0x00, 0x00, 0x00, 0x60, 0x01, 0x00, 0x00, 0x01, 0x00, 0x00, 0x00
        /*0168*/ 	.byte	0xe0, 0x01, 0x00, 0x00, 0x01, 0x00, 0x00, 0x00, 0x00, 0x02, 0x00, 0x00, 0x01, 0x00, 0x00, 0x00
        /*0178*/ 	.byte	0x70, 0x02, 0x00, 0x00, 0x01, 0x00, 0x00, 0x00, 0xd0, 0x1f, 0x00, 0x00, 0x01, 0x00, 0x00, 0x00
        /*0188*/ 	.byte	0x00, 0x20, 0x00, 0x00, 0x01, 0x00, 0x00, 0x00, 0xb0, 0x20, 0x00, 0x00, 0x01, 0x00, 0x00, 0x00
        /*0198*/ 	.byte	0xd0, 0x20, 0x00, 0x00


	//----- nvinfo : EIATTR_MERCURY_ISA_VERSION
	.align		4
.L_1175:
        /*019c*/ 	.byte	0x03, 0x5f
        /*019e*/ 	.short	0x0101


	//----- nvinfo : EIATTR_EXIT_INSTR_OFFSETS
	.align		4
        /*01a0*/ 	.byte	0x04, 0x1c
        /*01a2*/ 	.short	(.L_1177 - .L_1176)


	//   ....[0]....
.L_1176:
        /*01a4*/ 	.word	0x000000b0


	//   ....[1]....
        /*01a8*/ 	.word	0x00000220


	//   ....[2]....
        /*01ac*/ 	.word	0x000020f0


	//----- nvinfo : EIATTR_MAX_THREADS
	.align		4
.L_1177:
        /*01b0*/ 	.byte	0x04, 0x05
        /*01b2*/ 	.short	(.L_1179 - .L_1178)
.L_1178:
        /*01b4*/ 	.word	0x00000400
        /*01b8*/ 	.word	0x00000001
        /*01bc*/ 	.word	0x00000001


	//----- nvinfo : EIATTR_CRS_STACK_SIZE
	.align		4
.L_1179:
        /*01c0*/ 	.byte	0x04, 0x1e
        /*01c2*/ 	.short	(.L_1181 - .L_1180)
.L_1180:
        /*01c4*/ 	.word	0x00000000


	//----- nvinfo : EIATTR_CBANK_PARAM_SIZE
	.align		4
.L_1181:
        /*01c8*/ 	.byte	0x03, 0x19
        /*01ca*/ 	.short	0x00b8


	//----- nvinfo : EIATTR_PARAM_CBANK
	.align		4
        /*01cc*/ 	.byte	0x04, 0x0a
        /*01ce*/ 	.short	(.L_1183 - .L_1182)
	.align		4
.L_1182:
        /*01d0*/ 	.word	index@(.nv.constant0._ZN2at6native51_GLOBAL__N__2c613397_18_DepthwiseConv2d_cu_9959487032conv_depthwise2d_backward_kernelILi5ELi0EN3c108BFloat16EiEEvNS_27GenericPackedTensorAccessorIKT1_Lm4ENS_16DefaultPtrTraitsEiEENS5_IS6_Lm4ES8_iEES9_T2_iiiiiiiiiiiiiii)
        /*01d4*/ 	.short	0x0210
        /*01d6*/ 	.short	0x00b8


	//----- nvinfo : EIATTR_SW_WAR
	.align		4
.L_1183:
        /*01d8*/ 	.byte	0x04, 0x36
        /*01da*/ 	.short	(.L_1185 - .L_1184)
.L_1184:
        /*01dc*/ 	.word	0x00000008
.L_1185:


//--------------------- .nv.info._ZN2at6native51_GLOBAL__N__2c613397_18_DepthwiseConv2d_cu_9959487032conv_depthwise2d_backward_kernelILi5ELi2EN3c108BFloat16EiEEvNS_27GenericPackedTensorAccessorIKT1_Lm4ENS_16DefaultPtrTraitsEiEENS5_IS6_Lm4ES8_iEES9_T2_iiiiiiiiiiiiiii --------------------------
	.section	.nv.info._ZN2at6native51_GLOBAL__N__2c613397_18_DepthwiseConv2d_cu_9959487032conv_depthwise2d_backward_kernelILi5ELi2EN3c108BFloat16EiEEvNS_27GenericPackedTensorAccessorIKT1_Lm4ENS_16DefaultPtrTraitsEiEENS5_IS6_Lm4ES8_iEES9_T2_iiiiiiiiiiiiiii,"",@"SHT_CUDA_INFO"
	.sectionflags	@""
	.align	4


	//----- nvinfo : EIATTR_CUDA_API_VERSION
	.align		4
        /*0000*/ 	.byte	0x04, 0x37
        /*0002*/ 	.short	(.L_1187 - .L_1186)
.L_1186:
        /*0004*/ 	.word	0x00000082


	//----- nvinfo : EIATTR_KPARAM_INFO
	.align		4
.L_1187:
        /*0008*/ 	.byte	0x04, 0x17
        /*000a*/ 	.short	(.L_1189 - .L_1188)
.L_1188:
        /*000c*/ 	.word	0x00000000
        /*0010*/ 	.short	0x0012
        /*0012*/ 	.short	0x00b4
        /*0014*/ 	.byte	0x00, 0xf0, 0x11, 0x00


	//----- nvinfo : EIATTR_KPARAM_INFO
	.align		4
.L_1189:
        /*0018*/ 	.byte	0x04, 0x17
        /*001a*/ 	.short	(.L_1191 - .L_1190)
.L_1190:
        /*001c*/ 	.word	0x00000000
        /*0020*/ 	.short	0x0011
        /*0022*/ 	.short	0x00b0
        /*0024*/ 	.byte	0x00, 0xf0, 0x11, 0x00


	//----- nvinfo : EIATTR_KPARAM_INFO
	.align		4
.L_1191:
        /*0028*/ 	.byte	0x04, 0x17
        /*002a*/ 	.short	(.L_1193 - .L_1192)
.L_1192:
        /*002c*/ 	.word	0x00000000
        /*0030*/ 	.short	0x0010
        /*0032*/ 	.short	0x00ac
        /*0034*/ 	.byte	0x00, 0xf0, 0x11, 0x00


	//----- nvinfo : EIATTR_KPARAM_INFO
	.align		4
.L_1193:
        /*0038*/ 	.byte	0x04, 0x17
        /*003a*/ 	.short	(.L_1195 - .L_1194)
.L_1194:
        /*003c*/ 	.word	0x00000000
        /*0040*/ 	.short	0x000f
        /*0042*/ 	.short	0x00a8
        /*0044*/ 	.byte	0x00, 0xf0, 0x11, 0x00


	//----- nvinfo : EIATTR_KPARAM_INFO
	.align		4
.L_1195:
        /*0048*/ 	.byte	0x04, 0x17
        /*004a*/ 	.short	(.L_1197 - .L_1196)
.L_1196:
        /*004c*/ 	.word	0x00000000
        /*0050*/ 	.short	0x000e
        /*0052*/ 	.short	0x00a4
        /*0054*/ 	.byte	0x00, 0xf0, 0x11, 0x00


	//----- nvinfo : EIATTR_KPARAM_INFO
	.align		4
.L_1197:
        /*0058*/ 	.byte	0x04, 0x17
        /*005a*/ 	.short	(.L_1199 - .L_1198)
.L_1198:
        /*005c*/ 	.word	0x00000000
        /*0060*/ 	.short	0x000d
        /*0062*/ 	.short	0x00a0
        /*0064*/ 	.byte	0x00, 0xf0, 0x11, 0x00


	//----- nvinfo : EIATTR_KPARAM_INFO
	.align		4
.L_1199:
        /*0068*/ 	.byte	0x04, 0x17
        /*006a*/ 	.short	(.L_1201 - .L_1200)
.L_1200:
        /*006c*/ 	.word	0x00000000
        /*0070*/ 	.short	0x000c
        /*0072*/ 	.short	0x009c
        /*0074*/ 	.byte	0x00, 0xf0, 0x11, 0x00


	//----- nvinfo : EIATTR_KPARAM_INFO
	.align		4
.L_1201:
        /*0078*/ 	.byte	0x04, 0x17
        /*007a*/ 	.short	(.L_1203 - .L_1202)
.L_1202:
        /*007c*/ 	.word	0x00000000
        /*0080*/ 	.short	0x000b
        /*0082*/ 	.short	0x0098
        /*0084*/ 	.byte	0x00, 0xf0, 0x11, 0x00


	//----- nvinfo : EIATTR_KPARAM_INFO
	.align		4
.L_1203:
        /*0088*/ 	.byte	0x04, 0x17
        /*008a*/ 	.short	(.L_1205 - .L_1204)
.L_1204:
        /*008c*/ 	.word	0x00000000
        /*0090*/ 	.short	0x000a
        /*0092*/ 	.short	0x0094
        /*0094*/ 	.byte	0x00, 0xf0, 0x11, 0x00


	//----- nvinfo : EIATTR_KPARAM_INFO
	.align		4
.L_1205:
        /*0098*/ 	.byte	0x04, 0x17
        /*009a*/ 	.short	(.L_1207 - .L_1206)
.L_1206:
        /*009c*/ 	.word	0x00000000
        /*00a0*/ 	.short	0x0009
        /*00a2*/ 	.short	0x0090
        /*00a4*/ 	.byte	0x00, 0xf0, 0x11, 0x00


	//----- nvinfo : EIATTR_KPARAM_INFO
	.align		4
.L_1207:
        /*00a8*/ 	.byte	0x04, 0x17
        /*00aa*/ 	.short	(.L_1209 - .L_1208)
.L_1208:
        /*00ac*/ 	.word	0x00000000
        /*00b0*/ 	.short	0x0008
        /*00b2*/ 	.short	0x008c
        /*00b4*/ 	.byte	0x00, 0xf0, 0x11, 0x00


	//----- nvinfo : EIATTR_KPARAM_INFO
	.align		4
.L_1209:
        /*00b8*/ 	.byte	0x04, 0x17
        /*00ba*/ 	.short	(.L_1211 - .L_1210)
.L_1210:
        /*00bc*/ 	.word	0x00000000
        /*00c0*/ 	.short	0x0007
        /*00c2*/ 	.short	0x0088
        /*00c4*/ 	.byte	0x00, 0xf0, 0x11, 0x00


	//----- nvinfo : EIATTR_KPARAM_INFO
	.align		4
.L_1211:
        /*00c8*/ 	.byte	0x04, 0x17
        /*00ca*/ 	.short	(.L_1213 - .L_1212)
.L_1212:
        /*00cc*/ 	.word	0x00000000
        /*00d0*/ 	.short	0x0006
        /*00d2*/ 	.short	0x0084
        /*00d4*/ 	.byte	0x00, 0xf0, 0x11, 0x00


	//----- nvinfo : EIATTR_KPARAM_INFO
	.align		4
.L_1213:
        /*00d8*/ 	.byte	0x04, 0x17
        /*00da*/ 	.short	(.L_1215 - .L_1214)
.L_1214:
        /*00dc*/ 	.word	0x00000000
        /*00e0*/ 	.short	0x0005
        /*00e2*/ 	.short	0x0080
        /*00e4*/ 	.byte	0x00, 0xf0, 0x11, 0x00


	//----- nvinfo : EIATTR_KPARAM_INFO
	.align		4
.L_1215:
        /*00e8*/ 	.byte	0x04, 0x17
        /*00ea*/ 	.short	(.L_1217 - .L_1216)
.L_1216:
        /*00ec*/ 	.word	0x00000000
        /*00f0*/ 	.short	0x0004
        /*00f2*/ 	.short	0x007c
        /*00f4*/ 	.byte	0x00, 0xf0, 0x11, 0x00


	//----- nvinfo : EIATTR_KPARAM_INFO
	.align		4
.L_1217:
        /*00f8*/ 	.byte	0x04, 0x17
        /*00fa*/ 	.short	(.L_1219 - .L_1218)
.L_1218:
        /*00fc*/ 	.word	0x00000000
        /*0100*/ 	.short	0x0003
        /*0102*/ 	.short	0x0078
        /*0104*/ 	.byte	0x00, 0xf0, 0x11, 0x00


	//----- nvinfo : EIATTR_KPARAM_INFO
	.align		4
.L_1219:
        /*0108*/ 	.byte	0x04, 0x17
        /*010a*/ 	.short	(.L_1221 - .L_1220)
.L_1220:
        /*010c*/ 	.word	0x00000000
        /*0110*/ 	.short	0x0002
        /*0112*/ 	.short	0x0050
        /*0114*/ 	.byte	0x00, 0xf0, 0xa1, 0x00


	//----- nvinfo : EIATTR_KPARAM_INFO
	.align		4
.L_1221:
        /*0118*/ 	.byte	0x04, 0x17
        /*011a*/ 	.short	(.L_1223 - .L_1222)
.L_1222:
        /*011c*/ 	.word	0x00000000
        /*0120*/ 	.short	0x0001
        /*0122*/ 	.short	0x0028
        /*0124*/ 	.byte	0x00, 0xf0, 0xa1, 0x00


	//----- nvinfo : EIATTR_KPARAM_INFO
	.align		4
.L_1223:
        /*0128*/ 	.byte	0x04, 0x17
        /*012a*/ 	.short	(.L_1225 - .L_1224)
.L_1224:
        /*012c*/ 	.word	0x00000000
        /*0130*/ 	.short	0x0000
        /*0132*/ 	.short	0x0000
        /*0134*/ 	.byte	0x00, 0xf0, 0xa1, 0x00


	//----- nvinfo : EIATTR_SPARSE_MMA_MASK
	.align		4
.L_1225:
        /*0138*/ 	.byte	0x03, 0x50
        /*013a*/ 	.short	0x0000


	//----- nvinfo : EIATTR_MAXREG_COUNT
	.align		4
        /*013c*/ 	.byte	0x03, 0x1b
        /*013e*/ 	.short	0x0040


	//----- nvinfo : EIATTR_MERCURY_ISA_VERSION
	.align		4
        /*0140*/ 	.byte	0x03, 0x5f
        /*0142*/ 	.short	0x0101


	//----- nvinfo : EIATTR_EXIT_INSTR_OFFSETS
	.align		4
        /*0144*/ 	.byte	0x04, 0x1c
        /*0146*/ 	.short	(.L_1227 - .L_1226)


	//   ....[0]....
.L_1226:
        /*0148*/ 	.word	0x000000a0


	//   ....[1]....
        /*014c*/ 	.word	0x000001d0


	//   ....[2]....
        /*0150*/ 	.word	0x00000ef0


	//----- nvinfo : EIATTR_MAX_THREADS
	.align		4
.L_1227:
        /*0154*/ 	.byte	0x04, 0x05
        /*0156*/ 	.short	(.L_1229 - .L_1228)
.L_1228:
        /*0158*/ 	.word	0x00000400
        /*015c*/ 	.word	0x00000001
        /*0160*/ 	.word	0x00000001


	//----- nvinfo : EIATTR_CRS_STACK_SIZE
	.align		4
.L_1229:
        /*0164*/ 	.byte	0x04, 0x1e
        /*0166*/ 	.short	(.L_1231 - .L_1230)
.L_1230:
        /*0168*/ 	.word	0x00000000


	//----- nvinfo : EIATTR_CBANK_PARAM_SIZE
	.align		4
.L_1231:
        /*016c*/ 	.byte	0x03, 0x19
        /*016e*/ 	.short	0x00b8


	//----- nvinfo : EIATTR_PARAM_CBANK
	.align		4
        /*0170*/ 	.byte	0x04, 0x0a
        /*0172*/ 	.short	(.L_1233 - .L_1232)
	.align		4
.L_1232:
        /*0174*/ 	.word	index@(.nv.constant0._ZN2at6native51_GLOBAL__N__2c613397_18_DepthwiseConv2d_cu_9959487032conv_depthwise2d_backward_kernelILi5ELi2EN3c108BFloat16EiEEvNS_27GenericPackedTensorAccessorIKT1_Lm4ENS_16DefaultPtrTraitsEiEENS5_IS6_Lm4ES8_iEES9_T2_iiiiiiiiiiiiiii)
        /*0178*/ 	.short	0x0210
        /*017a*/ 	.short	0x00b8


	//----- nvinfo : EIATTR_SW_WAR
	.align		4
.L_1233:
        /*017c*/ 	.byte	0x04, 0x36
        /*017e*/ 	.short	(.L_1235 - .L_1234)
.L_1234:
        /*0180*/ 	.word	0x00000008
.L_1235:


//--------------------- .nv.info._ZN2at6native51_GLOBAL__N__2c613397_18_DepthwiseConv2d_cu_9959487032conv_depthwise2d_backward_kernelILi5ELi1EN3c108BFloat16EiEEvNS_27GenericPackedTensorAccessorIKT1_Lm4ENS_16DefaultPtrTraitsEiEENS5_IS6_Lm4ES8_iEES9_T2_iiiiiiiiiiiiiii --------------------------
	.section	.nv.info._ZN2at6native51_GLOBAL__N__2c613397_18_DepthwiseConv2d_cu_9959487032conv_depthwise2d_backward_kernelILi5ELi1EN3c108BFloat16EiEEvNS_27GenericPackedTensorAccessorIKT1_Lm4ENS_16DefaultPtrTraitsEiEENS5_IS6_Lm4ES8_iEES9_T2_iiiiiiiiiiiiiii,"",@"SHT_CUDA_INFO"
	.sectionflags	@""
	.align	4


	//----- nvinfo : EIATTR_CUDA_API_VERSION
	.align		4
        /*0000*/ 	.byte	0x04, 0x37
        /*0002*/ 	.short	(.L_1237 - .L_1236)
.L_1236:
        /*0004*/ 	.word	0x00000082


	//----- nvinfo : EIATTR_KPARAM_INFO
	.align		4
.L_1237:
        /*0008*/ 	.byte	0x04, 0x17
        /*000a*/ 	.short	(.L_1239 - .L_1238)
.L_1238:
        /*000c*/ 	.word	0x00000000
        /*0010*/ 	.short	0x0012
        /*0012*/ 	.short	0x00b4
        /*0014*/ 	.byte	0x00, 0xf0, 0x11, 0x00


	//----- nvinfo : EIATTR_KPARAM_INFO
	.align		4
.L_1239:
        /*0018*/ 	.byte	0x04, 0x17
        /*001a*/ 	.short	(.L_1241 - .L_1240)
.L_1240:
        /*001c*/ 	.word	0x00000000
        /*0020*/ 	.short	0x0011
        /*0022*/ 	.short	0x00b0
        /*0024*/ 	.byte	0x00, 0xf0, 0x11, 0x00


	//----- nvinfo : EIATTR_KPARAM_INFO
	.align		4
.L_1241:
        /*0028*/ 	.byte	0x04, 0x17
        /*002a*/ 	.short	(.L_1243 - .L_1242)
.L_1242:
        /*002c*/ 	.word	0x00000000
        /*0030*/ 	.short	0x0010
        /*0032*/ 	.short	0x00ac
        /*0034*/ 	.byte	0x00, 0xf0, 0x11, 0x00


	//----- nvinfo : EIATTR_KPARAM_INFO
	.align		4
.L_1243:
        /*0038*/ 	.byte	0x04, 0x17
        /*003a*/ 	.short	(.L_1245 - .L_1244)
.L_1244:
        /*003c*/ 	.word	0x00000000
        /*0040*/ 	.short	0x000f
        /*0042*/ 	.short	0x00a8
        /*0044*/ 	.byte	0x00, 0xf0, 0x11, 0x00


	//----- nvinfo : EIATTR_KPARAM_INFO
	.align		4
.L_1245:
        /*0048*/ 	.byte	0x04, 0x17
        /*004a*/ 	.short	(.L_1247 - .L_1246)
.L_1246:
        /*004c*/ 	.word	0x00000000
        /*0050*/ 	.short	0x000e
        /*0052*/ 	.short	0x00a4
        /*0054*/ 	.byte	0x00, 0xf0, 0x11, 0x00


	//----- nvinfo : EIATTR_KPARAM_INFO
	.align		4
.L_1247:
        /*0058*/ 	.byte	0x04, 0x17
        /*005a*/ 	.short	(.L_1249 - .L_1248)
.L_1248:
        /*005c*/ 	.word	0x00000000
        /*0060*/ 	.short	0x000d
        /*0062*/ 	.short	0x00a0
        /*0064*/ 	.byte	0x00, 0xf0, 0x11, 0x00


	//----- nvinfo : EIATTR_KPARAM_INFO
	.align		4
.L_1249:
        /*0068*/ 	.byte	0x04, 0x17
        /*006a*/ 	.short	(.L_1251 - .L_1250)
.L_1250:
        /*006c*/ 	.word	0x00000000
        /*0070*/ 	.short	0x000c
        /*0072*/ 	.short	0x009c
        /*0074*/ 	.byte	0x00, 0xf0, 0x11, 0x00


	//----- nvinfo : EIATTR_KPARAM_INFO
	.align		4
.L_1251:
        /*0078*/ 	.byte	0x04, 0x17
        /*007a*/ 	.short	(.L_1253 - .L_1252)
.L_1252:
        /*007c*/ 	.word	0x00000000
        /*0080*/ 	.short	0x000b
        /*0082*/ 	.short	0x0098
        /*0084*/ 	.byte	0x00, 0xf0, 0x11, 0x00


	//----- nvinfo : EIATTR_KPARAM_INFO
	.align		4
.L_1253:
        /*0088*/ 	.byte	0x04, 0x17
        /*008a*/ 	.short	(.L_1255 - .L_1254)
.L_1254:
        /*008c*/ 	.word	0x00000000
        /*0090*/ 	.short	0x000a
        /*0092*/ 	.short	0x0094
        /*0094*/ 	.byte	0x00, 0xf0, 0x11, 0x00


	//----- nvinfo : EIATTR_KPARAM_INFO
	.align		4
.L_1255:
        /*0098*/ 	.byte	0x04, 0x17
        /*009a*/ 	.short	(.L_1257 - .L_1256)
.L_1256:
        /*009c*/ 	.word	0x00000000
        /*00a0*/ 	.short	0x0009
        /*00a2*/ 	.short	0x0090
        /*00a4*/ 	.byte	0x00, 0xf0, 0x11, 0x00


	//----- nvinfo : EIATTR_KPARAM_INFO
	.align		4
.L_1257:
        /*00a8*/ 	.byte	0x04, 0x17
        /*00aa*/ 	.short	(.L_1259 - .L_1258)
.L_1258:
        /*00ac*/ 	.word	0x00000000
        /*00b0*/ 	.short	0x0008
        /*00b2*/ 	.short	0x008c
        /*00b4*/ 	.byte	0x00, 0xf0, 0x11, 0x00


	//----- nvinfo : EIATTR_KPARAM_INFO
	.align		4
.L_1259:
        /*00b8*/ 	.byte	0x04, 0x17
        /*00ba*/ 	.short	(.L_1261 - .L_1260)
.L_1260:
        /*00bc*/ 	.word	0x00000000
        /*00c0*/ 	.short	0x0007
        /*00c2*/ 	.short	0x0088
        /*00c4*/ 	.byte	0x00, 0xf0, 0x11, 0x00


	//----- nvinfo : EIATTR_KPARAM_INFO
	.align		4
.L_1261:
        /*00c8*/ 	.byte	0x04, 0x17
        /*00ca*/ 	.short	(.L_1263 - .L_1262)
.L_1262:
        /*00cc*/ 	.word	0x00000000
        /*00d0*/ 	.short	0x0006
        /*00d2*/ 	.short	0x0084
        /*00d4*/ 	.byte	0x00, 0xf0, 0x11, 0x00


	//----- nvinfo : EIATTR_KPARAM_INFO
	.align		4
.L_1263:
        /*00d8*/ 	.byte	0x04, 0x17
        /*00da*/ 	.short	(.L_1265 - .L_1264)
.L_1264:
        /*00dc*/ 	.word	0x00000000
        /*00e0*/ 	.short	0x0005
        /*00e2*/ 	.short	0x0080
        /*00e4*/ 	.byte	0x00, 0xf0, 0x11, 0x00


	//----- nvinfo : EIATTR_KPARAM_INFO
	.align		4
.L_1265:
        /*00e8*/ 	.byte	0x04, 0x17
        /*00ea*/ 	.short	(.L_1267 - .L_1266)
.L_1266:
        /*00ec*/ 	.word	0x00000000
        /*00f0*/ 	.short	0x0004
        /*00f2*/ 	.short	0x007c
        /*00f4*/ 	.byte	0x00, 0xf0, 0x11, 0x00


	//----- nvinfo : EIATTR_KPARAM_INFO
	.align		4
.L_1267:
        /*00f8*/ 	.byte	0x04, 0x17
        /*00fa*/ 	.short	(.L_1269 - .L_1268)
.L_1268:
        /*00fc*/ 	.word	0x00000000
        /*0100*/ 	.short	0x0003
        /*0102*/ 	.short	0x0078
        /*0104*/ 	.byte	0x00, 0xf0, 0x11, 0x00


	//----- nvinfo : EIATTR_KPARAM_INFO
	.align		4
.L_1269:
        /*0108*/ 	.byte	0x04, 0x17
        /*010a*/ 	.short	(.L_1271 - .L_1270)
.L_1270:
        /*010c*/ 	.word	0x00000000
        /*0110*/ 	.short	0x0002
        /*0112*/ 	.short	0x0050
        /*0114*/ 	.byte	0x00, 0xf0, 0xa1, 0x00


	//----- nvinfo : EIATTR_KPARAM_INFO
	.align		4
.L_1271:
        /*0118*/ 	.byte	0x04, 0x17
        /*011a*/ 	.short	(.L_1273 - .L_1272)
.L_1272:
        /*011c*/ 	.word	0x00000000
        /*0120*/ 	.short	0x0001
        /*0122*/ 	.short	0x0028
        /*0124*/ 	.byte	0x00, 0xf0, 0xa1, 0x00


	//----- nvinfo : EIATTR_KPARAM_INFO
	.align		4
.L_1273:
        /*0128*/ 	.byte	0x04, 0x17
        /*012a*/ 	.short	(.L_1275 - .L_1274)
.L_1274:
        /*012c*/ 	.word	0x00000000
        /*0130*/ 	.short	0x0000
        /*0132*/ 	.short	0x0000
        /*0134*/ 	.byte	0x00, 0xf0, 0xa1, 0x00


	//----- nvinfo : EIATTR_SPARSE_MMA_MASK
	.align		4
.L_1275:
        /*0138*/ 	.byte	0x03, 0x50
        /*013a*/ 	.short	0x0000


	//----- nvinfo : EIATTR_MAXREG_COUNT
	.align		4
        /*013c*/ 	.byte	0x03, 0x1b
        /*013e*/ 	.short	0x0040


	//----- nvinfo : EIATTR_MERCURY_ISA_VERSION
	.align		4
        /*0140*/ 	.byte	0x03, 0x5f
        /*0142*/ 	.short	0x0101


	//----- nvinfo : EIATTR_EXIT_INSTR_OFFSETS
	.align		4
        /*0144*/ 	.byte	0x04, 0x1c
        /*0146*/ 	.short	(.L_1277 - .L_1276)


	//   ....[0]....
.L_1276:
        /*0148*/ 	.word	0x000000a0


	//   ....[1]....
        /*014c*/ 	.word	0x000001d0


	//   ....[2]....
        /*0150*/ 	.word	0x00000e00


	//----- nvinfo : EIATTR_MAX_THREADS
	.align		4
.L_1277:
        /*0154*/ 	.byte	0x04, 0x05
        /*0156*/ 	.short	(.L_1279 - .L_1278)
.L_1278:
        /*0158*/ 	.word	0x00000400
        /*015c*/ 	.word	0x00000001
        /*0160*/ 	.word	0x00000001


	//----- nvinfo : EIATTR_CRS_STACK_SIZE
	.align		4
.L_1279:
        /*0164*/ 	.byte	0x04, 0x1e
        /*0166*/ 	.short	(.L_1281 - .L_1280)
.L_1280:
        /*0168*/ 	.word	0x00000000


	//----- nvinfo : EIATTR_CBANK_PARAM_SIZE
	.align		4
.L_1281:
        /*016c*/ 	.byte	0x03, 0x19
        /*016e*/ 	.short	0x00b8


	//----- nvinfo : EIATTR_PARAM_CBANK
	.align		4
        /*0170*/ 	.byte	0x04, 0x0a
        /*0172*/ 	.short	(.L_1283 - .L_1282)
	.align		4
.L_1282:
        /*0174*/ 	.word	index@(.nv.constant0._ZN2at6native51_GLOBAL__N__2c613397_18_DepthwiseConv2d_cu_9959487032conv_depthwise2d_backward_kernelILi5ELi1EN3c108BFloat16EiEEvNS_27GenericPackedTensorAccessorIKT1_Lm4ENS_16DefaultPtrTraitsEiEENS5_IS6_Lm4ES8_iEES9_T2_iiiiiiiiiiiiiii)
        /*0178*/ 	.short	0x0210
        /*017a*/ 	.short	0x00b8


	//----- nvinfo : EIATTR_SW_WAR
	.align		4
.L_1283:
        /*017c*/ 	.byte	0x04, 0x36
        /*017e*/ 	.short	(.L_1285 - .L_1284)
.L_1284:
        /*0180*/ 	.word	0x00000008
.L_1285:


//--------------------- .nv.info._ZN2at6native51_GLOBAL__N__2c613397_18_DepthwiseConv2d_cu_9959487032conv_depthwise2d_backward_kernelILi0ELi0EN3c104HalfEiEEvNS_27GenericPackedTensorAccessorIKT1_Lm4ENS_16DefaultPtrTraitsEiEENS5_IS6_Lm4ES8_iEES9_T2_iiiiiiiiiiiiiii --------------------------
	.section	.nv.info._ZN2at6native51_GLOBAL__N__2c613397_18_DepthwiseConv2d_cu_9959487032conv_depthwise2d_backward_kernelILi0ELi0EN3c104HalfEiEEvNS_27GenericPackedTensorAccessorIKT1_Lm4ENS_16DefaultPtrTraitsEiEENS5_IS6_Lm4ES8_iEES9_T2_iiiiiiiiiiiiiii,"",@"SHT_CUDA_INFO"
	.sectionflags	@""
	.align	4


	//----- nvinfo : EIATTR_CUDA_API_VERSION
	.align		4
        /*0000*/ 	.byte	0x04, 0x37
        /*0002*/ 	.short	(.L_1287 - .L_1286)
.L_1286:
        /*0004*/ 	.word	0x00000082


	//----- nvinfo : EIATTR_KPARAM_INFO
	.align		4
.L_1287:
        /*0008*/ 	.byte	0x04, 0x17
        /*000a*/ 	.short	(.L_1289 - .L_1288)
.L_1288:
        /*000c*/ 	.word	0x00000000
        /*0010*/ 	.short	0x0012
        /*0012*/ 	.short	0x00b4
        /*0014*/ 	.byte	0x00, 0xf0, 0x11, 0x00


	//----- nvinfo : EIATTR_KPARAM_INFO
	.align		4
.L_1289:
        /*0018*/ 	.byte	0x04, 0x17
        /*001a*/ 	.short	(.L_1291 - .L_1290)
.L_1290:
        /*001c*/ 	.word	0x00000000
        /*0020*/ 	.short	0x0011
        /*0022*/ 	.short	0x00b0
        /*0024*/ 	.byte	0x00, 0xf0, 0x11, 0x00


	//----- nvinfo : EIATTR_KPARAM_INFO
	.align		4
.L_1291:
        /*0028*/ 	.byte	0x04, 0x17
        /*002a*/ 	.short	(.L_1293 - .L_1292)
.L_1292:
        /*002c*/ 	.word	0x00000000
        /*0030*/ 	.short	0x0010
        /*0032*/ 	.short	0x00ac
        /*0034*/ 	.byte	0x00, 0xf0, 0x11, 0x00


	//----- nvinfo : EIATTR_KPARAM_INFO
	.align		4
.L_1293:
        /*0038*/ 	.byte	0x04, 0x17
        /*003a*/ 	.short	(.L_1295 - .L_1294)
.L_1294:
        /*003c*/ 	.word	0x00000000
        /*0040*/ 	.short	0x000f
        /*0042*/ 	.short	0x00a8
        /*0044*/ 	.byte	0x00, 0xf0, 0x11, 0x00


	//----- nvinfo : EIATTR_KPARAM_INFO
	.align		4
.L_1295:
        /*0048*/ 	.byte	0x04, 0x17
        /*004a*/ 	.short	(.L_1297 - .L_1296)
.L_1296:
        /*004c*/ 	.word	0x00000000
        /*0050*/ 	.short	0x000e
        /*0052*/ 	.short	0x00a4
        /*0054*/ 	.byte	0x00, 0xf0, 0x11, 0x00


	//----- nvinfo : EIATTR_KPARAM_INFO
	.align		4
.L_1297:
        /*0058*/ 	.byte	0x04, 0x17
        /*005a*/ 	.short	(.L_1299 - .L_1298)
.L_1298:
        /*005c*/ 	.word	0x00000000
        /*0060*/ 	.short	0x000d
        /*0062*/ 	.short	0x00a0
        /*0064*/ 	.byte	0x00, 0xf0, 0x11, 0x00


	//----- nvinfo : EIATTR_KPARAM_INFO
	.align		4
.L_1299:
        /*0068*/ 	.byte	0x04, 0x17
        /*006a*/ 	.short	(.L_1301 - .L_1300)
.L_1300:
        /*006c*/ 	.word	0x00000000
        /*0070*/ 	.short	0x000c
        /*0072*/ 	.short	0x009c
        /*0074*/ 	.byte	0x00, 0xf0, 0x11, 0x00


	//----- nvinfo : EIATTR_KPARAM_INFO
	.align		4
.L_1301:
        /*0078*/ 	.byte	0x04, 0x17
        /*007a*/ 	.short	(.L_1303 - .L_1302)
.L_1302:
        /*007c*/ 	.word	0x00000000
        /*0080*/ 	.short	0x000b
        /*0082*/ 	.short	0x0098
        /*0084*/ 	.byte	0x00, 0xf0, 0x11, 0x00


	//----- nvinfo : EIATTR_KPARAM_INFO
	.align		4
.L_1303:
        /*0088*/ 	.byte	0x04, 0x17
        /*008a*/ 	.short	(.L_1305 - .L_1304)
.L_1304:
        /*008c*/ 	.word	0x00000000
        /*0090*/ 	.short	0x000a
        /*0092*/ 	.short	0x0094
        /*0094*/ 	.byte	0x00, 0xf0, 0x11, 0x00


	//----- nvinfo : EIATTR_KPARAM_INFO
	.align		4
.L_1305:
        /*0098*/ 	.byte	0x04, 0x17
        /*009a*/ 	.short	(.L_1307 - .L_1306)
.L_1306:
        /*009c*/ 	.word	0x00000000
        /*00a0*/ 	.short	0x0009
        /*00a2*/ 	.short	0x0090
        /*00a4*/ 	.byte	0x00, 0xf0, 0x11, 0x00


	//----- nvinfo : EIATTR_KPARAM_INFO
	.align		4
.L_1307:
        /*00a8*/ 	.byte	0x04, 0x17
        /*00aa*/ 	.short	(.L_1309 - .L_1308)
.L_1308:
        /*00ac*/ 	.word	0x00000000
        /*00b0*/ 	.short	0x0008
        /*00b2*/ 	.short	0x008c
        /*00b4*/ 	.byte	0x00, 0xf0, 0x11, 0x00


	//----- nvinfo : EIATTR_KPARAM_INFO
	.align		4
.L_1309:
        /*00b8*/ 	.byte	0x04, 0x17
        /*00ba*/ 	.short	(.L_1311 - .L_1310)
.L_1310:
        /*00bc*/ 	.word	0x00000000
        /*00c0*/ 	.short	0x0007
        /*00c2*/ 	.short	0x0088
        /*00c4*/ 	.byte	0x00, 0xf0, 0x11, 0x00


	//----- nvinfo : EIATTR_KPARAM_INFO
	.align		4
.L_1311:
        /*00c8*/ 	.byte	0x04, 0x17
        /*00ca*/ 	.short	(.L_1313 - .L_1312)
.L_1312:
        /*00cc*/ 	.word	0x00000000
        /*00d0*/ 	.short	0x0006
        /*00d2*/ 	.short	0x0084
        /*00d4*/ 	.byte	0x00, 0xf0, 0x11, 0x00


	//----- nvinfo : EIATTR_KPARAM_INFO
	.align		4
.L_1313:
        /*00d8*/ 	.byte	0x04, 0x17
        /*00da*/ 	.short	(.L_1315 - .L_1314)
.L_1314:
        /*00dc*/ 	.word	0x00000000
        /*00e0*/ 	.short	0x0005
        /*00e2*/ 	.short	0x0080
        /*00e4*/ 	.byte	0x00, 0xf0, 0x11, 0x00


	//----- nvinfo : EIATTR_KPARAM_INFO
	.align		4
.L_1315:
        /*00e8*/ 	.byte	0x04, 0x17
        /*00ea*/ 	.short	(.L_1317 - .L_1316)
.L_1316:
        /*00ec*/ 	.word	0x00000000
        /*00f0*/ 	.short	0x0004
        /*00f2*/ 	.short	0x007c
        /*00f4*/ 	.byte	0x00, 0xf0, 0x11, 0x00


	//----- nvinfo : EIATTR_KPARAM_INFO
	.align		4
.L_1317:
        /*00f8*/ 	.byte	0x04, 0x17
        /*00fa*/ 	.short	(.L_1319 - .L_1318)
.L_1318:
        /*00fc*/ 	.word	0x00000000
        /*0100*/ 	.short	0x0003
        /*0102*/ 	.short	0x0078
        /*0104*/ 	.byte	0x00, 0xf0, 0x11, 0x00


	//----- nvinfo : EIATTR_KPARAM_INFO
	.align		4
.L_1319:
        /*0108*/ 	.byte	0x04, 0x17
        /*010a*/ 	.short	(.L_1321 - .L_1320)
.L_1320:
        /*010c*/ 	.word	0x00000000
        /*0110*/ 	.short	0x0002
        /*0112*/ 	.short	0x0050
        /*0114*/ 	.byte	0x00, 0xf0, 0xa1, 0x00


	//----- nvinfo : EIATTR_KPARAM_INFO
	.align		4
.L_1321:
        /*0118*/ 	.byte	0x04, 0x17
        /*011a*/ 	.short	(.L_1323 - .L_1322)
.L_1322:
        /*011c*/ 	.word	0x00000000
        /*0120*/ 	.short	0x0001
        /*0122*/ 	.short	0x0028
        /*0124*/ 	.byte	0x00, 0xf0, 0xa1, 0x00


	//----- nvinfo : EIATTR_KPARAM_INFO
	.align		4
.L_1323:
        /*0128*/ 	.byte	0x04, 0x17
        /*012a*/ 	.short	(.L_1325 - .L_1324)
.L_1324:
        /*012c*/ 	.word	0x00000000
        /*0130*/ 	.short	0x0000
        /*0132*/ 	.short	0x0000
        /*0134*/ 	.byte	0x00, 0xf0, 0xa1, 0x00


	//----- nvinfo : EIATTR_SPARSE_MMA_MASK
	.align		4
.L_1325:
        /*0138*/ 	.byte	0x03, 0x50
        /*013a*/ 	.short	0x0000


	//----- nvinfo : EIATTR_MAXREG_COUNT
	.align		4
        /*013c*/ 	.byte	0x03, 0x1b
        /*013e*/ 	.short	0x0040


	//----- nvinfo : EIATTR_MERCURY_ISA_VERSION
	.align		4
        /*0140*/ 	.byte	0x03, 0x5f
        /*0142*/ 	.short	0x0101


	//----- nvinfo : EIATTR_EXIT_INSTR_OFFSETS
	.align		4
        /*0144*/ 	.byte	0x04, 0x1c
        /*0146*/ 	.short	(.L_1327 - .L_1326)


	//   ....[0]....
.L_1326:
        /*0148*/ 	.word	0x000000a0


	//   ....[1]....
        /*014c*/ 	.word	0x00002e50


	//----- nvinfo : EIATTR_MAX_THREADS
	.align		4
.L_1327:
        /*0150*/ 	.byte	0x04, 0x05
        /*0152*/ 	.short	(.L_1329 - .L_1328)
.L_1328:
        /*0154*/ 	.word	0x00000400
        /*0158*/ 	.word	0x00000001
        /*015c*/ 	.word	0x00000001


	//----- nvinfo : EIATTR_CRS_STACK_SIZE
	.align		4
.L_1329:
        /*0160*/ 	.byte	0x04, 0x1e
        /*0162*/ 	.short	(.L_1331 - .L_1330)
.L_1330:
        /*0164*/ 	.word	0x00000000


	//----- nvinfo : EIATTR_CBANK_PARAM_SIZE
	.align		4
.L_1331:
        /*0168*/ 	.byte	0x03, 0x19
        /*016a*/ 	.short	0x00b8


	//----- nvinfo : EIATTR_PARAM_CBANK
	.align		4
        /*016c*/ 	.byte	0x04, 0x0a
        /*016e*/ 	.short	(.L_1333 - .L_1332)
	.align		4
.L_1332:
        /*0170*/ 	.word	index@(.nv.constant0._ZN2at6native51_GLOBAL__N__2c613397_18_DepthwiseConv2d_cu_9959487032conv_depthwise2d_backward_kernelILi0ELi0EN3c104HalfEiEEvNS_27GenericPackedTensorAccessorIKT1_Lm4ENS_16DefaultPtrTraitsEiEENS5_IS6_Lm4ES8_iEES9_T2_iiiiiiiiiiiiiii)
        /*0174*/ 	.short	0x0210
        /*0176*/ 	.short	0x00b8


	//----- nvinfo : EIATTR_SW_WAR
	.align		4
.L_1333:
        /*0178*/ 	.byte	0x04, 0x36
        /*017a*/ 	.short	(.L_1335 - .L_1334)
.L_1334:
        /*017c*/ 	.word	0x00000008
.L_1335:


//--------------------- .nv.info._ZN2at6native51_GLOBAL__N__2c613397_18_DepthwiseConv2d_cu_9959487032conv_depthwise2d_backward_kernelILi0ELi2EN3c104HalfEiEEvNS_27GenericPackedTensorAccessorIKT1_Lm4ENS_16DefaultPtrTraitsEiEENS5_IS6_Lm4ES8_iEES9_T2_iiiiiiiiiiiiiii --------------------------
	.section	.nv.info._ZN2at6native51_GLOBAL__N__2c613397_18_DepthwiseConv2d_cu_9959487032conv_depthwise2d_backward_kernelILi0ELi2EN3c104HalfEiEEvNS_27GenericPackedTensorAccessorIKT1_Lm4ENS_16DefaultPtrTraitsEiEENS5_IS6_Lm4ES8_iEES9_T2_iiiiiiiiiiiiiii,"",@"SHT_CUDA_INFO"
	.sectionflags	@""
	.align	4


	//----- nvinfo : EIATTR_CUDA_API_VERSION
	.align		4
        /*0000*/ 	.byte	0x04, 0x37
        /*0002*/ 	.short	(.L_1337 - .L_1336)
.L_1336:
        /*0004*/ 	.word	0x00000082


	//----- nvinfo : EIATTR_KPARAM_INFO
	.align		4
.L_1337:
        /*0008*/ 	.byte	0x04, 0x17
        /*000a*/ 	.short	(.L_1339 - .L_1338)
.L_1338:
        /*000c*/ 	.word	0x00000000
        /*0010*/ 	.short	0x0012
        /*0012*/ 	.short	0x00b4
        /*0014*/ 	.byte	0x00, 0xf0, 0x11, 0x00


	//----- nvinfo : EIATTR_KPARAM_INFO
	.align		4
.L_1339:
        /*0018*/ 	.byte	0x04, 0x17
        /*001a*/ 	.short	(.L_1341 - .L_1340)
.L_1340:
        /*001c*/ 	.word	0x00000000
        /*0020*/ 	.short	0x0011
        /*0022*/ 	.short	0x00b0
        /*0024*/ 	.byte	0x00, 0xf0, 0x11, 0x00


	//----- nvinfo : EIATTR_KPARAM_INFO
	.align		4
.L_1341:
        /*0028*/ 	.byte	0x04, 0x17
        /*002a*/ 	.short	(.L_1343 - .L_1342)
.L_1342:
        /*002c*/ 	.word	0x00000000
        /*0030*/ 	.short	0x0010
        /*0032*/ 	.short	0x00ac
        /*0034*/ 	.byte	0x00, 0xf0, 0x11, 0x00


	//----- nvinfo : EIATTR_KPARAM_INFO
	.align		4
.L_1343:
        /*0038*/ 	.byte	0x04, 0x17
        /*003a*/ 	.short	(.L_1345 - .L_1344)
.L_1344:
        /*003c*/ 	.word	0x00000000
        /*0040*/ 	.short	0x000f
        /*0042*/ 	.short	0x00a8
        /*0044*/ 	.byte	0x00, 0xf0, 0x11, 0x00


	//----- nvinfo : EIATTR_KPARAM_INFO
	.align		4
.L_1345:
        /*0048*/ 	.byte	0x04, 0x17
        /*004a*/ 	.short	(.L_1347 - .L_1346)
.L_1346:
        /*004c*/ 	.word	0x00000000
        /*0050*/ 	.short	0x000e
        /*0052*/ 	.short	0x00a4
        /*0054*/ 	.byte	0x00, 0xf0, 0x11, 0x00


	//----- nvinfo : EIATTR_KPARAM_INFO
	.align		4
.L_1347:
        /*0058*/ 	.byte	0x04, 0x17
        /*005a*/ 	.short	(.L_1349 - .L_1348)
.L_1348:
        /*005c*/ 	.word	0x00000000
        /*0060*/ 	.short	0x000d
        /*0062*/ 	.short	0x00a0
        /*0064*/ 	.byte	0x00, 0xf0, 0x11, 0x00


	//----- nvinfo : EIATTR_KPARAM_INFO
	.align		4
.L_1349:
        /*0068*/ 	.byte	0x04, 0x17
        /*006a*/ 	.short	(.L_1351 - .L_1350)
.L_1350:
        /*006c*/ 	.word	0x00000000
        /*0070*/ 	.short	0x000c
        /*0072*/ 	.short	0x009c
        /*0074*/ 	.byte	0x00, 0xf0, 0x11, 0x00


	//----- nvinfo : EIATTR_KPARAM_INFO
	.align		4
.L_1351:
        /*0078*/ 	.byte	0x04, 0x17
        /*007a*/ 	.short	(.L_1353 - .L_1352)
.L_1352:
        /*007c*/ 	.word	0x00000000
        /*0080*/ 	.short	0x000b
        /*0082*/ 	.short	0x0098
        /*0084*/ 	.byte	0x00, 0xf0, 0x11, 0x00


	//----- nvinfo : EIATTR_KPARAM_INFO
	.align		4
.L_1353:
        /*0088*/ 	.byte	0x04, 0x17
        /*008a*/ 	.short	(.L_1355 - .L_1354)
.L_1354:
        /*008c*/ 	.word	0x00000000
        /*0090*/ 	.short	0x000a
        /*0092*/ 	.short	0x0094
        /*0094*/ 	.byte	0x00, 0xf0, 0x11, 0x00


	//----- nvinfo : EIATTR_KPARAM_INFO
	.align		4
.L_1355:
        /*0098*/ 	.byte	0x04, 0x17
        /*009a*/ 	.short	(.L_1357 - .L_1356)
.L_1356:
        /*009c*/ 	.word	0x00000000
        /*00a0*/ 	.short	0x0009
        /*00a2*/ 	.short	0x0090
        /*00a4*/ 	.byte	0x00, 0xf0, 0x11, 0x00


	//----- nvinfo : EIATTR_KPARAM_INFO
	.align		4
.L_1357:
        /*00a8*/ 	.byte	0x04, 0x17
        /*00aa*/ 	.short	(.L_1359 - .L_1358)
.L_1358:
        /*00ac*/ 	.word	0x00000000
        /*00b0*/ 	.short	0x0008
        /*00b2*/ 	.short	0x008c
        /*00b4*/ 	.byte	0x00, 0xf0, 0x11, 0x00


	//----- nvinfo : EIATTR_KPARAM_INFO
	.align		4
.L_1359:
        /*00b8*/ 	.byte	0x04, 0x17
        /*00ba*/ 	.short	(.L_1361 - .L_1360)
.L_1360:
        /*00bc*/ 	.word	0x00000000
        /*00c0*/ 	.short	0x0007
        /*00c2*/ 	.short	0x0088
        /*00c4*/ 	.byte	0x00, 0xf0, 0x11, 0x00


	//----- nvinfo : EIATTR_KPARAM_INFO
	.align		4
.L_1361:
        /*00c8*/ 	.byte	0x04, 0x17
        /*00ca*/ 	.short	(.L_1363 - .L_1362)
.L_1362:
        /*00cc*/ 	.word	0x00000000
        /*00d0*/ 	.short	0x0006
        /*00d2*/ 	.short	0x0084
        /*00d4*/ 	.byte	0x00, 0xf0, 0x11, 0x00


	//----- nvinfo : EIATTR_KPARAM_INFO
	.align		4
.L_1363:
        /*00d8*/ 	.byte	0x04, 0x17
        /*00da*/ 	.short	(.L_1365 - .L_1364)
.L_1364:
        /*00dc*/ 	.word	0x00000000
        /*00e0*/ 	.short	0x0005
        /*00e2*/ 	.short	0x0080
        /*00e4*/ 	.byte	0x00, 0xf0, 0x11, 0x00


	//----- nvinfo : EIATTR_KPARAM_INFO
	.align		4
.L_1365:
        /*00e8*/ 	.byte	0x04, 0x17
        /*00ea*/ 	.short	(.L_1367 - .L_1366)
.L_1366:
        /*00ec*/ 	.word	0x00000000
        /*00f0*/ 	.short	0x0004
        /*00f2*/ 	.short	0x007c
        /*00f4*/ 	.byte	0x00, 0xf0, 0x11, 0x00


	//----- nvinfo : EIATTR_KPARAM_INFO
	.align		4
.L_1367:
        /*00f8*/ 	.byte	0x04, 0x17
        /*00fa*/ 	.short	(.L_1369 - .L_1368)
.L_1368:
        /*00fc*/ 	.word	0x00000000
        /*0100*/ 	.short	0x0003
        /*0102*/ 	.short	0x0078
        /*0104*/ 	.byte	0x00, 0xf0, 0x11, 0x00


	//----- nvinfo : EIATTR_KPARAM_INFO
	.align		4
.L_1369:
        /*0108*/ 	.byte	0x04, 0x17
        /*010a*/ 	.short	(.L_1371 - .L_1370)
.L_1370:
        /*010c*/ 	.word	0x00000000
        /*0110*/ 	.short	0x0002
        /*0112*/ 	.short	0x0050
        /*0114*/ 	.byte	0x00, 0xf0, 0xa1, 0x00


	//----- nvinfo : EIATTR_KPARAM_INFO
	.align		4
.L_1371:
        /*0118*/ 	.byte	0x04, 0x17
        /*011a*/ 	.short	(.L_1373 - .L_1372)
.L_1372:
        /*011c*/ 	.word	0x00000000
        /*0120*/ 	.short	0x0001
        /*0122*/ 	.short	0x0028
        /*0124*/ 	.byte	0x00, 0xf0, 0xa1, 0x00


	//----- nvinfo : EIATTR_KPARAM_INFO
	.align		4
.L_1373:
        /*0128*/ 	.byte	0x04, 0x17
        /*012a*/ 	.short	(.L_1375 - .L_1374)
.L_1374:
        /*012c*/ 	.word	0x00000000
        /*0130*/ 	.short	0x0000
        /*0132*/ 	.short	0x0000
        /*0134*/ 	.byte	0x00, 0xf0, 0xa1, 0x00


	//----- nvinfo : EIATTR_SPARSE_MMA_MASK
	.align		4
.L_1375:
        /*0138*/ 	.byte	0x03, 0x50
        /*013a*/ 	.short	0x0000


	//----- nvinfo : EIATTR_MAXREG_COUNT
	.align		4
        /*013c*/ 	.byte	0x03, 0x1b
        /*013e*/ 	.short	0x0040


	//----- nvinfo : EIATTR_MERCURY_ISA_VERSION
	.align		4
        /*0140*/ 	.byte	0x03, 0x5f
        /*0142*/ 	.short	0x0101


	//----- nvinfo : EIATTR_EXIT_INSTR_OFFSETS
	.align		4
        /*0144*/ 	.byte	0x04, 0x1c
        /*0146*/ 	.short	(.L_1377 - .L_1376)


	//   ....[0]....
.L_1376:
        /*0148*/ 	.word	0x000000a0


	//   ....[1]....
        /*014c*/ 	.word	0x000014d0


	//----- nvinfo : EIATTR_MAX_THREADS
	.align		4
.L_1377:
        /*0150*/ 	.byte	0x04, 0x05
        /*0152*/ 	.short	(.L_1379 - .L_1378)
.L_1378:
        /*0154*/ 	.word	0x00000400
        /*0158*/ 	.word	0x00000001
        /*015c*/ 	.word	0x00000001


	//----- nvinfo : EIATTR_CRS_STACK_SIZE
	.align		4
.L_1379:
        /*0160*/ 	.byte	0x04, 0x1e
        /*0162*/ 	.short	(.L_1381 - .L_1380)
.L_1380:
        /*0164*/ 	.word	0x00000000


	//----- nvinfo : EIATTR_CBANK_PARAM_SIZE
	.align		4
.L_1381:
        /*0168*/ 	.byte	0x03, 0x19
        /*016a*/ 	.short	0x00b8


	//----- nvinfo : EIATTR_PARAM_CBANK
	.align		4
        /*016c*/ 	.byte	0x04, 0x0a
        /*016e*/ 	.short	(.L_1383 - .L_1382)
	.align		4
.L_1382:
        /*0170*/ 	.word	index@(.nv.constant0._ZN2at6native51_GLOBAL__N__2c613397_18_DepthwiseConv2d_cu_9959487032conv_depthwise2d_backward_kernelILi0ELi2EN3c104HalfEiEEvNS_27GenericPackedTensorAccessorIKT1_Lm4ENS_16DefaultPtrTraitsEiEENS5_IS6_Lm4ES8_iEES9_T2_iiiiiiiiiiiiiii)
        /*0174*/ 	.short	0x0210
        /*0176*/ 	.short	0x00b8


	//----- nvinfo : EIATTR_SW_WAR
	.align		4
.L_1383:
        /*0178*/ 	.byte	0x04, 0x36
        /*017a*/ 	.short	(.L_1385 - .L_1384)
.L_1384:
        /*017c*/ 	.word	0x00000008
.L_1385:


//--------------------- .nv.info._ZN2at6native51_GLOBAL__N__2c613397_18_DepthwiseConv2d_cu_9959487032conv_depthwise2d_backward_kernelILi0ELi1EN3c104HalfEiEEvNS_27GenericPackedTensorAccessorIKT1_Lm4ENS_16DefaultPtrTraitsEiEENS5_IS6_Lm4ES8_iEES9_T2_iiiiiiiiiiiiiii --------------------------
	.section	.nv.info._ZN2at6native51_GLOBAL__N__2c613397_18_DepthwiseConv2d_cu_9959487032conv_depthwise2d_backward_kernelILi0ELi1EN3c104HalfEiEEvNS_27GenericPackedTensorAccessorIKT1_Lm4ENS_16DefaultPtrTraitsEiEENS5_IS6_Lm4ES8_iEES9_T2_iiiiiiiiiiiiiii,"",@"SHT_CUDA_INFO"
	.sectionflags	@""
	.align	4


	//----- nvinfo : EIATTR_CUDA_API_VERSION
	.align		4
        /*0000*/ 	.byte	0x04, 0x37
        /*0002*/ 	.short	(.L_1387 - .L_1386)
.L_1386:
        /*0004*/ 	.word	0x00000082


	//----- nvinfo : EIATTR_KPARAM_INFO
	.align		4
.L_1387:
        /*0008*/ 	.byte	0x04, 0x17
        /*000a*/ 	.short	(.L_1389 - .L_1388)
.L_1388:
        /*000c*/ 	.word	0x00000000
        /*0010*/ 	.short	0x0012
        /*0012*/ 	.short	0x00b4
        /*0014*/ 	.byte	0x00, 0xf0, 0x11, 0x00


	//----- nvinfo : EIATTR_KPARAM_INFO
	.align		4
.L_1389:
        /*0018*/ 	.byte	0x04, 0x17
        /*001a*/ 	.short	(.L_1391 - .L_1390)
.L_1390:
        /*001c*/ 	.word	0x00000000
        /*0020*/ 	.short	0x0011
        /*0022*/ 	.short	0x00b0
        /*0024*/ 	.byte	0x00, 0xf0, 0x11, 0x00


	//----- nvinfo : EIATTR_KPARAM_INFO
	.align		4
.L_1391:
        /*0028*/ 	.byte	0x04, 0x17
        /*002a*/ 	.short	(.L_1393 - .L_1392)
.L_1392:
        /*002c*/ 	.word	0x00000000
        /*0030*/ 	.short	0x0010
        /*0032*/ 	.short	0x00ac
        /*0034*/ 	.byte	0x00, 0xf0, 0x11, 0x00


	//----- nvinfo : EIATTR_KPARAM_INFO
	.align		4
.L_1393:
        /*0038*/ 	.byte	0x04, 0x17
        /*003a*/ 	.short	(.L_1395 - .L_1394)
.L_1394:
        /*003c*/ 	.word	0x00000000
        /*0040*/ 	.short	0x000f
        /*0042*/ 	.short	0x00a8
        /*0044*/ 	.byte	0x00, 0xf0, 0x11, 0x00


	//----- nvinfo : EIATTR_KPARAM_INFO
	.align		4
.L_1395:
        /*0048*/ 	.byte	0x04, 0x17
        /*004a*/ 	.short	(.L_1397 - .L_1396)
.L_1396:
        /*004c*/ 	.word	0x00000000
        /*0050*/ 	.short	0x000e
        /*0052*/ 	.short	0x00a4
        /*0054*/ 	.byte	0x00, 0xf0, 0x11, 0x00


	//----- nvinfo : EIATTR_KPARAM_INFO
	.align		4
.L_1397:
        /*0058*/ 	.byte	0x04, 0x17
        /*005a*/ 	.short	(.L_1399 - .L_1398)
.L_1398:
        /*005c*/ 	.word	0x00000000
        /*0060*/ 	.short	0x000d
        /*0062*/ 	.short	0x00a0
        /*0064*/ 	.byte	0x00, 0xf0, 0x11, 0x00


	//----- nvinfo : EIATTR_KPARAM_INFO
	.align		4
.L_1399:
        /*0068*/ 	.byte	0x04, 0x17
        /*006a*/ 	.short	(.L_1401 - .L_1400)
.L_1400:
        /*006c*/ 	.word	0x00000000
        /*0070*/ 	.short	0x000c
        /*0072*/ 	.short	0x009c
        /*0074*/ 	.byte	0x00, 0xf0, 0x11, 0x00


	//----- nvinfo : EIATTR_KPARAM_INFO
	.align		4
.L_1401:
        /*0078*/ 	.byte	0x04, 0x17
        /*007a*/ 	.short	(.L_1403 - .L_1402)
.L_1402:
        /*007c*/ 	.word	0x00000000
        /*0080*/ 	.short	0x000b
        /*0082*/ 	.short	0x0098
        /*0084*/ 	.byte	0x00, 0xf0, 0x11, 0x00


	//----- nvinfo : EIATTR_KPARAM_INFO
	.align		4
.L_1403:
        /*0088*/ 	.byte	0x04, 0x17
        /*008a*/ 	.short	(.L_1405 - .L_1404)
.L_1404:
        /*008c*/ 	.word	0x00000000
        /*0090*/ 	.short	0x000a
        /*0092*/ 	.short	0x0094
        /*0094*/ 	.byte	0x00, 0xf0, 0x11, 0x00


	//----- nvinfo : EIATTR_KPARAM_INFO
	.align		4
.L_1405:
        /*0098*/ 	.byte	0x04, 0x17
        /*009a*/ 	.short	(.L_1407 - .L_1406)
.L_1406:
        /*009c*/ 	.word	0x00000000
        /*00a0*/ 	.short	0x0009
        /*00a2*/ 	.short	0x0090
        /*00a4*/ 	.byte	0x00, 0xf0, 0x11, 0x00


	//----- nvinfo : EIATTR_KPARAM_INFO
	.align		4
.L_1407:
        /*00a8*/ 	.byte	0x04, 0x17
        /*00aa*/ 	.short	(.L_1409 - .L_1408)
.L_1408:
        /*00ac*/ 	.word	0x00000000
        /*00b0*/ 	.short	0x0008
        /*00b2*/ 	.short	0x008c
        /*00b4*/ 	.byte	0x00, 0xf0, 0x11, 0x00


	//----- nvinfo : EIATTR_KPARAM_INFO
	.align		4
.L_1409:
        /*00b8*/ 	.byte	0x04, 0x17
        /*00ba*/ 	.short	(.L_1411 - .L_1410)
.L_1410:
        /*00bc*/ 	.word	0x00000000
        /*00c0*/ 	.short	0x0007
        /*00c2*/ 	.short	0x0088
        /*00c4*/ 	.byte	0x00, 0xf0, 0x11, 0x00


	//----- nvinfo : EIATTR_KPARAM_INFO
	.align		4
.L_1411:
        /*00c8*/ 	.byte	0x04, 0x17
        /*00ca*/ 	.short	(.L_1413 - .L_1412)
.L_1412:
        /*00cc*/ 	.word	0x00000000
        /*00d0*/ 	.short	0x0006
        /*00d2*/ 	.short	0x0084
        /*00d4*/ 	.byte	0x00, 0xf0, 0x11, 0x00


	//----- nvinfo : EIATTR_KPARAM_INFO
	.align		4
.L_1413:
        /*00d8*/ 	.byte	0x04, 0x17
        /*00da*/ 	.short	(.L_1415 - .L_1414)
.L_1414:
        /*00dc*/ 	.word	0x00000000
        /*00e0*/ 	.short	0x0005
        /*00e2*/ 	.short	0x0080
        /*00e4*/ 	.byte	0x00, 0xf0, 0x11, 0x00


	//----- nvinfo : EIATTR_KPARAM_INFO
	.align		4
.L_1415:
        /*00e8*/ 	.byte	0x04, 0x17
        /*00ea*/ 	.short	(.L_1417 - .L_1416)
.L_1416:
        /*00ec*/ 	.word	0x00000000
        /*00f0*/ 	.short	0x0004
        /*00f2*/ 	.short	0x007c
        /*00f4*/ 	.byte	0x00, 0xf0, 0x11, 0x00


	//----- nvinfo : EIATTR_KPARAM_INFO
	.align		4
.L_1417:
        /*00f8*/ 	.byte	0x04, 0x17
        /*00fa*/ 	.short	(.L_1419 - .L_1418)
.L_1418:
        /*00fc*/ 	.word	0x00000000
        /*0100*/ 	.short	0x0003
        /*0102*/ 	.short	0x0078
        /*0104*/ 	.byte	0x00, 0xf0, 0x11, 0x00


	//----- nvinfo : EIATTR_KPARAM_INFO
	.align		4
.L_1419:
        /*0108*/ 	.byte	0x04, 0x17
        /*010a*/ 	.short	(.L_1421 - .L_1420)
.L_1420:
        /*010c*/ 	.word	0x00000000
        /*0110*/ 	.short	0x0002
        /*0112*/ 	.short	0x0050
        /*0114*/ 	.byte	0x00, 0xf0, 0xa1, 0x00


	//----- nvinfo : EIATTR_KPARAM_INFO
	.align		4
.L_1421:
        /*0118*/ 	.byte	0x04, 0x17
        /*011a*/ 	.short	(.L_1423 - .L_1422)
.L_1422:
        /*011c*/ 	.word	0x00000000
        /*0120*/ 	.short	0x0001
        /*0122*/ 	.short	0x0028
        /*0124*/ 	.byte	0x00, 0xf0, 0xa1, 0x00


	//----- nvinfo : EIATTR_KPARAM_INFO
	.align		4
.L_1423:
        /*0128*/ 	.byte	0x04, 0x17
        /*012a*/ 	.short	(.L_1425 - .L_1424)
.L_1424:
        /*012c*/ 	.word	0x00000000
        /*0130*/ 	.short	0x0000
        /*0132*/ 	.short	0x0000
        /*0134*/ 	.byte	0x00, 0xf0, 0xa1, 0x00


	//----- nvinfo : EIATTR_SPARSE_MMA_MASK
	.align		4
.L_1425:
        /*0138*/ 	.byte	0x03, 0x50
        /*013a*/ 	.short	0x0000


	//----- nvinfo : EIATTR_MAXREG_COUNT
	.align		4
        /*013c*/ 	.byte	0x03, 0x1b
        /*013e*/ 	.short	0x0040


	//----- nvinfo : EIATTR_MERCURY_ISA_VERSION
	.align		4
        /*0140*/ 	.byte	0x03, 0x5f
        /*0142*/ 	.short	0x0101


	//----- nvinfo : EIATTR_EXIT_INSTR_OFFSETS
	.align		4
        /*0144*/ 	.byte	0x04, 0x1c
        /*0146*/ 	.short	(.L_1427 - .L_1426)


	//   ....[0]....
.L_1426:
        /*0148*/ 	.word	0x000000a0


	//   ....[1]....
        /*014c*/ 	.word	0x00001270


	//----- nvinfo : EIATTR_MAX_THREADS
	.align		4
.L_1427:
        /*0150*/ 	.byte	0x04, 0x05
        /*0152*/ 	.short	(.L_1429 - .L_1428)
.L_1428:
        /*0154*/ 	.word	0x00000400
        /*0158*/ 	.word	0x00000001
        /*015c*/ 	.word	0x00000001


	//----- nvinfo : EIATTR_CRS_STACK_SIZE
	.align		4
.L_1429:
        /*0160*/ 	.byte	0x04, 0x1e
        /*0162*/ 	.short	(.L_1431 - .L_1430)
.L_1430:
        /*0164*/ 	.word	0x00000000


	//----- nvinfo : EIATTR_CBANK_PARAM_SIZE
	.align		4
.L_1431:
        /*0168*/ 	.byte	0x03, 0x19
        /*016a*/ 	.short	0x00b8


	//----- nvinfo : EIATTR_PARAM_CBANK
	.align		4
        /*016c*/ 	.byte	0x04, 0x0a
        /*016e*/ 	.short	(.L_1433 - .L_1432)
	.align		4
.L_1432:
        /*0170*/ 	.word	index@(.nv.constant0._ZN2at6native51_GLOBAL__N__2c613397_18_DepthwiseConv2d_cu_9959487032conv_depthwise2d_backward_kernelILi0ELi1EN3c104HalfEiEEvNS_27GenericPackedTensorAccessorIKT1_Lm4ENS_16DefaultPtrTraitsEiEENS5_IS6_Lm4ES8_iEES9_T2_iiiiiiiiiiiiiii)
        /*0174*/ 	.short	0x0210
        /*0176*/ 	.short	0x00b8


	//----- nvinfo : EIATTR_SW_WAR
	.align		4
.L_1433:
        /*0178*/ 	.byte	0x04, 0x36
        /*017a*/ 	.short	(.L_1435 - .L_1434)
.L_1434:
        /*017c*/ 	.word	0x00000008
.L_1435:


//--------------------- .nv.info._ZN2at6native51_GLOBAL__N__2c613397_18_DepthwiseConv2d_cu_9959487032conv_depthwise2d_backward_kernelILi1ELi0EN3c104HalfEiEEvNS_27GenericPackedTensorAccessorIKT1_Lm4ENS_16DefaultPtrTraitsEiEENS5_IS6_Lm4ES8_iEES9_T2_iiiiiiiiiiiiiii --------------------------
	.section	.nv.info._ZN2at6native51_GLOBAL__N__2c613397_18_DepthwiseConv2d_cu_9959487032conv_depthwise2d_backward_kernelILi1ELi0EN3c104HalfEiEEvNS_27GenericPackedTensorAccessorIKT1_Lm4ENS_16DefaultPtrTraitsEiEENS5_IS6_Lm4ES8_iEES9_T2_iiiiiiiiiiiiiii,"",@"SHT_CUDA_INFO"
	.sectionflags	@""
	.align	4


	//----- nvinfo : EIATTR_CUDA_API_VERSION
	.align		4
        /*0000*/ 	.byte	0x04, 0x37
        /*0002*/ 	.short	(.L_1437 - .L_1436)
.L_1436:
        /*0004*/ 	.word	0x00000082


	//----- nvinfo : EIATTR_KPARAM_INFO
	.align		4
.L_1437:
        /*0008*/ 	.byte	0x04, 0x17
        /*000a*/ 	.short	(.L_1439 - .L_1438)
.L_1438:
        /*000c*/ 	.word	0x00000000
        /*0010*/ 	.short	0x0012
        /*0012*/ 	.short	0x00b4
        /*0014*/ 	.byte	0x00, 0xf0, 0x11, 0x00


	//----- nvinfo : EIATTR_KPARAM_INFO
	.align		4
.L_1439:
        /*0018*/ 	.byte	0x04, 0x17
        /*001a*/ 	.short	(.L_1441 - .L_1440)
.L_1440:
        /*001c*/ 	.word	0x00000000
        /*0020*/ 	.short	0x0011
        /*0022*/ 	.short	0x00b0
        /*0024*/ 	.byte	0x00, 0xf0, 0x11, 0x00


	//----- nvinfo : EIATTR_KPARAM_INFO
	.align		4
.L_1441:
        /*0028*/ 	.byte	0x04, 0x17
        /*002a*/ 	.short	(.L_1443 - .L_1442)
.L_1442:
        /*002c*/ 	.word	0x00000000
        /*0030*/ 	.short	0x0010
        /*0032*/ 	.short	0x00ac
        /*0034*/ 	.byte	0x00, 0xf0, 0x11, 0x00


	//----- nvinfo : EIATTR_KPARAM_INFO
	.align		4
.L_1443:
        /*0038*/ 	.byte	0x04, 0x17
        /*003a*/ 	.short	(.L_1445 - .L_1444)
.L_1444:
        /*003c*/ 	.word	0x00000000
        /*0040*/ 	.short	0x000f
        /*0042*/ 	.short	0x00a8
        /*0044*/ 	.byte	0x00, 0xf0, 0x11, 0x00


	//----- nvinfo : EIATTR_KPARAM_INFO
	.align		4
.L_1445:
        /*0048*/ 	.byte	0x04, 0x17
        /*004a*/ 	.short	(.L_1447 - .L_1446)
.L_1446:
        /*004c*/ 	.word	0x00000000
        /*0050*/ 	.short	0x000e
        /*0052*/ 	.short	0x00a4
        /*0054*/ 	.byte	0x00, 0xf0, 0x11, 0x00


	//----- nvinfo : EIATTR_KPARAM_INFO
	.align		4
.L_1447:
        /*0058*/ 	.byte	0x04, 0x17
        /*005a*/ 	.short	(.L_1449 - .L_1448)
.L_1448:
        /*005c*/ 	.word	0x00000000
        /*0060*/ 	.short	0x000d
        /*0062*/ 	.short	0x00a0
        /*0064*/ 	.byte	0x00, 0xf0, 0x11, 0x00


	//----- nvinfo : EIATTR_KPARAM_INFO
	.align		4
.L_1449:
        /*0068*/ 	.byte	0x04, 0x17
        /*006a*/ 	.short	(.L_1451 - .L_1450)
.L_1450:
        /*006c*/ 	.word	0x00000000
        /*0070*/ 	.short	0x000c
        /*0072*/ 	.short	0x009c
        /*0074*/ 	.byte	0x00, 0xf0, 0x11, 0x00


	//----- nvinfo : EIATTR_KPARAM_INFO
	.align		4
.L_1451:
        /*0078*/ 	.byte	0x04, 0x17
        /*007a*/ 	.short	(.L_1453 - .L_1452)
.L_1452:
        /*007c*/ 	.word	0x00000000
        /*0080*/ 	.short	0x000b
        /*0082*/ 	.short	0x0098
        /*0084*/ 	.byte	0x00, 0xf0, 0x11, 0x00


	//----- nvinfo : EIATTR_KPARAM_INFO
	.align		4
.L_1453:
        /*0088*/ 	.byte	0x04, 0x17
        /*008a*/ 	.short	(.L_1455 - .L_1454)
.L_1454:
        /*008c*/ 	.word	0x00000000
        /*0090*/ 	.short	0x000a
        /*0092*/ 	.short	0x0094
        /*0094*/ 	.byte	0x00, 0xf0, 0x11, 0x00


	//----- nvinfo : EIATTR_KPARAM_INFO
	.align		4
.L_1455:
        /*0098*/ 	.byte	0x04, 0x17
        /*009a*/ 	.short	(.L_1457 - .L_1456)
.L_1456:
        /*009c*/ 	.word	0x00000000
        /*00a0*/ 	.short	0x0009
        /*00a2*/ 	.short	0x0090
        /*00a4*/ 	.byte	0x00, 0xf0, 0x11, 0x00


	//----- nvinfo : EIATTR_KPARAM_INFO
	.align		4
.L_1457:
        /*00a8*/ 	.byte	0x04, 0x17
        /*00aa*/ 	.short	(.L_1459 - .L_1458)
.L_1458:
        /*00ac*/ 	.word	0x00000000
        /*00b0*/ 	.short	0x0008
        /*00b2*/ 	.short	0x008c
        /*00b4*/ 	.byte	0x00, 0xf0, 0x11, 0x00


	//----- nvinfo : EIATTR_KPARAM_INFO
	.align		4
.L_1459:
        /*00b8*/ 	.byte	0x04, 0x17
        /*00ba*/ 	.short	(.L_1461 - .L_1460)
.L_1460:
        /*00bc*/ 	.word	0x00000000
        /*00c0*/ 	.short	0x0007
        /*00c2*/ 	.short	0x0088
        /*00c4*/ 	.byte	0x00, 0xf0, 0x11, 0x00


	//----- nvinfo : EIATTR_KPARAM_INFO
	.align		4
.L_1461:
        /*00c8*/ 	.byte	0x04, 0x17
        /*00ca*/ 	.short	(.L_1463 - .L_1462)
.L_1462:
        /*00cc*/ 	.word	0x00000000
        /*00d0*/ 	.short	0x0006
        /*00d2*/ 	.short	0x0084
        /*00d4*/ 	.byte	0x00, 0xf0, 0x11, 0x00


	//----- nvinfo : EIATTR_KPARAM_INFO
	.align		4
.L_1463:
        /*00d8*/ 	.byte	0x04, 0x17
        /*00da*/ 	.short	(.L_1465 - .L_1464)
.L_1464:
        /*00dc*/ 	.word	0x00000000
        /*00e0*/ 	.short	0x0005
        /*00e2*/ 	.short	0x0080
        /*00e4*/ 	.byte	0x00, 0xf0, 0x11, 0x00


	//----- nvinfo : EIATTR_KPARAM_INFO
	.align		4
.L_1465:
        /*00e8*/ 	.byte	0x04, 0x17
        /*00ea*/ 	.short	(.L_1467 - .L_1466)
.L_1466:
        /*00ec*/ 	.word	0x00000000
        /*00f0*/ 	.short	0x0004
        /*00f2*/ 	.short	0x007c
        /*00f4*/ 	.byte	0x00, 0xf0, 0x11, 0x00


	//----- nvinfo : EIATTR_KPARAM_INFO
	.align		4
.L_1467:
        /*00f8*/ 	.byte	0x04, 0x17
        /*00fa*/ 	.short	(.L_1469 - .L_1468)
.L_1468:
        /*00fc*/ 	.word	0x00000000
        /*0100*/ 	.short	0x0003
        /*0102*/ 	.short	0x0078
        /*0104*/ 	.byte	0x00, 0xf0, 0x11, 0x00


	//----- nvinfo : EIATTR_KPARAM_INFO
	.align		4
.L_1469:
        /*0108*/ 	.byte	0x04, 0x17
        /*010a*/ 	.short	(.L_1471 - .L_1470)
.L_1470:
        /*010c*/ 	.word	0x00000000
        /*0110*/ 	.short	0x0002
        /*0112*/ 	.short	0x0050
        /*0114*/ 	.byte	0x00, 0xf0, 0xa1, 0x00


	//----- nvinfo : EIATTR_KPARAM_INFO
	.align		4
.L_1471:
        /*0118*/ 	.byte	0x04, 0x17
        /*011a*/ 	.short	(.L_1473 - .L_1472)
.L_1472:
        /*011c*/ 	.word	0x00000000
        /*0120*/ 	.short	0x0001
        /*0122*/ 	.short	0x0028
        /*0124*/ 	.byte	0x00, 0xf0, 0xa1, 0x00


	//----- nvinfo : EIATTR_KPARAM_INFO
	.align		4
.L_1473:
        /*0128*/ 	.byte	0x04, 0x17
        /*012a*/ 	.short	(.L_1475 - .L_1474)
.L_1474:
        /*012c*/ 	.word	0x00000000
        /*0130*/ 	.short	0x0000
        /*0132*/ 	.short	0x0000
        /*0134*/ 	.byte	0x00, 0xf0, 0xa1, 0x00


	//----- nvinfo : EIATTR_SPARSE_MMA_MASK
	.align		4
.L_1475:
        /*0138*/ 	.byte	0x03, 0x50
        /*013a*/ 	.short	0x0000


	//----- nvinfo : EIATTR_MAXREG_COUNT
	.align		4
        /*013c*/ 	.byte	0x03, 0x1b
        /*013e*/ 	.short	0x0040


	//----- nvinfo : EIATTR_MERCURY_ISA_VERSION
	.align		4
        /*0140*/ 	.byte	0x03, 0x5f
        /*0142*/ 	.short	0x0101


	//----- nvinfo : EIATTR_EXIT_INSTR_OFFSETS
	.align		4
        /*0144*/ 	.byte	0x04, 0x1c
        /*0146*/ 	.short	(.L_1477 - .L_1476)


	//   ....[0]....
.L_1476:
        /*0148*/ 	.word	0x000000a0


	//   ....[1]....
        /*014c*/ 	.word	0x000001b0


	//   ....[2]....
        /*0150*/ 	.word	0x00002ee0


	//----- nvinfo : EIATTR_MAX_THREADS
	.align		4
.L_1477:
        /*0154*/ 	.byte	0x04, 0x05
        /*0156*/ 	.short	(.L_1479 - .L_1478)
.L_1478:
        /*0158*/ 	.word	0x00000400
        /*015c*/ 	.word	0x00000001
        /*0160*/ 	.word	0x00000001


	//----- nvinfo : EIATTR_CRS_STACK_SIZE
	.align		4
.L_1479:
        /*0164*/ 	.byte	0x04, 0x1e
        /*0166*/ 	.short	(.L_1481 - .L_1480)
.L_1480:
        /*0168*/ 	.word	0x00000000


	//----- nvinfo : EIATTR_CBANK_PARAM_SIZE
	.align		4
.L_1481:
        /*016c*/ 	.byte	0x03, 0x19
        /*016e*/ 	.short	0x00b8


	//----- nvinfo : EIATTR_PARAM_CBANK
	.align		4
        /*0170*/ 	.byte	0x04, 0x0a
        /*0172*/ 	.short	(.L_1483 - .L_1482)
	.align		4
.L_1482:
        /*0174*/ 	.word	index@(.nv.constant0._ZN2at6native51_GLOBAL__N__2c613397_18_DepthwiseConv2d_cu_9959487032conv_depthwise2d_backward_kernelILi1ELi0EN3c104HalfEiEEvNS_27GenericPackedTensorAccessorIKT1_Lm4ENS_16DefaultPtrTraitsEiEENS5_IS6_Lm4ES8_iEES9_T2_iiiiiiiiiiiiiii)
        /*0178*/ 	.short	0x0210
        /*017a*/ 	.short	0x00b8


	//----- nvinfo : EIATTR_SW_WAR
	.align		4
.L_1483:
        /*017c*/ 	.byte	0x04, 0x36
        /*017e*/ 	.short	(.L_1485 - .L_1484)
.L_1484:
        /*0180*/ 	.word	0x00000008
.L_1485:


//--------------------- .nv.info._ZN2at6native51_GLOBAL__N__2c613397_18_DepthwiseConv2d_cu_9959487032conv_depthwise2d_backward_kernelILi1ELi2EN3c104HalfEiEEvNS_27GenericPackedTensorAccessorIKT1_Lm4ENS_16DefaultPtrTraitsEiEENS5_IS6_Lm4ES8_iEES9_T2_iiiiiiiiiiiiiii --------------------------
	.section	.nv.info._ZN2at6native51_GLOBAL__N__2c613397_18_DepthwiseConv2d_cu_9959487032conv_depthwise2d_backward_kernelILi1ELi2EN3c104HalfEiEEvNS_27GenericPackedTensorAccessorIKT1_Lm4ENS_16DefaultPtrTraitsEiEENS5_IS6_Lm4ES8_iEES9_T2_iiiiiiiiiiiiiii,"",@"SHT_CUDA_INFO"
	.sectionflags	@""
	.align	4


	//----- nvinfo : EIATTR_CUDA_API_VERSION
	.align		4
        /*0000*/ 	.byte	0x04, 0x37
        /*0002*/ 	.short	(.L_1487 - .L_1486)
.L_1486:
        /*0004*/ 	.word	0x00000082


	//----- nvinfo : EIATTR_KPARAM_INFO
	.align		4
.L_1487:
        /*0008*/ 	.byte	0x04, 0x17
        /*000a*/ 	.short	(.L_1489 - .L_1488)
.L_1488:
        /*000c*/ 	.word	0x00000000
        /*0010*/ 	.short	0x0012
        /*0012*/ 	.short	0x00b4
        /*0014*/ 	.byte	0x00, 0xf0, 0x11, 0x00


	//----- nvinfo : EIATTR_KPARAM_INFO
	.align		4
.L_1489:
        /*0018*/ 	.byte	0x04, 0x17
        /*001a*/ 	.short	(.L_1491 - .L_1490)
.L_1490:
        /*001c*/ 	.word	0x00000000
        /*0020*/ 	.short	0x0011
        /*0022*/ 	.short	0x00b0
        /*0024*/ 	.byte	0x00, 0xf0, 0x11, 0x00


	//----- nvinfo : EIATTR_KPARAM_INFO
	.align		4
.L_1491:
        /*0028*/ 	.byte	0x04, 0x17
        /*002a*/ 	.short	(.L_1493 - .L_1492)
.L_1492:
        /*002c*/ 	.word	0x00000000
        /*0030*/ 	.short	0x0010
        /*0032*/ 	.short	0x00ac
        /*0034*/ 	.byte	0x00, 0xf0, 0x11, 0x00


	//----- nvinfo : EIATTR_KPARAM_INFO
	.align		4
.L_1493:
        /*0038*/ 	.byte	0x04, 0x17
        /*003a*/ 	.short	(.L_1495 - .L_1494)
.L_1494:
        /*003c*/ 	.word	0x00000000
        /*0040*/ 	.short	0x000f
        /*0042*/ 	.short	0x00a8
        /*0044*/ 	.byte	0x00, 0xf0, 0x11, 0x00


	//----- nvinfo : EIATTR_KPARAM_INFO
	.align		4
.L_1495:
        /*0048*/ 	.byte	0x04, 0x17
        /*004a*/ 	.short	(.L_1497 - .L_1496)
.L_1496:
        /*004c*/ 	.word	0x00000000
        /*0050*/ 	.short	0x000e
        /*0052*/ 	.short	0x00a4
        /*0054*/ 	.byte	0x00, 0xf0, 0x11, 0x00


	//----- nvinfo : EIATTR_KPARAM_INFO
	.align		4
.L_1497:
        /*0058*/ 	.byte	0x04, 0x17
        /*005a*/ 	.short	(.L_1499 - .L_1498)
.L_1498:
        /*005c*/ 	.word	0x00000000
        /*0060*/ 	.short	0x000d
        /*0062*/ 	.short	0x00a0
        /*0064*/ 	.byte	0x00, 0xf0, 0x11, 0x00


	//----- nvinfo : EIATTR_KPARAM_INFO
	.align		4
.L_1499:
        /*0068*/ 	.byte	0x04, 0x17
        /*006a*/ 	.short	(.L_1501 - .L_1500)
.L_1500:
        /*006c*/ 	.word	0x00000000
        /*0070*/ 	.short	0x000c
        /*0072*/ 	.short	0x009c
        /*0074*/ 	.byte	0x00, 0xf0, 0x11, 0x00


	//----- nvinfo : EIATTR_KPARAM_INFO
	.align		4
.L_1501:
        /*0078*/ 	.byte	0x04, 0x17
        /*007a*/ 	.short	(.L_1503 - .L_1502)
.L_1502:
        /*007c*/ 	.word	0x00000000
        /*0080*/ 	.short	0x000b
        /*0082*/ 	.short	0x0098
        /*0084*/ 	.byte	0x00, 0xf0, 0x11, 0x00


	//----- nvinfo : EIATTR_KPARAM_INFO
	.align		4
.L_1503:
        /*0088*/ 	.byte	0x04, 0x17
        /*008a*/ 	.short	(.L_1505 - .L_1504)
.L_1504:
        /*008c*/ 	.word	0x00000000
        /*0090*/ 	.short	0x000a
        /*0092*/ 	.short	0x0094
        /*0094*/ 	.byte	0x00, 0xf0, 0x11, 0x00


	//----- nvinfo : EIATTR_KPARAM_INFO
	.align		4
.L_1505:
        /*0098*/ 	.byte	0x04, 0x17
        /*009a*/ 	.short	(.L_1507 - .L_1506)
.L_1506:
        /*009c*/ 	.word	0x00000000
        /*00a0*/ 	.short	0x0009
        /*00a2*/ 	.short	0x0090
        /*00a4*/ 	.byte	0x00, 0xf0, 0x11, 0x00


	//----- nvinfo : EIATTR_KPARAM_INFO
	.align		4
.L_1507:
        /*00a8*/ 	.byte	0x04, 0x17
        /*00aa*/ 	.short	(.L_1509 - .L_1508)
.L_1508:
        /*00ac*/ 	.word	0x00000000
        /*00b0*/ 	.short	0x0008
        /*00b2*/ 	.short	0x008c
        /*00b4*/ 	.byte	0x00, 0xf0, 0x11, 0x00


	//----- nvinfo : EIATTR_KPARAM_INFO
	.align		4
.L_1509:
        /*00b8*/ 	.byte	0x04, 0x17
        /*00ba*/ 	.short	(.L_1511 - .L_1510)
.L_1510:
        /*00bc*/ 	.word	0x00000000
        /*00c0*/ 	.short	0x0007
        /*00c2*/ 	.short	0x0088
        /*00c4*/ 	.byte	0x00, 0xf0, 0x11, 0x00


	//----- nvinfo : EIATTR_KPARAM_INFO
	.align		4
.L_1511:
        /*00c8*/ 	.byte	0x04, 0x17
        /*00ca*/ 	.short	(.L_1513 - .L_1512)
.L_1512:
        /*00cc*/ 	.word	0x00000000
        /*00d0*/ 	.short	0x0006
        /*00d2*/ 	.short	0x0084
        /*00d4*/ 	.byte	0x00, 0xf0, 0x11, 0x00


	//----- nvinfo : EIATTR_KPARAM_INFO
	.align		4
.L_1513:
        /*00d8*/ 	.byte	0x04, 0x17
        /*00da*/ 	.short	(.L_1515 - .L_1514)
.L_1514:
        /*00dc*/ 	.word	0x00000000
        /*00e0*/ 	.short	0x0005
        /*00e2*/ 	.short	0x0080
        /*00e4*/ 	.byte	0x00, 0xf0, 0x11, 0x00


	//----- nvinfo : EIATTR_KPARAM_INFO
	.align		4
.L_1515:
        /*00e8*/ 	.byte	0x04, 0x17
        /*00ea*/ 	.short	(.L_1517 - .L_1516)
.L_1516:
        /*00ec*/ 	.word	0x00000000
        /*00f0*/ 	.short	0x0004
        /*00f2*/ 	.short	0x007c
        /*00f4*/ 	.byte	0x00, 0xf0, 0x11, 0x00


	//----- nvinfo : EIATTR_KPARAM_INFO
	.align		4
.L_1517:
        /*00f8*/ 	.byte	0x04, 0x17
        /*00fa*/ 	.short	(.L_1519 - .L_1518)
.L_1518:
        /*00fc*/ 	.word	0x00000000
        /*0100*/ 	.short	0x0003
        /*0102*/ 	.short	0x0078
        /*0104*/ 	.byte	0x00, 0xf0, 0x11, 0x00


	//----- nvinfo : EIATTR_KPARAM_INFO
	.align		4
.L_1519:
        /*0108*/ 	.byte	0x04, 0x17
        /*010a*/ 	.short	(.L_1521 - .L_1520)
.L_1520:
        /*010c*/ 	.word	0x00000000
        /*0110*/ 	.short	0x0002
        /*0112*/ 	.short	0x0050
        /*0114*/ 	.byte	0x00, 0xf0, 0xa1, 0x00


	//----- nvinfo : EIATTR_KPARAM_INFO
	.align		4
.L_1521:
        /*0118*/ 	.byte	0x04, 0x17
        /*011a*/ 	.short	(.L_1523 - .L_1522)
.L_1522:
        /*011c*/ 	.word	0x00000000
        /*0120*/ 	.short	0x0001
        /*0122*/ 	.short	0x0028
        /*0124*/ 	.byte	0x00, 0xf0, 0xa1, 0x00


	//----- nvinfo : EIATTR_KPARAM_INFO
	.align		4
.L_1523:
        /*0128*/ 	.byte	0x04, 0x17
        /*012a*/ 	.short	(.L_1525 - .L_1524)
.L_1524:
        /*012c*/ 	.word	0x00000000
        /*0130*/ 	.short	0x0000
        /*0132*/ 	.short	0x0000
        /*0134*/ 	.byte	0x00, 0xf0, 0xa1, 0x00


	//----- nvinfo : EIATTR_SPARSE_MMA_MASK
	.align		4
.L_1525:
        /*0138*/ 	.byte	0x03, 0x50
        /*013a*/ 	.short	0x0000


	//----- nvinfo : EIATTR_MAXREG_COUNT
	.align		4
        /*013c*/ 	.byte	0x03, 0x1b
        /*013e*/ 	.short	0x0040


	//----- nvinfo : EIATTR_MERCURY_ISA_VERSION
	.align		4
        /*0140*/ 	.byte	0x03, 0x5f
        /*0142*/ 	.short	0x0101


	//----- nvinfo : EIATTR_EXIT_INSTR_OFFSETS
	.align		4
        /*0144*/ 	.byte	0x04, 0x1c
        /*0146*/ 	.short	(.L_1527 - .L_1526)


	//   ....[0]....
.L_1526:
        /*0148*/ 	.word	0x000000a0


	//   ....[1]....
        /*014c*/ 	.word	0x000001b0


	//   ....[2]....
        /*0150*/ 	.word	0x00001190


	//----- nvinfo : EIATTR_MAX_THREADS
	.align		4
.L_1527:
        /*0154*/ 	.byte	0x04, 0x05
        /*0156*/ 	.short	(.L_1529 - .L_1528)
.L_1528:
        /*0158*/ 	.word	0x00000400
        /*015c*/ 	.word	0x00000001
        /*0160*/ 	.word	0x00000001


	//----- nvinfo : EIATTR_CRS_STACK_SIZE
	.align		4
.L_1529:
        /*0164*/ 	.byte	0x04, 0x1e
        /*0166*/ 	.short	(.L_1531 - .L_1530)
.L_1530:
        /*0168*/ 	.word	0x00000000


	//----- nvinfo : EIATTR_CBANK_PARAM_SIZE
	.align		4
.L_1531:
        /*016c*/ 	.byte	0x03, 0x19
        /*016e*/ 	.short	0x00b8


	//----- nvinfo : EIATTR_PARAM_CBANK
	.align		4
        /*0170*/ 	.byte	0x04, 0x0a
        /*0172*/ 	.short	(.L_1533 - .L_1532)
	.align		4
.L_1532:
        /*0174*/ 	.word	index@(.nv.constant0._ZN2at6native51_GLOBAL__N__2c613397_18_DepthwiseConv2d_cu_9959487032conv_depthwise2d_backward_kernelILi1ELi2EN3c104HalfEiEEvNS_27GenericPackedTensorAccessorIKT1_Lm4ENS_16DefaultPtrTraitsEiEENS5_IS6_Lm4ES8_iEES9_T2_iiiiiiiiiiiiiii)
        /*0178*/ 	.short	0x0210
        /*017a*/ 	.short	0x00b8


	//----- nvinfo : EIATTR_SW_WAR
	.align		4
.L_1533:
        /*017c*/ 	.byte	0x04, 0x36
        /*017e*/ 	.short	(.L_1535 - .L_1534)
.L_1534:
        /*0180*/ 	.word	0x00000008
.L_1535:


//--------------------- .nv.info._ZN2at6native51_GLOBAL__N__2c613397_18_DepthwiseConv2d_cu_9959487032conv_depthwise2d_backward_kernelILi1ELi1EN3c104HalfEiEEvNS_27GenericPackedTensorAccessorIKT1_Lm4ENS_16DefaultPtrTraitsEiEENS5_IS6_Lm4ES8_iEES9_T2_iiiiiiiiiiiiiii --------------------------
	.section	.nv.info._ZN2at6native51_GLOBAL__N__2c613397_18_DepthwiseConv2d_cu_9959487032conv_depthwise2d_backward_kernelILi1ELi1EN3c104HalfEiEEvNS_27GenericPackedTensorAccessorIKT1_Lm4ENS_16DefaultPtrTraitsEiEENS5_IS6_Lm4ES8_iEES9_T2_iiiiiiiiiiiiiii,"",@"SHT_CUDA_INFO"
	.sectionflags	@""
	.align	4


	//----- nvinfo : EIATTR_CUDA_API_VERSION
	.align		4
        /*0000*/ 	.byte	0x04, 0x37
        /*0002*/ 	.short	(.L_1537 - .L_1536)
.L_1536:
        /*0004*/ 	.word	0x00000082


	//----- nvinfo : EIATTR_KPARAM_INFO
	.align		4
.L_1537:
        /*0008*/ 	.byte	0x04, 0x17
        /*000a*/ 	.short	(.L_1539 - .L_1538)
.L_1538:
        /*000c*/ 	.word	0x00000000
        /*0010*/ 	.short	0x0012
        /*0012*/ 	.short	0x00b4
        /*0014*/ 	.byte	0x00, 0xf0, 0x11, 0x00


	//----- nvinfo : EIATTR_KPARAM_INFO
	.align		4
.L_1539:
        /*0018*/ 	.byte	0x04, 0x17
        /*001a*/ 	.short	(.L_1541 - .L_1540)
.L_1540:
        /*001c*/ 	.word	0x00000000
        /*0020*/ 	.short	0x0011
        /*0022*/ 	.short	0x00b0
        /*0024*/ 	.byte	0x00, 0xf0, 0x11, 0x00


	//----- nvinfo : EIATTR_KPARAM_INFO
	.align		4
.L_1541:
        /*0028*/ 	.byte	0x04, 0x17
        /*002a*/ 	.short	(.L_1543 - .L_1542)
.L_1542:
        /*002c*/ 	.word	0x00000000
        /*0030*/ 	.short	0x0010
        /*0032*/ 	.short	0x00ac
        /*0034*/ 	.byte	0x00, 0xf0, 0x11, 0x00


	//----- nvinfo : EIATTR_KPARAM_INFO
	.align		4
.L_1543:
        /*0038*/ 	.byte	0x04, 0x17
        /*003a*/ 	.short	(.L_1545 - .L_1544)
.L_1544:
        /*003c*/ 	.word	0x00000000
        /*0040*/ 	.short	0x000f
        /*0042*/ 	.short	0x00a8
        /*0044*/ 	.byte	0x00, 0xf0, 0x11, 0x00


	//----- nvinfo : EIATTR_KPARAM_INFO
	.align		4
.L_1545:
        /*0048*/ 	.byte	0x04, 0x17
        /*004a*/ 	.short	(.L_1547 - .L_1546)
.L_1546:
        /*004c*/ 	.word	0x00000000
        /*0050*/ 	.short	0x000e
        /*0052*/ 	.short	0x00a4
        /*0054*/ 	.byte	0x00, 0xf0, 0x11, 0x00


	//----- nvinfo : EIATTR_KPARAM_INFO
	.align		4
.L_1547:
        /*0058*/ 	.byte	0x04, 0x17
        /*005a*/ 	.short	(.L_1549 - .L_1548)
.L_1548:
        /*005c*/ 	.word	0x00000000
        /*0060*/ 	.short	0x000d
        /*0062*/ 	.short	0x00a0
        /*0064*/ 	.byte	0x00, 0xf0, 0x11, 0x00


	//----- nvinfo : EIATTR_KPARAM_INFO
	.align		4
.L_1549:
        /*0068*/ 	.byte	0x04, 0x17
        /*006a*/ 	.short	(.L_1551 - .L_1550)
.L_1550:
        /*006c*/ 	.word	0x00000000
        /*0070*/ 	.short	0x000c
        /*0072*/ 	.short	0x009c
        /*0074*/ 	.byte	0x00, 0xf0, 0x11, 0x00


	//----- nvinfo : EIATTR_KPARAM_INFO
	.align		4
.L_1551:
        /*0078*/ 	.byte	0x04, 0x17
        /*007a*/ 	.short	(.L_1553 - .L_1552)
.L_1552:
        /*007c*/ 	.word	0x00000000
        /*0080*/ 	.short	0x000b
        /*0082*/ 	.short	0x0098
        /*0084*/ 	.byte	0x00, 0xf0, 0x11, 0x00


	//----- nvinfo : EIATTR_KPARAM_INFO
	.align		4
.L_1553:
        /*0088*/ 	.byte	0x04, 0x17
        /*008a*/ 	.short	(.L_1555 - .L_1554)
.L_1554:
        /*008c*/ 	.word	0x00000000
        /*0090*/ 	.short	0x000a
        /*0092*/ 	.short	0x0094
        /*0094*/ 	.byte	0x00, 0xf0, 0x11, 0x00


	//----- nvinfo : EIATTR_KPARAM_INFO
	.align		4
.L_1555:
        /*0098*/ 	.byte	0x04, 0x17
        /*009a*/ 	.short	(.L_1557 - .L_1556)
.L_1556:
        /*009c*/ 	.word	0x00000000
        /*00a0*/ 	.short	0x0009
        /*00a2*/ 	.short	0x0090
        /*00a4*/ 	.byte	0x00, 0xf0, 0x11, 0x00


	//----- nvinfo : EIATTR_KPARAM_INFO
	.align		4
.L_1557:
        /*00a8*/ 	.byte	0x04, 0x17
        /*00aa*/ 	.short	(.L_1559 - .L_1558)
.L_1558:
        /*00ac*/ 	.word	0x00000000
        /*00b0*/ 	.short	0x0008
        /*00b2*/ 	.short	0x008c
        /*00b4*/ 	.byte	0x00, 0xf0, 0x11, 0x00


	//----- nvinfo : EIATTR_KPARAM_INFO
	.align		4
.L_1559:
        /*00b8*/ 	.byte	0x04, 0x17
        /*00ba*/ 	.short	(.L_1561 - .L_1560)
.L_1560:
        /*00bc*/ 	.word	0x00000000
        /*00c0*/ 	.short	0x0007
        /*00c2*/ 	.short	0x0088
        /*00c4*/ 	.byte	0x00, 0xf0, 0x11, 0x00


	//----- nvinfo : EIATTR_KPARAM_INFO
	.align		4
.L_1561:
        /*00c8*/ 	.byte	0x04, 0x17
        /*00ca*/ 	.short	(.L_1563 - .L_1562)
.L_1562:
        /*00cc*/ 	.word	0x00000000
        /*00d0*/ 	.short	0x0006
        /*00d2*/ 	.short	0x0084
        /*00d4*/ 	.byte	0x00, 0xf0, 0x11, 0x00


	//----- nvinfo : EIATTR_KPARAM_INFO
	.align		4
.L_1563:
        /*00d8*/ 	.byte	0x04, 0x17
        /*00da*/ 	.short	(.L_1565 - .L_1564)
.L_1564:
        /*00dc*/ 	.word	0x00000000
        /*00e0*/ 	.short	0x0005
        /*00e2*/ 	.short	0x0080
        /*00e4*/ 	.byte	0x00, 0xf0, 0x11, 0x00


	//----- nvinfo : EIATTR_KPARAM_INFO
	.align		4
.L_1565:
        /*00e8*/ 	.byte	0x04, 0x17
        /*00ea*/ 	.short	(.L_1567 - .L_1566)
.L_1566:
        /*00ec*/ 	.word	0x00000000
        /*00f0*/ 	.short	0x0004
        /*00f2*/ 	.short	0x007c
        /*00f4*/ 	.byte	0x00, 0xf0, 0x11, 0x00


	//----- nvinfo : EIATTR_KPARAM_INFO
	.align		4
.L_1567:
        /*00f8*/ 	.byte	0x04, 0x17
        /*00fa*/ 	.short	(.L_1569 - .L_1568)
.L_1568:
        /*00fc*/ 	.word	0x00000000
        /*0100*/ 	.short	0x0003
        /*0102*/ 	.short	0x0078
        /*0104*/ 	.byte	0x00, 0xf0, 0x11, 0x00


	//----- nvinfo : EIATTR_KPARAM_INFO
	.align		4
.L_1569:
        /*0108*/ 	.byte	0x04, 0x17
        /*010a*/ 	.short	(.L_1571 - .L_1570)
.L_1570:
        /*010c*/ 	.word	0x00000000
        /*0110*/ 	.short	0x0002
        /*0112*/ 	.short	0x0050
        /*0114*/ 	.byte	0x00, 0xf0, 0xa1, 0x00


	//----- nvinfo : EIATTR_KPARAM_INFO
	.align		4
.L_1571:
        /*0118*/ 	.byte	0x04, 0x17
        /*011a*/ 	.short	(.L_1573 - .L_1572)
.L_1572:
        /*011c*/ 	.word	0x00000000
        /*0120*/ 	.short	0x0001
        /*0122*/ 	.short	0x0028
        /*0124*/ 	.byte	0x00, 0xf0, 0xa1, 0x00


	//----- nvinfo : EIATTR_KPARAM_INFO
	.align		4
.L_1573:
        /*0128*/ 	.byte	0x04, 0x17
        /*012a*/ 	.short	(.L_1575 - .L_1574)
.L_1574:
        /*012c*/ 	.word	0x00000000
        /*0130*/ 	.short	0x0000
        /*0132*/ 	.short	0x0000
        /*0134*/ 	.byte	0x00, 0xf0, 0xa1, 0x00


	//----- nvinfo : EIATTR_SPARSE_MMA_MASK
	.align		4
.L_1575:
        /*0138*/ 	.byte	0x03, 0x50
        /*013a*/ 	.short	0x0000


	//----- nvinfo : EIATTR_MAXREG_COUNT
	.align		4
        /*013c*/ 	.byte	0x03, 0x1b
        /*013e*/ 	.short	0x0040


	//----- nvinfo : EIATTR_MERCURY_ISA_VERSION
	.align		4
        /*0140*/ 	.byte	0x03, 0x5f
        /*0142*/ 	.short	0x0101


	//----- nvinfo : EIATTR_EXIT_INSTR_OFFSETS
	.align		4
        /*0144*/ 	.byte	0x04, 0x1c
        /*0146*/ 	.short	(.L_1577 - .L_1576)


	//   ....[0]....
.L_1576:
        /*0148*/ 	.word	0x000000a0


	//   ....[1]....
        /*014c*/ 	.word	0x000001b0


	//   ....[2]....
        /*0150*/ 	.word	0x00001120


	//----- nvinfo : EIATTR_MAX_THREADS
	.align		4
.L_1577:
        /*0154*/ 	.byte	0x04, 0x05
        /*0156*/ 	.short	(.L_1579 - .L_1578)
.L_1578:
        /*0158*/ 	.word	0x00000400
        /*015c*/ 	.word	0x00000001
        /*0160*/ 	.word	0x00000001


	//----- nvinfo : EIATTR_CRS_STACK_SIZE
	.align		4
.L_1579:
        /*0164*/ 	.byte	0x04, 0x1e
        /*0166*/ 	.short	(.L_1581 - .L_1580)
.L_1580:
        /*0168*/ 	.word	0x00000000


	//----- nvinfo : EIATTR_CBANK_PARAM_SIZE
	.align		4
.L_1581:
        /*016c*/ 	.byte	0x03, 0x19
        /*016e*/ 	.short	0x00b8


	//----- nvinfo : EIATTR_PARAM_CBANK
	.align		4
        /*0170*/ 	.byte	0x04, 0x0a
        /*0172*/ 	.short	(.L_1583 - .L_1582)
	.align		4
.L_1582:
        /*0174*/ 	.word	index@(.nv.constant0._ZN2at6native51_GLOBAL__N__2c613397_18_DepthwiseConv2d_cu_9959487032conv_depthwise2d_backward_kernelILi1ELi1EN3c104HalfEiEEvNS_27GenericPackedTensorAccessorIKT1_Lm4ENS_16DefaultPtrTraitsEiEENS5_IS6_Lm4ES8_iEES9_T2_iiiiiiiiiiiiiii)
        /*0178*/ 	.short	0x0210
        /*017a*/ 	.short	0x00b8


	//----- nvinfo : EIATTR_SW_WAR
	.align		4
.L_1583:
        /*017c*/ 	.byte	0x04, 0x36
        /*017e*/ 	.short	(.L_1585 - .L_1584)
.L_1584:
        /*0180*/ 	.word	0x00000008
.L_1585:


//--------------------- .nv.info._ZN2at6native51_GLOBAL__N__2c613397_18_DepthwiseConv2d_cu_9959487032conv_depthwise2d_backward_kernelILi3ELi0EN3c104HalfEiEEvNS_27GenericPackedTensorAccessorIKT1_Lm4ENS_16DefaultPtrTraitsEiEENS5_IS6_Lm4ES8_iEES9_T2_iiiiiiiiiiiiiii --------------------------
	.section	.nv.info._ZN2at6native51_GLOBAL__N__2c613397_18_DepthwiseConv2d_cu_9959487032conv_depthwise2d_backward_kernelILi3ELi0EN3c104HalfEiEEvNS_27GenericPackedTensorAccessorIKT1_Lm4ENS_16DefaultPtrTraitsEiEENS5_IS6_Lm4ES8_iEES9_T2_iiiiiiiiiiiiiii,"",@"SHT_CUDA_INFO"
	.sectionflags	@""
	.align	4


	//----- nvinfo : EIATTR_CUDA_API_VERSION
	.align		4
        /*0000*/ 	.byte	0x04, 0x37
        /*0002*/ 	.short	(.L_1587 - .L_1586)
.L_1586:
        /*0004*/ 	.word	0x00000082


	//----- nvinfo : EIATTR_KPARAM_INFO
	.align		4
.L_1587:
        /*0008*/ 	.byte	0x04, 0x17
        /*000a*/ 	.short	(.L_1589 - .L_1588)
.L_1588:
        /*000c*/ 	.word	0x00000000
        /*0010*/ 	.short	0x0012
        /*0012*/ 	.short	0x00b4
        /*0014*/ 	.byte	0x00, 0xf0, 0x11, 0x00


	//----- nvinfo : EIATTR_KPARAM_INFO
	.align		4
.L_1589:
        /*0018*/ 	.byte	0x04, 0x17
        /*001a*/ 	.short	(.L_1591 - .L_1590)
.L_1590:
        /*001c*/ 	.word	0x00000000
        /*0020*/ 	.short	0x0011
        /*0022*/ 	.short	0x00b0
        /*0024*/ 	.byte	0x00, 0xf0, 0x11, 0x00


	//----- nvinfo : EIATTR_KPARAM_INFO
	.align		4
.L_1591:
        /*0028*/ 	.byte	0x04, 0x17
        /*002a*/ 	.short	(.L_1593 - .L_1592)
.L_1592:
        /*002c*/ 	.word	0x00000000
        /*0030*/ 	.short	0x0010
        /*0032*/ 	.short	0x00ac
        /*0034*/ 	.byte	0x00, 0xf0, 0x11, 0x00


	//----- nvinfo : EIATTR_KPARAM_INFO
	.align		4
.L_1593:
        /*0038*/ 	.byte	0x04, 0x17
        /*003a*/ 	.short	(.L_1595 - .L_1594)
.L_1594:
        /*003c*/ 	.word	0x00000000
        /*0040*/ 	.short	0x000f
        /*0042*/ 	.short	0x00a8
        /*0044*/ 	.byte	0x00, 0xf0, 0x11, 0x00


	//----- nvinfo : EIATTR_KPARAM_INFO
	.align		4
.L_1595:
        /*0048*/ 	.byte	0x04, 0x17
        /*004a*/ 	.short	(.L_1597 - .L_1596)
.L_1596:
        /*004c*/ 	.word	0x00000000
        /*0050*/ 	.short	0x000e
        /*0052*/ 	.short	0x00a4
        /*0054*/ 	.byte	0x00, 0xf0, 0x11, 0x00


	//----- nvinfo : EIATTR_KPARAM_INFO
	.align		4
.L_1597:
        /*0058*/ 	.byte	0x04, 0x17
        /*005a*/ 	.short	(.L_1599 - .L_1598)
.L_1598:
        /*005c*/ 	.word	0x00000000
        /*0060*/ 	.short	0x000d
        /*0062*/ 	.short	0x00a0
        /*0064*/ 	.byte	0x00, 0xf0, 0x11, 0x00


	//----- nvinfo : EIATTR_KPARAM_INFO
	.align		4
.L_1599:
        /*0068*/ 	.byte	0x04, 0x17
        /*006a*/ 	.short	(.L_1601 - .L_1600)
.L_1600:
        /*006c*/ 	.word	0x00000000
        /*0070*/ 	.short	0x000c
        /*0072*/ 	.short	0x009c
        /*0074*/ 	.byte	0x00, 0xf0, 0x11, 0x00


	//----- nvinfo : EIATTR_KPARAM_INFO
	.align		4
.L_1601:
        /*0078*/ 	.byte	0x04, 0x17
        /*007a*/ 	.short	(.L_1603 - .L_1602)
.L_1602:
        /*007c*/ 	.word	0x00000000
        /*0080*/ 	.short	0x000b
        /*0082*/ 	.short	0x0098
        /*0084*/ 	.byte	0x00, 0xf0, 0x11, 0x00


	//----- nvinfo : EIATTR_KPARAM_INFO
	.align		4
.L_1603:
        /*0088*/ 	.byte	0x04, 0x17
        /*008a*/ 	.short	(.L_1605 - .L_1604)
.L_1604:
        /*008c*/ 	.word	0x00000000
        /*0090*/ 	.short	0x000a
        /*0092*/ 	.short	0x0094
        /*0094*/ 	.byte	0x00, 0xf0, 0x11, 0x00


	//----- nvinfo : EIATTR_KPARAM_INFO
	.align		4
.L_1605:
        /*0098*/ 	.byte	0x04, 0x17
        /*009a*/ 	.short	(.L_1607 - .L_1606)
.L_1606:
        /*009c*/ 	.word	0x00000000
        /*00a0*/ 	.short	0x0009
        /*00a2*/ 	.short	0x0090
        /*00a4*/ 	.byte	0x00, 0xf0, 0x11, 0x00


	//----- nvinfo : EIATTR_KPARAM_INFO
	.align		4
.L_1607:
        /*00a8*/ 	.byte	0x04, 0x17
        /*00aa*/ 	.short	(.L_1609 - .L_1608)
.L_1608:
        /*00ac*/ 	.word	0x00000000
        /*00b0*/ 	.short	0x0008
        /*00b2*/ 	.short	0x008c
        /*00b4*/ 	.byte	0x00, 0xf0, 0x11, 0x00


	//----- nvinfo : EIATTR_KPARAM_INFO
	.align		4
.L_1609:
        /*00b8*/ 	.byte	0x04, 0x17
        /*00ba*/ 	.short	(.L_1611 - .L_1610)
.L_1610:
        /*00bc*/ 	.word	0x00000000
        /*00c0*/ 	.short	0x0007
        /*00c2*/ 	.short	0x0088
        /*00c4*/ 	.byte	0x00, 0xf0, 0x11, 0x00


	//----- nvinfo : EIATTR_KPARAM_INFO
	.align		4
.L_1611:
        /*00c8*/ 	.byte	0x04, 0x17
        /*00ca*/ 	.short	(.L_1613 - .L_1612)
.L_1612:
        /*00cc*/ 	.word	0x00000000
        /*00d0*/ 	.short	0x0006
        /*00d2*/ 	.short	0x0084
        /*00d4*/ 	.byte	0x00, 0xf0, 0x11, 0x00


	//----- nvinfo : EIATTR_KPARAM_INFO
	.align		4
.L_1613:
        /*00d8*/ 	.byte	0x04, 0x17
        /*00da*/ 	.short	(.L_1615 - .L_1614)
.L_1614:
        /*00dc*/ 	.word	0x00000000
        /*00e0*/ 	.short	0x0005
        /*00e2*/ 	.short	0x0080
        /*00e4*/ 	.byte	0x00, 0xf0, 0x11, 0x00


	//----- nvinfo : EIATTR_KPARAM_INFO
	.align		4
.L_1615:
        /*00e8*/ 	.byte	0x04, 0x17
        /*00ea*/ 	.short	(.L_1617 - .L_1616)
.L_1616:
        /*00ec*/ 	.word	0x00000000
        /*00f0*/ 	.short	0x0004
        /*00f2*/ 	.short	0x007c
        /*00f4*/ 	.byte	0x00, 0xf0, 0x11, 0x00


	//----- nvinfo : EIATTR_KPARAM_INFO
	.align		4
.L_1617:
        /*00f8*/ 	.byte	0x04, 0x17
        /*00fa*/ 	.short	(.L_1619 - .L_1618)
.L_1618:
        /*00fc*/ 	.word	0x00000000
        /*0100*/ 	.short	0x0003
        /*0102*/ 	.short	0x0078
        /*0104*/ 	.byte	0x00, 0xf0, 0x11, 0x00


	//----- nvinfo : EIATTR_KPARAM_INFO
	.align		4
.L_1619:
        /*0108*/ 	.byte	0x04, 0x17
        /*010a*/ 	.short	(.L_1621 - .L_1620)
.L_1620:
        /*010c*/ 	.word	0x00000000
        /*0110*/ 	.short	0x0002
        /*0112*/ 	.short	0x0050
        /*0114*/ 	.byte	0x00, 0xf0, 0xa1, 0x00


	//----- nvinfo : EIATTR_KPARAM_INFO
	.align		4
.L_1621:
        /*0118*/ 	.byte	0x04, 0x17
        /*011a*/ 	.short	(.L_1623 - .L_1622)
.L_1622:
        /*011c*/ 	.word	0x00000000
        /*0120*/ 	.short	0x0001
        /*0122*/ 	.short	0x0028
        /*0124*/ 	.byte	0x00, 0xf0, 0xa1, 0x00


	//----- nvinfo : EIATTR_KPARAM_INFO
	.align		4
.L_1623:
        /*0128*/ 	.byte	0x04, 0x17
        /*012a*/ 	.short	(.L_1625 - .L_1624)
.L_1624:
        /*012c*/ 	.word	0x00000000
        /*0130*/ 	.short	0x0000
        /*0132*/ 	.short	0x0000
        /*0134*/ 	.byte	0x00, 0xf0, 0xa1, 0x00


	//----- nvinfo : EIATTR_SPARSE_MMA_MASK
	.align		4
.L_1625:
        /*0138*/ 	.byte	0x03, 0x50
        /*013a*/ 	.short	0x0000


	//----- nvinfo : EIATTR_MAXREG_COUNT
	.align		4
        /*013c*/ 	.byte	0x03, 0x1b
        /*013e*/ 	.short	0x0040


	//----- nvinfo : EIATTR_MERCURY_ISA_VERSION
	.align		4
        /*0140*/ 	.byte	0x03, 0x5f
        /*0142*/ 	.short	0x0101


	//----- nvinfo : EIATTR_EXIT_INSTR_OFFSETS
	.align		4
        /*0144*/ 	.byte	0x04, 0x1c
        /*0146*/ 	.short	(.L_1627 - .L_1626)


	//   ....[0]....
.L_1626:
        /*0148*/ 	.word	0x000000a0


	//   ....[1]....
        /*014c*/ 	.word	0x000001b0


	//   ....[2]....
        /*0150*/ 	.word	0x00003440


	//----- nvinfo : EIATTR_MAX_THREADS
	.align		4
.L_1627:
        /*0154*/ 	.byte	0x04, 0x05
        /*0156*/ 	.short	(.L_1629 - .L_1628)
.L_1628:
        /*0158*/ 	.word	0x00000400
        /*015c*/ 	.word	0x00000001
        /*0160*/ 	.word	0x00000001


	//----- nvinfo : EIATTR_CRS_STACK_SIZE
	.align		4
.L_1629:
        /*0164*/ 	.byte	0x04, 0x1e
        /*0166*/ 	.short	(.L_1631 - .L_1630)
.L_1630:
        /*0168*/ 	.word	0x00000000


	//----- nvinfo : EIATTR_CBANK_PARAM_SIZE
	.align		4
.L_1631:
        /*016c*/ 	.byte	0x03, 0x19
        /*016e*/ 	.short	0x00b8


	//----- nvinfo : EIATTR_PARAM_CBANK
	.align		4
        /*0170*/ 	.byte	0x04, 0x0a
        /*0172*/ 	.short	(.L_1633 - .L_1632)
	.align		4
.L_1632:
        /*0174*/ 	.word	index@(.nv.constant0._ZN2at6native51_GLOBAL__N__2c613397_18_DepthwiseConv2d_cu_9959487032conv_depthwise2d_backward_kernelILi3ELi0EN3c104HalfEiEEvNS_27GenericPackedTensorAccessorIKT1_Lm4ENS_16DefaultPtrTraitsEiEENS5_IS6_Lm4ES8_iEES9_T2_iiiiiiiiiiiiiii)
        /*0178*/ 	.short	0x0210
        /*017a*/ 	.short	0x00b8


	//----- nvinfo : EIATTR_SW_WAR
	.align		4
.L_1633:
        /*017c*/ 	.byte	0x04, 0x36
        /*017e*/ 	.short	(.L_1635 - .L_1634)
.L_1634:
        /*0180*/ 	.word	0x00000008
.L_1635:


//--------------------- .nv.info._ZN2at6native51_GLOBAL__N__2c613397_18_DepthwiseConv2d_cu_9959487032conv_depthwise2d_backward_kernelILi3ELi2EN3c104HalfEiEEvNS_27GenericPackedTensorAccessorIKT1_Lm4ENS_16DefaultPtrTraitsEiEENS5_IS6_Lm4ES8_iEES9_T2_iiiiiiiiiiiiiii --------------------------
	.section	.nv.info._ZN2at6native51_GLOBAL__N__2c613397_18_DepthwiseConv2d_cu_9959487032conv_depthwise2d_backward_kernelILi3ELi2EN3c104HalfEiEEvNS_27GenericPackedTensorAccessorIKT1_Lm4ENS_16DefaultPtrTraitsEiEENS5_IS6_Lm4ES8_iEES9_T2_iiiiiiiiiiiiiii,"",@"SHT_CUDA_INFO"
	.sectionflags	@""
	.align	4


	//----- nvinfo : EIATTR_CUDA_API_VERSION
	.align		4
        /*0000*/ 	.byte	0x04, 0x37
        /*0002*/ 	.short	(.L_1637 - .L_1636)
.L_1636:
        /*0004*/ 	.word	0x00000082


	//----- nvinfo : EIATTR_KPARAM_INFO
	.align		4
.L_1637:
        /*0008*/ 	.byte	0x04, 0x17
        /*000a*/ 	.short	(.L_1639 - .L_1638)
.L_1638:
        /*000c*/ 	.word	0x00000000
        /*0010*/ 	.short	0x0012
        /*0012*/ 	.short	0x00b4
        /*0014*/ 	.byte	0x00, 0xf0, 0x11, 0x00


	//----- nvinfo : EIATTR_KPARAM_INFO
	.align		4
.L_1639:
        /*0018*/ 	.byte	0x04, 0x17
        /*001a*/ 	.short	(.L_1641 - .L_1640)
.L_1640:
        /*001c*/ 	.word	0x00000000
        /*0020*/ 	.short	0x0011
        /*0022*/ 	.short	0x00b0
        /*0024*/ 	.byte	0x00, 0xf0, 0x11, 0x00


	//----- nvinfo : EIATTR_KPARAM_INFO
	.align		4
.L_1641:
        /*0028*/ 	.byte	0x04, 0x17
        /*002a*/ 	.short	(.L_1643 - .L_1642)
.L_1642:
        /*002c*/ 	.word	0x00000000
        /*0030*/ 	.short	0x0010
        /*0032*/ 	.short	0x00ac
        /*0034*/ 	.byte	0x00, 0xf0, 0x11, 0x00


	//----- nvinfo : EIATTR_KPARAM_INFO
	.align		4
.L_1643:
        /*0038*/ 	.byte	0x04, 0x17
        /*003a*/ 	.short	(.L_1645 - .L_1644)
.L_1644:
        /*003c*/ 	.word	0x00000000
        /*0040*/ 	.short	0x000f
        /*0042*/ 	.short	0x00a8
        /*0044*/ 	.byte	0x00, 0xf0, 0x11, 0x00


	//----- nvinfo : EIATTR_KPARAM_INFO
	.align		4
.L_1645:
        /*0048*/ 	.byte	0x04, 0x17
        /*004a*/ 	.short	(.L_1647 - .L_1646)
.L_1646:
        /*004c*/ 	.word	0x00000000
        /*0050*/ 	.short	0x000e
        /*0052*/ 	.short	0x00a4
        /*0054*/ 	.byte	0x00, 0xf0, 0x11, 0x00


	//----- nvinfo : EIATTR_KPARAM_INFO
	.align		4
.L_1647:
        /*0058*/ 	.byte	0x04, 0x17
        /*005a*/ 	.short	(.L_1649 - .L_1648)
.L_1648:
        /*005c*/ 	.word	0x00000000
        /*0060*/ 	.short	0x000d
        /*0062*/ 	.short	0x00a0
        /*0064*/ 	.byte	0x00, 0xf0, 0x11, 0x00


	//----- nvinfo : EIATTR_KPARAM_INFO
	.align		4
.L_1649:
        /*0068*/ 	.byte	0x04, 0x17
        /*006a*/ 	.short	(.L_1651 - .L_1650)
.L_1650:
        /*006c*/ 	.word	0x00000000
        /*0070*/ 	.short	0x000c
        /*0072*/ 	.short	0x009c
        /*0074*/ 	.byte	0x00, 0xf0, 0x11, 0x00


	//----- nvinfo : EIATTR_KPARAM_INFO
	.align		4
.L_1651:
        /*0078*/ 	.byte	0x04, 0x17
        /*007a*/ 	.short	(.L_1653 - .L_1652)
.L_1652:
        /*007c*/ 	.word	0x00000000
        /*0080*/ 	.short	0x000b
        /*0082*/ 	.short	0x0098
        /*0084*/ 	.byte	0x00, 0xf0, 0x11, 0x00


	//----- nvinfo : EIATTR_KPARAM_INFO
	.align		4
.L_1653:
        /*0088*/ 	.byte	0x04, 0x17
        /*008a*/ 	.short	(.L_1655 - .L_1654)
.L_1654:
        /*008c*/ 	.word	0x00000000
        /*0090*/ 	.short	0x000a
        /*0092*/ 	.short	0x0094
        /*0094*/ 	.byte	0x00, 0xf0, 0x11, 0x00


	//----- nvinfo : EIATTR_KPARAM_INFO
	.align		4
.L_1655:
        /*0098*/ 	.byte	0x04, 0x17
        /*009a*/ 	.short	(.L_1657 - .L_1656)
.L_1656:
        /*009c*/ 	.word	0x00000000
        /*00a0*/ 	.short	0x0009
        /*00a2*/ 	.short	0x0090
        /*00a4*/ 	.byte	0x00, 0xf0, 0x11, 0x00


	//----- nvinfo : EIATTR_KPARAM_INFO
	.align		4
.L_1657:
        /*00a8*/ 	.byte	0x04, 0x17
        /*00aa*/ 	.short	(.L_1659 - .L_1658)
.L_1658:
        /*00ac*/ 	.word	0x00000000
        /*00b0*/ 	.short	0x0008
        /*00b2*/ 	.short	0x008c
        /*00b4*/ 	.byte	0x00, 0xf0, 0x11, 0x00


	//----- nvinfo : EIATTR_KPARAM_INFO
	.align		4
.L_1659:
        /*00b8*/ 	.byte	0x04, 0x17
        /*00ba*/ 	.short	(.L_1661 - .L_1660)
.L_1660:
        /*00bc*/ 	.word	0x00000000
        /*00c0*/ 	.short	0x0007
        /*00c2*/ 	.short	0x0088
        /*00c4*/ 	.byte	0x00, 0xf0, 0x11, 0x00


	//----- nvinfo : EIATTR_KPARAM_INFO
	.align		4
.L_1661:
        /*00c8*/ 	.byte	0x04, 0x17
        /*00ca*/ 	.short	(.L_1663 - .L_1662)
.L_1662:
        /*00cc*/ 	.word	0x00000000
        /*00d0*/ 	.short	0x0006
        /*00d2*/ 	.short	0x0084
        /*00d4*/ 	.byte	0x00, 0xf0, 0x11, 0x00


	//----- nvinfo : EIATTR_KPARAM_INFO
	.align		4
.L_1663:
        /*00d8*/ 	.byte	0x04, 0x17
        /*00da*/ 	.short	(.L_1665 - .L_1664)
.L_1664:
        /*00dc*/ 	.word	0x00000000
        /*00e0*/ 	.short	0x0005
        /*00e2*/ 	.short	0x0080
        /*00e4*/ 	.byte	0x00, 0xf0, 0x11, 0x00


	//----- nvinfo : EIATTR_KPARAM_INFO
	.align		4
.L_1665:
        /*00e8*/ 	.byte	0x04, 0x17
        /*00ea*/ 	.short	(.L_1667 - .L_1666)
.L_1666:
        /*00ec*/ 	.word	0x00000000
        /*00f0*/ 	.short	0x0004
        /*00f2*/ 	.short	0x007c
        /*00f4*/ 	.byte	0x00, 0xf0, 0x11, 0x00


	//----- nvinfo : EIATTR_KPARAM_INFO
	.align		4
.L_1667:
        /*00f8*/ 	.byte	0x04, 0x17
        /*00fa*/ 	.short	(.L_1669 - .L_1668)
.L_1668:
        /*00fc*/ 	.word	0x00000000
        /*0100*/ 	.short	0x0003
        /*0102*/ 	.short	0x0078
        /*0104*/ 	.byte	0x00, 0xf0, 0x11, 0x00


	//----- nvinfo : EIATTR_KPARAM_INFO
	.align		4
.L_1669:
        /*0108*/ 	.byte	0x04, 0x17
        /*010a*/ 	.short	(.L_1671 - .L_1670)
.L_1670:
        /*010c*/ 	.word	0x00000000
        /*0110*/ 	.short	0x0002
        /*0112*/ 	.short	0x0050
        /*0114*/ 	.byte	0x00, 0xf0, 0xa1, 0x00


	//----- nvinfo : EIATTR_KPARAM_INFO
	.align		4
.L_1671:
        /*0118*/ 	.byte	0x04, 0x17
        /*011a*/ 	.short	(.L_1673 - .L_1672)
.L_1672:
        /*011c*/ 	.word	0x00000000
        /*0120*/ 	.short	0x0001
        /*0122*/ 	.short	0x0028
        /*0124*/ 	.byte	0x00, 0xf0, 0xa1, 0x00


	//----- nvinfo : EIATTR_KPARAM_INFO
	.align		4
.L_1673:
        /*0128*/ 	.byte	0x04, 0x17
        /*012a*/ 	.short	(.L_1675 - .L_1674)
.L_1674:
        /*012c*/ 	.word	0x00000000
        /*0130*/ 	.short	0x0000
        /*0132*/ 	.short	0x0000
        /*0134*/ 	.byte	0x00, 0xf0, 0xa1, 0x00


	//----- nvinfo : EIATTR_SPARSE_MMA_MASK
	.align		4
.L_1675:
        /*0138*/ 	.byte	0x03, 0x50
        /*013a*/ 	.short	0x0000


	//----- nvinfo : EIATTR_MAXREG_COUNT
	.align		4
        /*013c*/ 	.byte	0x03, 0x1b
        /*013e*/ 	.short	0x0040


	//----- nvinfo : EIATTR_MERCURY_ISA_VERSION
	.align		4
        /*0140*/ 	.byte	0x03, 0x5f
        /*0142*/ 	.short	0x0101


	//----- nvinfo : EIATTR_EXIT_INSTR_OFFSETS
	.align		4
        /*0144*/ 	.byte	0x04, 0x1c
        /*0146*/ 	.short	(.L_1677 - .L_1676)


	//   ....[0]....
.L_1676:
        /*0148*/ 	.word	0x000000a0


	//   ....[1]....
        /*014c*/ 	.word	0x000001d0


	//   ....[2]....
        /*0150*/ 	.word	0x00001450


	//----- nvinfo : EIATTR_MAX_THREADS
	.align		4
.L_1677:
        /*0154*/ 	.byte	0x04, 0x05
        /*0156*/ 	.short	(.L_1679 - .L_1678)
.L_1678:
        /*0158*/ 	.word	0x00000400
        /*015c*/ 	.word	0x00000001
        /*0160*/ 	.word	0x00000001


	//----- nvinfo : EIATTR_CRS_STACK_SIZE
	.align		4
.L_1679:
        /*0164*/ 	.byte	0x04, 0x1e
        /*0166*/ 	.short	(.L_1681 - .L_1680)
.L_1680:
        /*0168*/ 	.word	0x00000000


	//----- nvinfo : EIATTR_CBANK_PARAM_SIZE
	.align		4
.L_1681:
        /*016c*/ 	.byte	0x03, 0x19
        /*016e*/ 	.short	0x00b8


	//----- nvinfo : EIATTR_PARAM_CBANK
	.align		4
        /*0170*/ 	.byte	0x04, 0x0a
        /*0172*/ 	.short	(.L_1683 - .L_1682)
	.align		4
.L_1682:
        /*0174*/ 	.word	index@(.nv.constant0._ZN2at6native51_GLOBAL__N__2c613397_18_DepthwiseConv2d_cu_9959487032conv_depthwise2d_backward_kernelILi3ELi2EN3c104HalfEiEEvNS_27GenericPackedTensorAccessorIKT1_Lm4ENS_16DefaultPtrTraitsEiEENS5_IS6_Lm4ES8_iEES9_T2_iiiiiiiiiiiiiii)
        /*0178*/ 	.short	0x0210
        /*017a*/ 	.short	0x00b8


	//----- nvinfo : EIATTR_SW_WAR
	.align		4
.L_1683:
        /*017c*/ 	.byte	0x04, 0x36
        /*017e*/ 	.short	(.L_1685 - .L_1684)
.L_1684:
        /*0180*/ 	.word	0x00000008
.L_1685:


//--------------------- .nv.info._ZN2at6native51_GLOBAL__N__2c613397_18_DepthwiseConv2d_cu_9959487032conv_depthwise2d_backward_kernelILi3ELi1EN3c104HalfEiEEvNS_27GenericPackedTensorAccessorIKT1_Lm4ENS_16DefaultPtrTraitsEiEENS5_IS6_Lm4ES8_iEES9_T2_iiiiiiiiiiiiiii --------------------------
	.section	.nv.info._ZN2at6native51_GLOBAL__N__2c613397_18_DepthwiseConv2d_cu_9959487032conv_depthwise2d_backward_kernelILi3ELi1EN3c104HalfEiEEvNS_27GenericPackedTensorAccessorIKT1_Lm4ENS_16DefaultPtrTraitsEiEENS5_IS6_Lm4ES8_iEES9_T2_iiiiiiiiiiiiiii,"",@"SHT_CUDA_INFO"
	.sectionflags	@""
	.align	4


	//----- nvinfo : EIATTR_CUDA_API_VERSION
	.align		4
        /*0000*/ 	.byte	0x04, 0x37
        /*0002*/ 	.short	(.L_1687 - .L_1686)
.L_1686:
        /*0004*/ 	.word	0x00000082


	//----- nvinfo : EIATTR_KPARAM_INFO
	.align		4
.L_1687:
        /*0008*/ 	.byte	0x04, 0x17
        /*000a*/ 	.short	(.L_1689 - .L_1688)
.L_1688:
        /*000c*/ 	.word	0x00000000
        /*0010*/ 	.short	0x0012
        /*0012*/ 	.short	0x00b4
        /*0014*/ 	.byte	0x00, 0xf0, 0x11, 0x00


	//----- nvinfo : EIATTR_KPARAM_INFO
	.align		4
.L_1689:
        /*0018*/ 	.byte	0x04, 0x17
        /*001a*/ 	.short	(.L_1691 - .L_1690)
.L_1690:
        /*001c*/ 	.word	0x00000000
        /*0020*/ 	.short	0x0011
        /*0022*/ 	.short	0x00b0
        /*0024*/ 	.byte	0x00, 0xf0, 0x11, 0x00


	//----- nvinfo : EIATTR_KPARAM_INFO
	.align		4
.L_1691:
        /*0028*/ 	.byte	0x04, 0x17
        /*002a*/ 	.short	(.L_1693 - .L_1692)
.L_1692:
        /*002c*/ 	.word	0x00000000
        /*0030*/ 	.short	0x0010
        /*0032*/ 	.short	0x00ac
        /*0034*/ 	.byte	0x00, 0xf0, 0x11, 0x00


	//----- nvinfo : EIATTR_KPARAM_INFO
	.align		4
.L_1693:
        /*0038*/ 	.byte	0x04, 0x17
        /*003a*/ 	.short	(.L_1695 - .L_1694)
.L_1694:
        /*003c*/ 	.word	0x00000000
        /*0040*/ 	.short	0x000f
        /*0042*/ 	.short	0x00a8
        /*0044*/ 	.byte	0x00, 0xf0, 0x11, 0x00


	//----- nvinfo : EIATTR_KPARAM_INFO
	.align		4
.L_1695:
        /*0048*/ 	.byte	0x04, 0x17
        /*004a*/ 	.short	(.L_1697 - .L_1696)
.L_1696:
        /*004c*/ 	.word	0x00000000
        /*0050*/ 	.short	0x000e
        /*0052*/ 	.short	0x00a4
        /*0054*/ 	.byte	0x00, 0xf0, 0x11, 0x00


	//----- nvinfo : EIATTR_KPARAM_INFO
	.align		4
.L_1697:
        /*0058*/ 	.byte	0x04, 0x17
        /*005a*/ 	.short	(.L_1699 - .L_1698)
.L_1698:
        /*005c*/ 	.word	0x00000000
        /*0060*/ 	.short	0x000d
        /*0062*/ 	.short	0x00a0
        /*0064*/ 	.byte	0x00, 0xf0, 0x11, 0x00


	//----- nvinfo : EIATTR_KPARAM_INFO
	.align		4
.L_1699:
        /*0068*/ 	.byte	0x04, 0x17
        /*006a*/ 	.short	(.L_1701 - .L_1700)
.L_1700:
        /*006c*/ 	.word	0x00000000
        /*0070*/ 	.short	0x000c
        /*0072*/ 	.short	0x009c
        /*0074*/ 	.byte	0x00, 0xf0, 0x11, 0x00


	//----- nvinfo : EIATTR_KPARAM_INFO
	.align		4
.L_1701:
        /*0078*/ 	.byte	0x04, 0x17
        /*007a*/ 	.short	(.L_1703 - .L_1702)
.L_1702:
        /*007c*/ 	.word	0x00000000
        /*0080*/ 	.short	0x000b
        /*0082*/ 	.short	0x0098
        /*0084*/ 	.byte	0x00, 0xf0, 0x11, 0x00


	//----- nvinfo : EIATTR_KPARAM_INFO
	.align		4
.L_1703:
        /*0088*/ 	.byte	0x04, 0x17
        /*008a*/ 	.short	(.L_1705 - .L_1704)
.L_1704:
        /*008c*/ 	.word	0x00000000
        /*0090*/ 	.short	0x000a
        /*0092*/ 	.short	0x0094
        /*0094*/ 	.byte	0x00, 0xf0, 0x11, 0x00


	//----- nvinfo : EIATTR_KPARAM_INFO
	.align		4
.L_1705:
        /*0098*/ 	.byte	0x04, 0x17
        /*009a*/ 	.short	(.L_1707 - .L_1706)
.L_1706:
        /*009c*/ 	.word	0x00000000
        /*00a0*/ 	.short	0x0009
        /*00a2*/ 	.short	0x0090
        /*00a4*/ 	.byte	0x00, 0xf0, 0x11, 0x00


	//----- nvinfo : EIATTR_KPARAM_INFO
	.align		4
.L_1707:
        /*00a8*/ 	.byte	0x04, 0x17
        /*00aa*/ 	.short	(.L_1709 - .L_1708)
.L_1708:
        /*00ac*/ 	.word	0x00000000
        /*00b0*/ 	.short	0x0008
        /*00b2*/ 	.short	0x008c
        /*00b4*/ 	.byte	0x00, 0xf0, 0x11, 0x00


	//----- nvinfo : EIATTR_KPARAM_INFO
	.align		4
.L_1709:
        /*00b8*/ 	.byte	0x04, 0x17
        /*00ba*/ 	.short	(.L_1711 - .L_1710)
.L_1710:
        /*00bc*/ 	.word	0x00000000
        /*00c0*/ 	.short	0x0007
        /*00c2*/ 	.short	0x0088
        /*00c4*/ 	.byte	0x00, 0xf0, 0x11, 0x00


	//----- nvinfo : EIATTR_KPARAM_INFO
	.align		4
.L_1711:
        /*00c8*/ 	.byte	0x04, 0x17
        /*00ca*/ 	.short	(.L_1713 - .L_1712)
.L_1712:
        /*00cc*/ 	.word	0x00000000
        /*00d0*/ 	.short	0x0006
        /*00d2*/ 	.short	0x0084
        /*00d4*/ 	.byte	0x00, 0xf0, 0x11, 0x00


	//----- nvinfo : EIATTR_KPARAM_INFO
	.align		4
.L_1713:
        /*00d8*/ 	.byte	0x04, 0x17
        /*00da*/ 	.short	(.L_1715 - .L_1714)
.L_1714:
        /*00dc*/ 	.word	0x00000000
        /*00e0*/ 	.short	0x0005
        /*00e2*/ 	.short	0x0080
        /*00e4*/ 	.byte	0x00, 0xf0, 0x11, 0x00


	//----- nvinfo : EIATTR_KPARAM_INFO
	.align		4
.L_1715:
        /*00e8*/ 	.byte	0x04, 0x17
        /*00ea*/ 	.short	(.L_1717 - .L_1716)
.L_1716:
        /*00ec*/ 	.word	0x00000000
        /*00f0*/ 	.short	0x0004
        /*00f2*/ 	.short	0x007c
        /*00f4*/ 	.byte	0x00, 0xf0, 0x11, 0x00


	//----- nvinfo : EIATTR_KPARAM_INFO
	.align		4
.L_1717:
        /*00f8*/ 	.byte	0x04, 0x17
        /*00fa*/ 	.short	(.L_1719 - .L_1718)
.L_1718:
        /*00fc*/ 	.word	0x00000000
        /*0100*/ 	.short	0x0003
        /*0102*/ 	.short	0x0078
        /*0104*/ 	.byte	0x00, 0xf0, 0x11, 0x00


	//----- nvinfo : EIATTR_KPARAM_INFO
	.align		4
.L_1719:
        /*0108*/ 	.byte	0x04, 0x17
        /*010a*/ 	.short	(.L_1721 - .L_1720)
.L_1720:
        /*010c*/ 	.word	0x00000000
        /*0110*/ 	.short	0x0002
        /*0112*/ 	.short	0x0050
        /*0114*/ 	.byte	0x00, 0xf0, 0xa1, 0x00


	//----- nvinfo : EIATTR_KPARAM_INFO
	.align		4
.L_1721:
        /*0118*/ 	.byte	0x04, 0x17
        /*011a*/ 	.short	(.L_1723 - .L_1722)
.L_1722:
        /*011c*/ 	.word	0x00000000
        /*0120*/ 	.short	0x0001
        /*0122*/ 	.short	0x0028
        /*0124*/ 	.byte	0x00, 0xf0, 0xa1, 0x00


	//----- nvinfo : EIATTR_KPARAM_INFO
	.align		4
.L_1723:
        /*0128*/ 	.byte	0x04, 0x17
        /*012a*/ 	.short	(.L_1725 - .L_1724)
.L_1724:
        /*012c*/ 	.word	0x00000000
        /*0130*/ 	.short	0x0000
        /*0132*/ 	.short	0x0000
        /*0134*/ 	.byte	0x00, 0xf0, 0xa1, 0x00


	//----- nvinfo : EIATTR_SPARSE_MMA_MASK
	.align		4
.L_1725:
        /*0138*/ 	.byte	0x03, 0x50
        /*013a*/ 	.short	0x0000


	//----- nvinfo : EIATTR_MAXREG_COUNT
	.align		4
        /*013c*/ 	.byte	0x03, 0x1b
        /*013e*/ 	.short	0x0040


	//----- nvinfo : EIATTR_MERCURY_ISA_VERSION
	.align		4
        /*0140*/ 	.byte	0x03, 0x5f
        /*0142*/ 	.short	0x0101


	//----- nvinfo : EIATTR_EXIT_INSTR_OFFSETS
	.align		4
        /*0144*/ 	.byte	0x04, 0x1c
        /*0146*/ 	.short	(.L_1727 - .L_1726)


	//   ....[0]....
.L_1726:
        /*0148*/ 	.word	0x000000a0


	//   ....[1]....
        /*014c*/ 	.word	0x000001c0


	//   ....[2]....
        /*0150*/ 	.word	0x00001490


	//----- nvinfo : EIATTR_MAX_THREADS
	.align		4
.L_1727:
        /*0154*/ 	.byte	0x04, 0x05
        /*0156*/ 	.short	(.L_1729 - .L_1728)
.L_1728:
        /*0158*/ 	.word	0x00000400
        /*015c*/ 	.word	0x00000001
        /*0160*/ 	.word	0x00000001


	//----- nvinfo : EIATTR_CRS_STACK_SIZE
	.align		4
.L_1729:
        /*0164*/ 	.byte	0x04, 0x1e
        /*0166*/ 	.short	(.L_1731 - .L_1730)
.L_1730:
        /*0168*/ 	.word	0x00000000


	//----- nvinfo : EIATTR_CBANK_PARAM_SIZE
	.align		4
.L_1731:
        /*016c*/ 	.byte	0x03, 0x19
        /*016e*/ 	.short	0x00b8


	//----- nvinfo : EIATTR_PARAM_CBANK
	.align		4
        /*0170*/ 	.byte	0x04, 0x0a
        /*0172*/ 	.short	(.L_1733 - .L_1732)
	.align		4
.L_1732:
        /*0174*/ 	.word	index@(.nv.constant0._ZN2at6native51_GLOBAL__N__2c613397_18_DepthwiseConv2d_cu_9959487032conv_depthwise2d_backward_kernelILi3ELi1EN3c104HalfEiEEvNS_27GenericPackedTensorAccessorIKT1_Lm4ENS_16DefaultPtrTraitsEiEENS5_IS6_Lm4ES8_iEES9_T2_iiiiiiiiiiiiiii)
        /*0178*/ 	.short	0x0210
        /*017a*/ 	.short	0x00b8


	//----- nvinfo : EIATTR_SW_WAR
	.align		4
.L_1733:
        /*017c*/ 	.byte	0x04, 0x36
        /*017e*/ 	.short	(.L_1735 - .L_1734)
.L_1734:
        /*0180*/ 	.word	0x00000008
.L_1735:


//--------------------- .nv.info._ZN2at6native51_GLOBAL__N__2c613397_18_DepthwiseConv2d_cu_9959487032conv_depthwise2d_backward_kernelILi5ELi0EN3c104HalfEiEEvNS_27GenericPackedTensorAccessorIKT1_Lm4ENS_16DefaultPtrTraitsEiEENS5_IS6_Lm4ES8_iEES9_T2_iiiiiiiiiiiiiii --------------------------
	.section	.nv.info._ZN2at6native51_GLOBAL__N__2c613397_18_DepthwiseConv2d_cu_9959487032conv_depthwise2d_backward_kernelILi5ELi0EN3c104HalfEiEEvNS_27GenericPackedTensorAccessorIKT1_Lm4ENS_16DefaultPtrTraitsEiEENS5_IS6_Lm4ES8_iEES9_T2_iiiiiiiiiiiiiii,"",@"SHT_CUDA_INFO"
	.sectionflags	@""
	.align	4


	//----- nvinfo : EIATTR_CUDA_API_VERSION
	.align		4
        /*0000*/ 	.byte	0x04, 0x37
        /*0002*/ 	.short	(.L_1737 - .L_1736)
.L_1736:
        /*0004*/ 	.word	0x00000082


	//----- nvinfo : EIATTR_KPARAM_INFO
	.align		4
.L_1737:
        /*0008*/ 	.byte	0x04, 0x17
        /*000a*/ 	.short	(.L_1739 - .L_1738)
.L_1738:
        /*000c*/ 	.word	0x00000000
        /*0010*/ 	.short	0x0012
        /*0012*/ 	.short	0x00b4
        /*0014*/ 	.byte	0x00, 0xf0, 0x11, 0x00


	//----- nvinfo : EIATTR_KPARAM_INFO
	.align		4
.L_1739:
        /*0018*/ 	.byte	0x04, 0x17
        /*001a*/ 	.short	(.L_1741 - .L_1740)
.L_1740:
        /*001c*/ 	.word	0x00000000
        /*0020*/ 	.short	0x0011
        /*0022*/ 	.short	0x00b0
        /*0024*/ 	.byte	0x00, 0xf0, 0x11, 0x00


	//----- nvinfo : EIATTR_KPARAM_INFO
	.align		4
.L_1741:
        /*0028*/ 	.byte	0x04, 0x17
        /*002a*/ 	.short	(.L_1743 - .L_1742)
.L_1742:
        /*002c*/ 	.word	0x00000000
        /*0030*/ 	.short	0x0010
        /*0032*/ 	.short	0x00ac
        /*0034*/ 	.byte	0x00, 0xf0, 0x11, 0x00


	//----- nvinfo : EIATTR_KPARAM_INFO
	.align		4
.L_1743:
        /*0038*/ 	.byte	0x04, 0x17
        /*003a*/ 	.short	(.L_1745 - .L_1744)
.L_1744:
        /*003c*/ 	.word	0x00000000
        /*0040*/ 	.short	0x000f
        /*0042*/ 	.short	0x00a8
        /*0044*/ 	.byte	0x00, 0xf0, 0x11, 0x00


	//----- nvinfo : EIATTR_KPARAM_INFO
	.align		4
.L_1745:
        /*0048*/ 	.byte	0x04, 0x17
        /*004a*/ 	.short	(.L_1747 - .L_1746)
.L_1746:
        /*004c*/ 	.word	0x00000000
        /*0050*/ 	.short	0x000e
        /*0052*/ 	.short	0x00a4
        /*0054*/ 	.byte	0x00, 0xf0, 0x11, 0x00


	//----- nvinfo : EIATTR_KPARAM_INFO
	.align		4
.L_1747:
        /*0058*/ 	.byte	0x04, 0x17
        /*005a*/ 	.short	(.L_1749 - .L_1748)
.L_1748:
        /*005c*/ 	.word	0x00000000
        /*0060*/ 	.short	0x000d
        /*0062*/ 	.short	0x00a0
        /*0064*/ 	.byte	0x00, 0xf0, 0x11, 0x00


	//----- nvinfo : EIATTR_KPARAM_INFO
	.align		4
.L_1749:
        /*0068*/ 	.byte	0x04, 0x17
        /*006a*/ 	.short	(.L_1751 - .L_1750)
.L_1750:
        /*006c*/ 	.word	0x00000000
        /*0070*/ 	.short	0x000c
        /*0072*/ 	.short	0x009c
        /*0074*/ 	.byte	0x00, 0xf0, 0x11, 0x00


	//----- nvinfo : EIATTR_KPARAM_INFO
	.align		4
.L_1751:
        /*0078*/ 	.byte	0x04, 0x17
        /*007a*/ 	.short	(.L_1753 - .L_1752)
.L_1752:
        /*007c*/ 	.word	0x00000000
        /*0080*/ 	.short	0x000b
        /*0082*/ 	.short	0x0098
        /*0084*/ 	.byte	0x00, 0xf0, 0x11, 0x00


	//----- nvinfo : EIATTR_KPARAM_INFO
	.align		4
.L_1753:
        /*0088*/ 	.byte	0x04, 0x17
        /*008a*/ 	.short	(.L_1755 - .L_1754)
.L_1754:
        /*008c*/ 	.word	0x00000000
        /*0090*/ 	.short	0x000a
        /*0092*/ 	.short	0x0094
        /*0094*/ 	.byte	0x00, 0xf0, 0x11, 0x00


	//----- nvinfo : EIATTR_KPARAM_INFO
	.align		4
.L_1755:
        /*0098*/ 	.byte	0x04, 0x17
        /*009a*/ 	.short	(.L_1757 - .L_1756)
.L_1756:
        /*009c*/ 	.word	0x00000000
        /*00a0*/ 	.short	0x0009
        /*00a2*/ 	.short	0x0090
        /*00a4*/ 	.byte	0x00, 0xf0, 0x11, 0x00


	//----- nvinfo : EIATTR_KPARAM_INFO
	.align		4
.L_1757:
        /*00a8*/ 	.byte	0x04, 0x17
        /*00aa*/ 	.short	(.L_1759 - .L_1758)
.L_1758:
        /*00ac*/ 	.word	0x00000000
        /*00b0*/ 	.short	0x0008
        /*00b2*/ 	.short	0x008c
        /*00b4*/ 	.byte	0x00, 0xf0, 0x11, 0x00


	//----- nvinfo : EIATTR_KPARAM_INFO
	.align		4
.L_1759:
        /*00b8*/ 	.byte	0x04, 0x17
        /*00ba*/ 	.short	(.L_1761 - .L_1760)
.L_1760:
        /*00bc*/ 	.word	0x00000000
        /*00c0*/ 	.short	0x0007
        /*00c2*/ 	.short	0x0088
        /*00c4*/ 	.byte	0x00, 0xf0, 0x11, 0x00


	//----- nvinfo : EIATTR_KPARAM_INFO
	.align		4
.L_1761:
        /*00c8*/ 	.byte	0x04, 0x17
        /*00ca*/ 	.short	(.L_1763 - .L_1762)
.L_1762:
        /*00cc*/ 	.word	0x00000000
        /*00d0*/ 	.short	0x0006
        /*00d2*/ 	.short	0x0084
        /*00d4*/ 	.byte	0x00, 0xf0, 0x11, 0x00


	//----- nvinfo : EIATTR_KPARAM_INFO
	.align		4
.L_1763:
        /*00d8*/ 	.byte	0x04, 0x17
        /*00da*/ 	.short	(.L_1765 - .L_1764)
.L_1764:
        /*00dc*/ 	.word	0x00000000
        /*00e0*/ 	.short	0x0005
        /*00e2*/ 	.short	0x0080
        /*00e4*/ 	.byte	0x00, 0xf0, 0x11, 0x00


	//----- nvinfo : EIATTR_KPARAM_INFO
	.align		4
.L_1765:
        /*00e8*/ 	.byte	0x04, 0x17
        /*00ea*/ 	.short	(.L_1767 - .L_1766)
.L_1766:
        /*00ec*/ 	.word	0x00000000
        /*00f0*/ 	.short	0x0004
        /*00f2*/ 	.short	0x007c
        /*00f4*/ 	.byte	0x00, 0xf0, 0x11, 0x00


	//----- nvinfo : EIATTR_KPARAM_INFO
	.align		4
.L_1767:
        /*00f8*/ 	.byte	0x04, 0x17
        /*00fa*/ 	.short	(.L_1769 - .L_1768)
.L_1768:
        /*00fc*/ 	.word	0x00000000
        /*0100*/ 	.short	0x0003
        /*0102*/ 	.short	0x0078
        /*0104*/ 	.byte	0x00, 0xf0, 0x11, 0x00


	//----- nvinfo : EIATTR_KPARAM_INFO
	.align		4
.L_1769:
        /*0108*/ 	.byte	0x04, 0x17
        /*010a*/ 	.short	(.L_1771 - .L_1770)
.L_1770:
        /*010c*/ 	.word	0x00000000
        /*0110*/ 	.short	0x0002
        /*0112*/ 	.short	0x0050
        /*0114*/ 	.byte	0x00, 0xf0, 0xa1, 0x00


	//----- nvinfo : EIATTR_KPARAM_INFO
	.align		4
.L_1771:
        /*0118*/ 	.byte	0x04, 0x17
        /*011a*/ 	.short	(.L_1773 - .L_1772)
.L_1772:
        /*011c*/ 	.word	0x00000000
        /*0120*/ 	.short	0x0001
        /*0122*/ 	.short	0x0028
        /*0124*/ 	.byte	0x00, 0xf0, 0xa1, 0x00


	//----- nvinfo : EIATTR_KPARAM_INFO
	.align		4
.L_1773:
        /*0128*/ 	.byte	0x04, 0x17
        /*012a*/ 	.short	(.L_1775 - .L_1774)
.L_1774:
        /*012c*/ 	.word	0x00000000
        /*0130*/ 	.short	0x0000
        /*0132*/ 	.short	0x0000
        /*0134*/ 	.byte	0x00, 0xf0, 0xa1, 0x00


	//----- nvinfo : EIATTR_SPARSE_MMA_MASK
	.align		4
.L_1775:
        /*0138*/ 	.byte	0x03, 0x50
        /*013a*/ 	.short	0x0000


	//----- nvinfo : EIATTR_MAXREG_COUNT
	.align		4
        /*013c*/ 	.byte	0x03, 0x1b
        /*013e*/ 	.short	0x0040


	//----- nvinfo : EIATTR_ANNOTATIONS
	.align		4
        /*0140*/ 	.byte	0x04, 0x55
        /*0142*/ 	.short	(.L_1777 - .L_1776)


	//   ....[0]....
.L_1776:
        /*0144*/ 	.word	0x00000001
        /*0148*/ 	.byte	0xc0, 0x00, 0x00, 0x00, 0x01, 0x00, 0x00, 0x00, 0x00, 0x01, 0x00, 0x00, 0x01, 0x00, 0x00, 0x00
        /*0158*/ 	.byte	0x50, 0x01, 0x00, 0x00, 0x01, 0x00, 0x00, 0x00, 0x60, 0x01, 0x00, 0x00, 0x01, 0x00, 0x00, 0x00
        /*0168*/ 	.byte	0xe0, 0x01, 0x00, 0x00, 0x01, 0x00, 0x00, 0x00, 0x00, 0x02, 0x00, 0x00, 0x01, 0x00, 0x00, 0x00
        /*0178*/ 	.byte	0x70, 0x02, 0x00, 0x00, 0x01, 0x00, 0x00, 0x00, 0xd0, 0x1f, 0x00, 0x00, 0x01, 0x00, 0x00, 0x00
        /*0188*/ 	.byte	0x00, 0x20, 0x00, 0x00, 0x01, 0x00, 0x00, 0x00, 0xb0, 0x20, 0x00, 0x00, 0x01, 0x00, 0x00, 0x00
        /*0198*/ 	.byte	0xd0, 0x20, 0x00, 0x00


	//----- nvinfo : EIATTR_MERCURY_ISA_VERSION
	.align		4
.L_1777:
        /*019c*/ 	.byte	0x03, 0x5f
        /*019e*/ 	.short	0x0101


	//----- nvinfo : EIATTR_EXIT_INSTR_OFFSETS
	.align		4
        /*01a0*/ 	.byte	0x04, 0x1c
        /*01a2*/ 	.short	(.L_1779 - .L_1778)


	//   ....[0]....
.L_1778:
        /*01a4*/ 	.word	0x000000b0


	//   ....[1]....
        /*01a8*/ 	.word	0x00000220


	//   ....[2]....
        /*01ac*/ 	.word	0x000020f0


	//----- nvinfo : EIATTR_MAX_THREADS
	.align		4
.L_1779:
        /*01b0*/ 	.byte	0x04, 0x05
        /*01b2*/ 	.short	(.L_1781 - .L_1780)
.L_1780:
        /*01b4*/ 	.word	0x00000400
        /*01b8*/ 	.word	0x00000001
        /*01bc*/ 	.word	0x00000001


	//----- nvinfo : EIATTR_CRS_STACK_SIZE
	.align		4
.L_1781:
        /*01c0*/ 	.byte	0x04, 0x1e
        /*01c2*/ 	.short	(.L_1783 - .L_1782)
.L_1782:
        /*01c4*/ 	.word	0x00000000


	//----- nvinfo : EIATTR_CBANK_PARAM_SIZE
	.align		4
.L_1783:
        /*01c8*/ 	.byte	0x03, 0x19
        /*01ca*/ 	.short	0x00b8


	//----- nvinfo : EIATTR_PARAM_CBANK
	.align		4
        /*01cc*/ 	.byte	0x04, 0x0a
        /*01ce*/ 	.short	(.L_1785 - .L_1784)
	.align		4
.L_1784:
        /*01d0*/ 	.word	index@(.nv.constant0._ZN2at6native51_GLOBAL__N__2c613397_18_DepthwiseConv2d_cu_9959487032conv_depthwise2d_backward_kernelILi5ELi0EN3c104HalfEiEEvNS_27GenericPackedTensorAccessorIKT1_Lm4ENS_16DefaultPtrTraitsEiEENS5_IS6_Lm4ES8_iEES9_T2_iiiiiiiiiiiiiii)
        /*01d4*/ 	.short	0x0210
        /*01d6*/ 	.short	0x00b8


	//----- nvinfo : EIATTR_SW_WAR
	.align		4
.L_1785:
        /*01d8*/ 	.byte	0x04, 0x36
        /*01da*/ 	.short	(.L_1787 - .L_1786)
.L_1786:
        /*01dc*/ 	.word	0x00000008
.L_1787:


//--------------------- .nv.info._ZN2at6native51_GLOBAL__N__2c613397_18_DepthwiseConv2d_cu_9959487032conv_depthwise2d_backward_kernelILi5ELi2EN3c104HalfEiEEvNS_27GenericPackedTensorAccessorIKT1_Lm4ENS_16DefaultPtrTraitsEiEENS5_IS6_Lm4ES8_iEES9_T2_iiiiiiiiiiiiiii --------------------------
	.section	.nv.info._ZN2at6native51_GLOBAL__N__2c613397_18_DepthwiseConv2d_cu_9959487032conv_depthwise2d_backward_kernelILi5ELi2EN3c104HalfEiEEvNS_27GenericPackedTensorAccessorIKT1_Lm4ENS_16DefaultPtrTraitsEiEENS5_IS6_Lm4ES8_iEES9_T2_iiiiiiiiiiiiiii,"",@"SHT_CUDA_INFO"
	.sectionflags	@""
	.align	4


	//----- nvinfo : EIATTR_CUDA_API_VERSION
	.align		4
        /*0000*/ 	.byte	0x04, 0x37
        /*0002*/ 	.short	(.L_1789 - .L_1788)
.L_1788:
        /*0004*/ 	.word	0x00000082


	//----- nvinfo : EIATTR_KPARAM_INFO
	.align		4
.L_1789:
        /*0008*/ 	.byte	0x04, 0x17
        /*000a*/ 	.short	(.L_1791 - .L_1790)
.L_1790:
        /*000c*/ 	.word	0x00000000
        /*0010*/ 	.short	0x0012
        /*0012*/ 	.short	0x00b4
        /*0014*/ 	.byte	0x00, 0xf0, 0x11, 0x00


	//----- nvinfo : EIATTR_KPARAM_INFO
	.align		4
.L_1791:
        /*0018*/ 	.byte	0x04, 0x17
        /*001a*/ 	.short	(.L_1793 - .L_1792)
.L_1792:
        /*001c*/ 	.word	0x00000000
        /*0020*/ 	.short	0x0011
        /*0022*/ 	.short	0x00b0
        /*0024*/ 	.byte	0x00, 0xf0, 0x11, 0x00


	//----- nvinfo : EIATTR_KPARAM_INFO
	.align		4
.L_1793:
        /*0028*/ 	.byte	0x04, 0x17
        /*002a*/ 	.short	(.L_1795 - .L_1794)
.L_1794:
        /*002c*/ 	.word	0x00000000
        /*0030*/ 	.short	0x0010
        /*0032*/ 	.short	0x00ac
        /*0034*/ 	.byte	0x00, 0xf0, 0x11, 0x00


	//----- nvinfo : EIATTR_KPARAM_INFO
	.align		4
.L_1795:
        /*0038*/ 	.byte	0x04, 0x17
        /*003a*/ 	.short	(.L_1797 - .L_1796)
.L_1796:
        /*003c*/ 	.word	0x00000000
        /*0040*/ 	.short	0x000f
        /*0042*/ 	.short	0x00a8
        /*0044*/ 	.byte	0x00, 0xf0, 0x11, 0x00


	//----- nvinfo : EIATTR_KPARAM_INFO
	.align		4
.L_1797:
        /*0048*/ 	.byte	0x04, 0x17
        /*004a*/ 	.short	(.L_1799 - .L_1798)
.L_1798:
        /*004c*/ 	.word	0x00000000
        /*0050*/ 	.short	0x000e
        /*0052*/ 	.short	0x00a4
        /*0054*/ 	.byte	0x00, 0xf0, 0x11, 0x00


	//----- nvinfo : EIATTR_KPARAM_INFO
	.align		4
.L_1799:
        /*0058*/ 	.byte	0x04, 0x17
        /*005a*/ 	.short	(.L_1801 - .L_1800)
.L_1800:
        /*005c*/ 	.word	0x00000000
        /*0060*/ 	.short	0x000d
        /*0062*/ 	.short	0x00a0
        /*0064*/ 	.byte	0x00, 0xf0, 0x11, 0x00


	//----- nvinfo : EIATTR_KPARAM_INFO
	.align		4
.L_1801:
        /*0068*/ 	.byte	0x04, 0x17
        /*006a*/ 	.short	(.L_1803 - .L_1802)
.L_1802:
        /*006c*/ 	.word	0x00000000
        /*0070*/ 	.short	0x000c
        /*0072*/ 	.short	0x009c
        /*0074*/ 	.byte	0x00, 0xf0, 0x11, 0x00


	//----- nvinfo : EIATTR_KPARAM_INFO
	.align		4
.L_1803:
        /*0078*/ 	.byte	0x04, 0x17
        /*007a*/ 	.short	(.L_1805 - .L_1804)
.L_1804:
        /*007c*/ 	.word	0x00000000
        /*0080*/ 	.short	0x000b
        /*0082*/ 	.short	0x0098
        /*0084*/ 	.byte	0x00, 0xf0, 0x11, 0x00


	//----- nvinfo : EIATTR_KPARAM_INFO
	.align		4
.L_1805:
        /*0088*/ 	.byte	0x04, 0x17
        /*008a*/ 	.short	(.L_1807 - .L_1806)
.L_1806:
        /*008c*/ 	.word	0x00000000
        /*0090*/ 	.short	0x000a
        /*0092*/ 	.short	0x0094
        /*0094*/ 	.byte	0x00, 0xf0, 0x11, 0x00


	//----- nvinfo : EIATTR_KPARAM_INFO
	.align		4
.L_1807:
        /*0098*/ 	.byte	0x04, 0x17
        /*009a*/ 	.short	(.L_1809 - .L_1808)
.L_1808:
        /*009c*/ 	.word	0x00000000
        /*00a0*/ 	.short	0x0009
        /*00a2*/ 	.short	0x0090
        /*00a4*/ 	.byte	0x00, 0xf0, 0x11, 0x00


	//----- nvinfo : EIATTR_KPARAM_INFO
	.align		4
.L_1809:
        /*00a8*/ 	.byte	0x04, 0x17
        /*00aa*/ 	.short	(.L_1811 - .L_1810)
.L_1810:
        /*00ac*/ 	.word	0x00000000
        /*00b0*/ 	.short	0x0008
        /*00b2*/ 	.short	0x008c
        /*00b4*/ 	.byte	0x00, 0xf0, 0x11, 0x00


	//----- nvinfo : EIATTR_KPARAM_INFO
	.align		4
.L_1811:
        /*00b8*/ 	.byte	0x04, 0x17
        /*00ba*/ 	.short	(.L_1813 - .L_1812)
.L_1812:
        /*00bc*/ 	.word	0x00000000
        /*00c0*/ 	.short	0x0007
        /*00c2*/ 	.short	0x0088
        /*00c4*/ 	.byte	0x00, 0xf0, 0x11, 0x00


	//----- nvinfo : EIATTR_KPARAM_INFO
	.align		4
.L_1813:
        /*00c8*/ 	.byte	0x04, 0x17
        /*00ca*/ 	.short	(.L_1815 - .L_1814)
.L_1814:
        /*00cc*/ 	.word	0x00000000
        /*00d0*/ 	.short	0x0006
        /*00d2*/ 	.short	0x0084
        /*00d4*/ 	.byte	0x00, 0xf0, 0x11, 0x00


	//----- nvinfo : EIATTR_KPARAM_INFO
	.align		4
.L_1815:
        /*00d8*/ 	.byte	0x04, 0x17
        /*00da*/ 	.short	(.L_1817 - .L_1816)
.L_1816:
        /*00dc*/ 	.word	0x00000000
        /*00e0*/ 	.short	0x0005
        /*00e2*/ 	.short	0x0080
        /*00e4*/ 	.byte	0x00, 0xf0, 0x11, 0x00


	//----- nvinfo : EIATTR_KPARAM_INFO
	.align		4
.L_1817:
        /*00e8*/ 	.byte	0x04, 0x17
        /*00ea*/ 	.short	(.L_1819 - .L_1818)
.L_1818:
        /*00ec*/ 	.word	0x00000000
        /*00f0*/ 	.short	0x0004
        /*00f2*/ 	.short	0x007c
        /*00f4*/ 	.byte	0x00, 0xf0, 0x11, 0x00


	//----- nvinfo : EIATTR_KPARAM_INFO
	.align		4
.L_1819:
        /*00f8*/ 	.byte	0x04, 0x17
        /*00fa*/ 	.short	(.L_1821 - .L_1820)
.L_1820:
        /*00fc*/ 	.word	0x00000000
        /*0100*/ 	.short	0x0003
        /*0102*/ 	.short	0x0078
        /*0104*/ 	.byte	0x00, 0xf0, 0x11, 0x00


	//----- nvinfo : EIATTR_KPARAM_INFO
	.align		4
.L_1821:
        /*0108*/ 	.byte	0x04, 0x17
        /*010a*/ 	.short	(.L_1823 - .L_1822)
.L_1822:
        /*010c*/ 	.word	0x00000000
        /*0110*/ 	.short	0x0002
        /*0112*/ 	.short	0x0050
        /*0114*/ 	.byte	0x00, 0xf0, 0xa1, 0x00


	//----- nvinfo : EIATTR_KPARAM_INFO
	.align		4
.L_1823:
        /*0118*/ 	.byte	0x04, 0x17
        /*011a*/ 	.short	(.L_1825 - .L_1824)
.L_1824:
        /*011c*/ 	.word	0x00000000
        /*0120*/ 	.short	0x0001
        /*0122*/ 	.short	0x0028
        /*0124*/ 	.byte	0x00, 0xf0, 0xa1, 0x00


	//----- nvinfo : EIATTR_KPARAM_INFO
	.align		4
.L_1825:
        /*0128*/ 	.byte	0x04, 0x17
        /*012a*/ 	.short	(.L_1827 - .L_1826)
.L_1826:
        /*012c*/ 	.word	0x00000000
        /*0130*/ 	.short	0x0000
        /*0132*/ 	.short	0x0000
        /*0134*/ 	.byte	0x00, 0xf0, 0xa1, 0x00


	//----- nvinfo : EIATTR_SPARSE_MMA_MASK
	.align		4
.L_1827:
        /*0138*/ 	.byte	0x03, 0x50
        /*013a*/ 	.short	0x0000


	//----- nvinfo : EIATTR_MAXREG_COUNT
	.align		4
        /*013c*/ 	.byte	0x03, 0x1b
        /*013e*/ 	.short	0x0040


	//----- nvinfo : EIATTR_MERCURY_ISA_VERSION
	.align		4
        /*0140*/ 	.byte	0x03, 0x5f
        /*0142*/ 	.short	0x0101


	//----- nvinfo : EIATTR_EXIT_INSTR_OFFSETS
	.align		4
        /*0144*/ 	.byte	0x04, 0x1c
        /*0146*/ 	.short	(.L_1829 - .L_1828)


	//   ....[0]....
.L_1828:
        /*0148*/ 	.word	0x000000a0


	//   ....[1]....
        /*014c*/ 	.word	0x000001d0


	//   ....[2]....
        /*0150*/ 	.word	0x00000ef0


	//----- nvinfo : EIATTR_MAX_THREADS
	.align		4
.L_1829:
        /*0154*/ 	.byte	0x04, 0x05
        /*0156*/ 	.short	(.L_1831 - .L_1830)
.L_1830:
        /*0158*/ 	.word	0x00000400
        /*015c*/ 	.word	0x00000001
        /*0160*/ 	.word	0x00000001


	//----- nvinfo : EIATTR_CRS_STACK_SIZE
	.align		4
.L_1831:
        /*0164*/ 	.byte	0x04, 0x1e
        /*0166*/ 	.short	(.L_1833 - .L_1832)
.L_1832:
        /*0168*/ 	.word	0x00000000


	//----- nvinfo : EIATTR_CBANK_PARAM_SIZE
	.align		4
.L_1833:
        /*016c*/ 	.byte	0x03, 0x19
        /*016e*/ 	.short	0x00b8


	//----- nvinfo : EIATTR_PARAM_CBANK
	.align		4
        /*0170*/ 	.byte	0x04, 0x0a
        /*0172*/ 	.short	(.L_1835 - .L_1834)
	.align		4
.L_1834:
        /*0174*/ 	.word	index@(.nv.constant0._ZN2at6native51_GLOBAL__N__2c613397_18_DepthwiseConv2d_cu_9959487032conv_depthwise2d_backward_kernelILi5ELi2EN3c104HalfEiEEvNS_27GenericPackedTensorAccessorIKT1_Lm4ENS_16DefaultPtrTraitsEiEENS5_IS6_Lm4ES8_iEES9_T2_iiiiiiiiiiiiiii)
        /*0178*/ 	.short	0x0210
        /*017a*/ 	.short	0x00b8


	//----- nvinfo : EIATTR_SW_WAR
	.align		4
.L_1835:
        /*017c*/ 	.byte	0x04, 0x36
        /*017e*/ 	.short	(.L_1837 - .L_1836)
.L_1836:
        /*0180*/ 	.word	0x00000008
.L_1837:


//--------------------- .nv.info._ZN2at6native51_GLOBAL__N__2c613397_18_DepthwiseConv2d_cu_9959487032conv_depthwise2d_backward_kernelILi5ELi1EN3c104HalfEiEEvNS_27GenericPackedTensorAccessorIKT1_Lm4ENS_16DefaultPtrTraitsEiEENS5_IS6_Lm4ES8_iEES9_T2_iiiiiiiiiiiiiii --------------------------
	.section	.nv.info._ZN2at6native51_GLOBAL__N__2c613397_18_DepthwiseConv2d_cu_9959487032conv_depthwise2d_backward_kernelILi5ELi1EN3c104HalfEiEEvNS_27GenericPackedTensorAccessorIKT1_Lm4ENS_16DefaultPtrTraitsEiEENS5_IS6_Lm4ES8_iEES9_T2_iiiiiiiiiiiiiii,"",@"SHT_CUDA_INFO"
	.sectionflags	@""
	.align	4


	//----- nvinfo : EIATTR_CUDA_API_VERSION
	.align		4
        /*0000*/ 	.byte	0x04, 0x37
        /*0002*/ 	.short	(.L_1839 - .L_1838)
.L_1838:
        /*0004*/ 	.word	0x00000082


	//----- nvinfo : EIATTR_KPARAM_INFO
	.align		4
.L_1839:
        /*0008*/ 	.byte	0x04, 0x17
        /*000a*/ 	.short	(.L_1841 - .L_1840)
.L_1840:
        /*000c*/ 	.word	0x00000000
        /*0010*/ 	.short	0x0012
        /*0012*/ 	.short	0x00b4
        /*0014*/ 	.byte	0x00, 0xf0, 0x11, 0x00


	//----- nvinfo : EIATTR_KPARAM_INFO
	.align		4
.L_1841:
        /*0018*/ 	.byte	0x04, 0x17
        /*001a*/ 	.short	(.L_1843 - .L_1842)
.L_1842:
        /*001c*/ 	.word	0x00000000
        /*0020*/ 	.short	0x0011
        /*0022*/ 	.short	0x00b0
        /*0024*/ 	.byte	0x00, 0xf0, 0x11, 0x00


	//----- nvinfo : EIATTR_KPARAM_INFO
	.align		4
.L_1843:
        /*0028*/ 	.byte	0x04, 0x17
        /*002a*/ 	.short	(.L_1845 - .L_1844)
.L_1844:
        /*002c*/ 	.word	0x00000000
        /*0030*/ 	.short	0x0010
        /*0032*/ 	.short	0x00ac
        /*0034*/ 	.byte	0x00, 0xf0, 0x11, 0x00


	//----- nvinfo : EIATTR_KPARAM_INFO
	.align		4
.L_1845:
        /*0038*/ 	.byte	0x04, 0x17
        /*003a*/ 	.short	(.L_1847 - .L_1846)
.L_1846:
        /*003c*/ 	.word	0x00000000
        /*0040*/ 	.short	0x000f
        /*0042*/ 	.short	0x00a8
        /*0044*/ 	.byte	0x00, 0xf0, 0x11, 0x00


	//----- nvinfo : EIATTR_KPARAM_INFO
	.align		4
.L_1847:
        /*0048*/ 	.byte	0x04, 0x17
        /*004a*/ 	.short	(.L_1849 - .L_1848)
.L_1848:
        /*004c*/ 	.word	0x00000000
        /*0050*/ 	.short	0x000e
        /*0052*/ 	.short	0x00a4
        /*0054*/ 	.byte	0x00, 0xf0, 0x11, 0x00


	//----- nvinfo : EIATTR_KPARAM_INFO
	.align		4
.L_1849:
        /*0058*/ 	.byte	0x04, 0x17
        /*005a*/ 	.short	(.L_1851 - .L_1850)
.L_1850:
        /*005c*/ 	.word	0x00000000
        /*0060*/ 	.short	0x000d
        /*0062*/ 	.short	0x00a0
        /*0064*/ 	.byte	0x00, 0xf0, 0x11, 0x00


	//----- nvinfo : EIATTR_KPARAM_INFO
	.align		4
.L_1851:
        /*0068*/ 	.byte	0x04, 0x17
        /*006a*/ 	.short	(.L_1853 - .L_1852)
.L_1852:
        /*006c*/ 	.word	0x00000000
        /*0070*/ 	.short	0x000c
        /*0072*/ 	.short	0x009c
        /*0074*/ 	.byte	0x00, 0xf0, 0x11, 0x00


	//----- nvinfo : EIATTR_KPARAM_INFO
	.align		4
.L_1853:
        /*0078*/ 	.byte	0x04, 0x17
        /*007a*/ 	.short	(.L_1855 - .L_1854)
.L_1854:
        /*007c*/ 	.word	0x00000000
        /*0080*/ 	.short	0x000b
        /*0082*/ 	.short	0x0098
        /*0084*/ 	.byte	0x00, 0xf0, 0x11, 0x00


	//----- nvinfo : EIATTR_KPARAM_INFO
	.align		4
.L_1855:
        /*0088*/ 	.byte	0x04, 0x17
        /*008a*/ 	.short	(.L_1857 - .L_1856)
.L_1856:
        /*008c*/ 	.word	0x00000000
        /*0090*/ 	.short	0x000a
        /*0092*/ 	.short	0x0094
        /*0094*/ 	.byte	0x00, 0xf0, 0x11, 0x00


	//----- nvinfo : EIATTR_KPARAM_INFO
	.align		4
.L_1857:
        /*0098*/ 	.byte	0x04, 0x17
        /*009a*/ 	.short	(.L_1859 - .L_1858)
.L_1858:
        /*009c*/ 	.word	0x00000000
        /*00a0*/ 	.short	0x0009
        /*00a2*/ 	.short	0x0090
        /*00a4*/ 	.byte	0x00, 0xf0, 0x11, 0x00


	//----- nvinfo : EIATTR_KPARAM_INFO
	.align		4
.L_1859:
        /*00a8*/ 	.byte	0x04, 0x17
        /*00aa*/ 	.short	(.L_1861 - .L_1860)
.L_1860:
        /*00ac*/ 	.word	0x00000000
        /*00b0*/ 	.short	0x0008
        /*00b2*/ 	.short	0x008c
        /*00b4*/ 	.byte	0x00, 0xf0, 0x11, 0x00


	//----- nvinfo : EIATTR_KPARAM_INFO
	.align		4
.L_1861:
        /*00b8*/ 	.byte	0x04, 0x17
        /*00ba*/ 	.short	(.L_1863 - .L_1862)
.L_1862:
        /*00bc*/ 	.word	0x00000000
        /*00c0*/ 	.short	0x0007
        /*00c2*/ 	.short	0x0088
        /*00c4*/ 	.byte	0x00, 0xf0, 0x11, 0x00


	//----- nvinfo : EIATTR_KPARAM_INFO
	.align		4
.L_1863:
        /*00c8*/ 	.byte	0x04, 0x17
        /*00ca*/ 	.short	(.L_1865 - .L_1864)
.L_1864:
        /*00cc*/ 	.word	0x00000000
        /*00d0*/ 	.short	0x0006
        /*00d2*/ 	.short	0x0084
        /*00d4*/ 	.byte	0x00, 0xf0, 0x11, 0x00


	//----- nvinfo : EIATTR_KPARAM_INFO
	.align		4
.L_1865:
        /*00d8*/ 	.byte	0x04, 0x17
        /*00da*/ 	.short	(.L_1867 - .L_1866)
.L_1866:
        /*00dc*/ 	.word	0x00000000
        /*00e0*/ 	.short	0x0005
        /*00e2*/ 	.short	0x0080
        /*00e4*/ 	.byte	0x00, 0xf0, 0x11, 0x00


	//----- nvinfo : EIATTR_KPARAM_INFO
	.align		4
.L_1867:
        /*00e8*/ 	.byte	0x04, 0x17
        /*00ea*/ 	.short	(.L_1869 - .L_1868)
.L_1868:
        /*00ec*/ 	.word	0x00000000
        /*00f0*/ 	.short	0x0004
        /*00f2*/ 	.short	0x007c
        /*00f4*/ 	.byte	0x00, 0xf0, 0x11, 0x00


	//----- nvinfo : EIATTR_KPARAM_INFO
	.align		4
.L_1869:
        /*00f8*/ 	.byte	0x04, 0x17
        /*00fa*/ 	.short	(.L_1871 - .L_1870)
.L_1870:
        /*00fc*/ 	.word	0x00000000
        /*0100*/ 	.short	0x0003
        /*0102*/ 	.short	0x0078
        /*0104*/ 	.byte	0x00, 0xf0, 0x11, 0x00


	//----- nvinfo : EIATTR_KPARAM_INFO
	.align		4
.L_1871:
        /*0108*/ 	.byte	0x04, 0x17
        /*010a*/ 	.short	(.L_1873 - .L_1872)
.L_1872:
        /*010c*/ 	.word	0x00000000
        /*0110*/ 	.short	0x0002
        /*0112*/ 	.short	0x0050
        /*0114*/ 	.byte	0x00, 0xf0, 0xa1, 0x00


	//----- nvinfo : EIATTR_KPARAM_INFO
	.align		4
.L_1873:
        /*0118*/ 	.byte	0x04, 0x17
        /*011a*/ 	.short	(.L_1875 - .L_1874)
.L_1874:
        /*011c*/ 	.word	0x00000000
        /*0120*/ 	.short	0x0001
        /*0122*/ 	.short	0x0028
        /*0124*/ 	.byte	0x00, 0xf0, 0xa1, 0x00


	//----- nvinfo : EIATTR_KPARAM_INFO
	.align		4
.L_1875:
        /*0128*/ 	.byte	0x04, 0x17
        /*012a*/ 	.short	(.L_1877 - .L_1876)
.L_1876:
        /*012c*/ 	.word	0x00000000
        /*0130*/ 	.short	0x0000
        /*0132*/ 	.short	0x0000
        /*0134*/ 	.byte	0x00, 0xf0, 0xa1, 0x00


	//----- nvinfo : EIATTR_SPARSE_MMA_MASK
	.align		4
.L_1877:
        /*0138*/ 	.byte	0x03, 0x50
        /*013a*/ 	.short	0x0000


	//----- nvinfo : EIATTR_MAXREG_COUNT
	.align		4
        /*013c*/ 	.byte	0x03, 0x1b
        /*013e*/ 	.short	0x0040


	//----- nvinfo : EIATTR_MERCURY_ISA_VERSION
	.align		4
        /*0140*/ 	.byte	0x03, 0x5f
        /*0142*/ 	.short	0x0101


	//----- nvinfo : EIATTR_EXIT_INSTR_OFFSETS
	.align		4
        /*0144*/ 	.byte	0x04, 0x1c
        /*0146*/ 	.short	(.L_1879 - .L_1878)


	//   ....[0]....
.L_1878:
        /*0148*/ 	.word	0x000000a0


	//   ....[1]....
        /*014c*/ 	.word	0x000001d0


	//   ....[2]....
        /*0150*/ 	.word	0x00000e00


	//----- nvinfo : EIATTR_MAX_THREADS
	.align		4
.L_1879:
        /*0154*/ 	.byte	0x04, 0x05
        /*0156*/ 	.short	(.L_1881 - .L_1880)
.L_1880:
        /*0158*/ 	.word	0x00000400
        /*015c*/ 	.word	0x00000001
        /*0160*/ 	.word	0x00000001


	//----- nvinfo : EIATTR_CRS_STACK_SIZE
	.align		4
.L_1881:
        /*0164*/ 	.byte	0x04, 0x1e
        /*0166*/ 	.short	(.L_1883 - .L_1882)
.L_1882:
        /*0168*/ 	.word	0x00000000


	//----- nvinfo : EIATTR_CBANK_PARAM_SIZE
	.align		4
.L_1883:
        /*016c*/ 	.byte	0x03, 0x19
        /*016e*/ 	.short	0x00b8


	//----- nvinfo : EIATTR_PARAM_CBANK
	.align		4
        /*0170*/ 	.byte	0x04, 0x0a
        /*0172*/ 	.short	(.L_1885 - .L_1884)
	.align		4
.L_1884:
        /*0174*/ 	.word	index@(.nv.constant0._ZN2at6native51_GLOBAL__N__2c613397_18_DepthwiseConv2d_cu_9959487032conv_depthwise2d_backward_kernelILi5ELi1EN3c104HalfEiEEvNS_27GenericPackedTensorAccessorIKT1_Lm4ENS_16DefaultPtrTraitsEiEENS5_IS6_Lm4ES8_iEES9_T2_iiiiiiiiiiiiiii)
        /*0178*/ 	.short	0x0210
        /*017a*/ 	.short	0x00b8


	//----- nvinfo : EIATTR_SW_WAR
	.align		4
.L_1885:
        /*017c*/ 	.byte	0x04, 0x36
        /*017e*/ 	.short	(.L_1887 - .L_1886)
.L_1886:
        /*0180*/ 	.word	0x00000008
.L_1887:


//--------------------- .nv.info._ZN2at6native51_GLOBAL__N__2c613397_18_DepthwiseConv2d_cu_9959487032conv_depthwise2d_backward_kernelILi0ELi0EfiEEvNS_27GenericPackedTensorAccessorIKT1_Lm4ENS_16DefaultPtrTraitsEiEENS3_IS4_Lm4ES6_iEES7_T2_iiiiiiiiiiiiiii --------------------------
	.section	.nv.info._ZN2at6native51_GLOBAL__N__2c613397_18_DepthwiseConv2d_cu_9959487032conv_depthwise2d_backward_kernelILi0ELi0EfiEEvNS_27GenericPackedTensorAccessorIKT1_Lm4ENS_16DefaultPtrTraitsEiEENS3_IS4_Lm4ES6_iEES7_T2_iiiiiiiiiiiiiii,"",@"SHT_CUDA_INFO"
	.sectionflags	@""
	.align	4


	//----- nvinfo : EIATTR_CUDA_API_VERSION
	.align		4
        /*0000*/ 	.byte	0x04, 0x37
        /*0002*/ 	.short	(.L_1889 - .L_1888)
.L_1888:
        /*0004*/ 	.word	0x00000082


	//----- nvinfo : EIATTR_KPARAM_INFO
	.align		4
.L_1889:
        /*0008*/ 	.byte	0x04, 0x17
        /*000a*/ 	.short	(.L_1891 - .L_1890)
.L_1890:
        /*000c*/ 	.word	0x00000000
        /*0010*/ 	.short	0x0012
        /*0012*/ 	.short	0x00b4
        /*0014*/ 	.byte	0x00, 0xf0, 0x11, 0x00


	//----- nvinfo : EIATTR_KPARAM_INFO
	.align		4
.L_1891:
        /*0018*/ 	.byte	0x04, 0x17
        /*001a*/ 	.short	(.L_1893 - .L_1892)
.L_1892:
        /*001c*/ 	.word	0x00000000
        /*0020*/ 	.short	0x0011
        /*0022*/ 	.short	0x00b0
        /*0024*/ 	.byte	0x00, 0xf0, 0x11, 0x00


	//----- nvinfo : EIATTR_KPARAM_INFO
	.align		4
.L_1893:
        /*0028*/ 	.byte	0x04, 0x17
        /*002a*/ 	.short	(.L_1895 - .L_1894)
.L_1894:
        /*002c*/ 	.word	0x00000000
        /*0030*/ 	.short	0x0010
        /*0032*/ 	.short	0x00ac
        /*0034*/ 	.byte	0x00, 0xf0, 0x11, 0x00


	//----- nvinfo : EIATTR_KPARAM_INFO
	.align		4
.L_1895:
        /*0038*/ 	.byte	0x04, 0x17
        /*003a*/ 	.short	(.L_1897 - .L_1896)
.L_1896:
        /*003c*/ 	.word	0x00000000
        /*0040*/ 	.short	0x000f
        /*0042*/ 	.short	0x00a8
        /*0044*/ 	.byte	0x00, 0xf0, 0x11, 0x00


	//----- nvinfo : EIATTR_KPARAM_INFO
	.align		4
.L_1897:
        /*0048*/ 	.byte	0x04, 0x17
        /*004a*/ 	.short	(.L_1899 - .L_1898)
.L_1898:
        /*004c*/ 	.word	0x00000000
        /*0050*/ 	.short	0x000e
        /*0052*/ 	.short	0x00a4
        /*0054*/ 	.byte	0x00, 0xf0, 0x11, 0x00


	//----- nvinfo : EIATTR_KPARAM_INFO
	.align		4
.L_1899:
        /*0058*/ 	.byte	0x04, 0x17
        /*005a*/ 	.short	(.L_1901 - .L_1900)
.L_1900:
        /*005c*/ 	.word	0x00000000
        /*0060*/ 	.short	0x000d
        /*0062*/ 	.short	0x00a0
        /*0064*/ 	.byte	0x00, 0xf0, 0x11, 0x00


	//----- nvinfo : EIATTR_KPARAM_INFO
	.align		4
.L_1901:
        /*0068*/ 	.byte	0x04, 0x17
        /*006a*/ 	.short	(.L_1903 - .L_1902)
.L_1902:
        /*006c*/ 	.word	0x00000000
        /*0070*/ 	.short	0x000c
        /*0072*/ 	.short	0x009c
        /*0074*/ 	.byte	0x00, 0xf0, 0x11, 0x00


	//----- nvinfo : EIATTR_KPARAM_INFO
	.align		4
.L_1903:
        /*0078*/ 	.byte	0x04, 0x17
        /*007a*/ 	.short	(.L_1905 - .L_1904)
.L_1904:
        /*007c*/ 	.word	0x00000000
        /*0080*/ 	.short	0x000b
        /*0082*/ 	.short	0x0098
        /*0084*/ 	.byte	0x00, 0xf0, 0x11, 0x00


	//----- nvinfo : EIATTR_KPARAM_INFO
	.align		4
.L_1905:
        /*0088*/ 	.byte	0x04, 0x17
        /*008a*/ 	.short	(.L_1907 - .L_1906)
.L_1906:
        /*008c*/ 	.word	0x00000000
        /*0090*/ 	.short	0x000a
        /*0092*/ 	.short	0x0094
        /*0094*/ 	.byte	0x00, 0xf0, 0x11, 0x00


	//----- nvinfo : EIATTR_KPARAM_INFO
	.align		4
.L_1907:
        /*0098*/ 	.byte	0x04, 0x17
        /*009a*/ 	.short	(.L_1909 - .L_1908)
.L_1908:
        /*009c*/ 	.word	0x00000000
        /*00a0*/ 	.short	0x0009
        /*00a2*/ 	.short	0x0090
        /*00a4*/ 	.byte	0x00, 0xf0, 0x11, 0x00


	//----- nvinfo : EIATTR_KPARAM_INFO
	.align		4
.L_1909:
        /*00a8*/ 	.byte	0x04, 0x17
        /*00aa*/ 	.short	(.L_1911 - .L_1910)
.L_1910:
        /*00ac*/ 	.word	0x00000000
        /*00b0*/ 	.short	0x0008
        /*00b2*/ 	.short	0x008c
        /*00b4*/ 	.byte	0x00, 0xf0, 0x11, 0x00


	//----- nvinfo : EIATTR_KPARAM_INFO
	.align		4
.L_1911:
        /*00b8*/ 	.byte	0x04, 0x17
        /*00ba*/ 	.short	(.L_1913 - .L_1912)
.L_1912:
        /*00bc*/ 	.word	0x00000000
        /*00c0*/ 	.short	0x0007
        /*00c2*/ 	.short	0x0088
        /*00c4*/ 	.byte	0x00, 0xf0, 0x11, 0x00


	//----- nvinfo : EIATTR_KPARAM_INFO
	.align		4
.L_1913:
        /*00c8*/ 	.byte	0x04, 0x17
        /*00ca*/ 	.short	(.L_1915 - .L_1914)
.L_1914:
        /*00cc*/ 	.word	0x00000000
        /*00d0*/ 	.short	0x0006
        /*00d2*/ 	.short	0x0084
        /*00d4*/ 	.byte	0x00, 0xf0, 0x11, 0x00


	//----- nvinfo : EIATTR_KPARAM_INFO
	.align		4
.L_1915:
        /*00d8*/ 	.byte	0x04, 0x17
        /*00da*/ 	.short	(.L_1917 - .L_1916)
.L_1916:
        /*00dc*/ 	.word	0x00000000
        /*00e0*/ 	.short	0x0005
        /*00e2*/ 	.short	0x0080
        /*00e4*/ 	.byte	0x00, 0xf0, 0x11, 0x00


	//----- nvinfo : EIATTR_KPARAM_INFO
	.align		4
.L_1917:
        /*00e8*/ 	.byte	0x04, 0x17
        /*00ea*/ 	.short	(.L_1919 - .L_1918)
.L_1918:
        /*00ec*/ 	.word	0x00000000
        /*00f0*/ 	.short	0x0004
        /*00f2*/ 	.short	0x007c
        /*00f4*/ 	.byte	0x00, 0xf0, 0x11, 0x00


	//----- nvinfo : EIATTR_KPARAM_INFO
	.align		4
.L_1919:
        /*00f8*/ 	.byte	0x04, 0x17
        /*00fa*/ 	.short	(.L_1921 - .L_1920)
.L_1920:
        /*00fc*/ 	.word	0x00000000
        /*0100*/ 	.short	0x0003
        /*0102*/ 	.short	0x0078
        /*0104*/ 	.byte	0x00, 0xf0, 0x11, 0x00


	//----- nvinfo : EIATTR_KPARAM_INFO
	.align		4
.L_1921:
        /*0108*/ 	.byte	0x04, 0x17
        /*010a*/ 	.short	(.L_1923 - .L_1922)
.L_1922:
        /*010c*/ 	.word	0x00000000
        /*0110*/ 	.short	0x0002
        /*0112*/ 	.short	0x0050
        /*0114*/ 	.byte	0x00, 0xf0, 0xa1, 0x00


	//----- nvinfo : EIATTR_KPARAM_INFO
	.align		4
.L_1923:
        /*0118*/ 	.byte	0x04, 0x17
        /*011a*/ 	.short	(.L_1925 - .L_1924)
.L_1924:
        /*011c*/ 	.word	0x00000000
        /*0120*/ 	.short	0x0001
        /*0122*/ 	.short	0x0028
        /*0124*/ 	.byte	0x00, 0xf0, 0xa1, 0x00


	//----- nvinfo : EIATTR_KPARAM_INFO
	.align		4
.L_1925:
        /*0128*/ 	.byte	0x04, 0x17
        /*012a*/ 	.short	(.L_1927 - .L_1926)
.L_1926:
        /*012c*/ 	.word	0x00000000
        /*0130*/ 	.short	0x0000
        /*0132*/ 	.short	0x0000
        /*0134*/ 	.byte	0x00, 0xf0, 0xa1, 0x00


	//----- nvinfo : EIATTR_SPARSE_MMA_MASK
	.align		4
.L_1927:
        /*0138*/ 	.byte	0x03, 0x50
        /*013a*/ 	.short	0x0000


	//----- nvinfo : EIATTR_MAXREG_COUNT
	.align		4
        /*013c*/ 	.byte	0x03, 0x1b
        /*013e*/ 	.short	0x0040


	//----- nvinfo : EIATTR_MERCURY_ISA_VERSION
	.align		4
        /*0140*/ 	.byte	0x03, 0x5f
        /*0142*/ 	.short	0x0101


	//----- nvinfo : EIATTR_EXIT_INSTR_OFFSETS
	.align		4
        /*0144*/ 	.byte	0x04, 0x1c
        /*0146*/ 	.short	(.L_1929 - .L_1928)


	//   ....[0]....
.L_1928:
        /*0148*/ 	.word	0x000000a0


	//   ....[1]....
        /*014c*/ 	.word	0x00002d60


	//----- nvinfo : EIATTR_MAX_THREADS
	.align		4
.L_1929:
        /*0150*/ 	.byte	0x04, 0x05
        /*0152*/ 	.short	(.L_1931 - .L_1930)
.L_1930:
        /*0154*/ 	.word	0x00000400
        /*0158*/ 	.word	0x00000001
        /*015c*/ 	.word	0x00000001


	//----- nvinfo : EIATTR_CRS_STACK_SIZE
	.align		4
.L_1931:
        /*0160*/ 	.byte	0x04, 0x1e
        /*0162*/ 	.short	(.L_1933 - .L_1932)
.L_1932:
        /*0164*/ 	.word	0x00000000


	//----- nvinfo : EIATTR_CBANK_PARAM_SIZE
	.align		4
.L_1933:
        /*0168*/ 	.byte	0x03, 0x19
        /*016a*/ 	.short	0x00b8


	//----- nvinfo : EIATTR_PARAM_CBANK
	.align		4
        /*016c*/ 	.byte	0x04, 0x0a
        /*016e*/ 	.short	(.L_1935 - .L_1934)
	.align		4
.L_1934:
        /*0170*/ 	.word	index@(.nv.constant0._ZN2at6native51_GLOBAL__N__2c613397_18_DepthwiseConv2d_cu_9959487032conv_depthwise2d_backward_kernelILi0ELi0EfiEEvNS_27GenericPackedTensorAccessorIKT1_Lm4ENS_16DefaultPtrTraitsEiEENS3_IS4_Lm4ES6_iEES7_T2_iiiiiiiiiiiiiii)
        /*0174*/ 	.short	0x0210
        /*0176*/ 	.short	0x00b8


	//----- nvinfo : EIATTR_SW_WAR
	.align		4
.L_1935:
        /*0178*/ 	.byte	0x04, 0x36
        /*017a*/ 	.short	(.L_1937 - .L_1936)
.L_1936:
        /*017c*/ 	.word	0x00000008
.L_1937:


//--------------------- .nv.info._ZN2at6native51_GLOBAL__N__2c613397_18_DepthwiseConv2d_cu_9959487032conv_depthwise2d_backward_kernelILi0ELi2EfiEEvNS_27GenericPackedTensorAccessorIKT1_Lm4ENS_16DefaultPtrTraitsEiEENS3_IS4_Lm4ES6_iEES7_T2_iiiiiiiiiiiiiii --------------------------
	.section	.nv.info._ZN2at6native51_GLOBAL__N__2c613397_18_DepthwiseConv2d_cu_9959487032conv_depthwise2d_backward_kernelILi0ELi2EfiEEvNS_27GenericPackedTensorAccessorIKT1_Lm4ENS_16DefaultPtrTraitsEiEENS3_IS4_Lm4ES6_iEES7_T2_iiiiiiiiiiiiiii,"",@"SHT_CUDA_INFO"
	.sectionflags	@""
	.align	4


	//----- nvinfo : EIATTR_CUDA_API_VERSION
	.align		4
        /*0000*/ 	.byte	0x04, 0x37
        /*0002*/ 	.short	(.L_1939 - .L_1938)
.L_1938:
        /*0004*/ 	.word	0x00000082


	//----- nvinfo : EIATTR_KPARAM_INFO
	.align		4
.L_1939:
        /*0008*/ 	.byte	0x04, 0x17
        /*000a*/ 	.short	(.L_1941 - .L_1940)
.L_1940:
        /*000c*/ 	.word	0x00000000
        /*0010*/ 	.short	0x0012
        /*0012*/ 	.short	0x00b4
        /*0014*/ 	.byte	0x00, 0xf0, 0x11, 0x00


	//----- nvinfo : EIATTR_KPARAM_INFO
	.align		4
.L_1941:
        /*0018*/ 	.byte	0x04, 0x17
        /*001a*/ 	.short	(.L_1943 - .L_1942)
.L_1942:
        /*001c*/ 	.word	0x00000000
        /*0020*/ 	.short	0x0011
        /*0022*/ 	.short	0x00b0
        /*0024*/ 	.byte	0x00, 0xf0, 0x11, 0x00


	//----- nvinfo : EIATTR_KPARAM_INFO
	.align		4
.L_1943:
        /*0028*/ 	.byte	0x04, 0x17
        /*002a*/ 	.short	(.L_1945 - .L_1944)
.L_1944:
        /*002c*/ 	.word	0x00000000
        /*0030*/ 	.short	0x0010
        /*0032*/ 	.short	0x00ac
        /*0034*/ 	.byte	0x00, 0xf0, 0x11, 0x00


	//----- nvinfo : EIATTR_KPARAM_INFO
	.align		4
.L_1945:
        /*0038*/ 	.byte	0x04, 0x17
        /*003a*/ 	.short	(.L_1947 - .L_1946)
.L_1946:
        /*003c*/ 	.word	0x00000000
        /*0040*/ 	.short	0x000f
        /*0042*/ 	.short	0x00a8
        /*0044*/ 	.byte	0x00, 0xf0, 0x11, 0x00


	//----- nvinfo : EIATTR_KPARAM_INFO
	.align		4
.L_1947:
        /*0048*/ 	.byte	0x04, 0x17
        /*004a*/ 	.short	(.L_1949 - .L_1948)
.L_1948:
        /*004c*/ 	.word	0x00000000
        /*0050*/ 	.short	0x000e
        /*0052*/ 	.short	0x00a4
        /*0054*/ 	.byte	0x00, 0xf0, 0x11, 0x00


	//----- nvinfo : EIATTR_KPARAM_INFO
	.align		4
.L_1949:
        /*0058*/ 	.byte	0x04, 0x17
        /*005a*/ 	.short	(.L_1951 - .L_1950)
.L_1950:
        /*005c*/ 	.word	0x00000000
        /*0060*/ 	.short	0x000d
        /*0062*/ 	.short	0x00a0
        /*0064*/ 	.byte	0x00, 0xf0, 0x11, 0x00


	//----- nvinfo : EIATTR_KPARAM_INFO
	.align		4
.L_1951:
        /*0068*/ 	.byte	0x04, 0x17
        /*006a*/ 	.short	(.L_1953 - .L_1952)
.L_1952:
        /*006c*/ 	.word	0x00000000
        /*0070*/ 	.short	0x000c
        /*0072*/ 	.short	0x009c
        /*0074*/ 	.byte	0x00, 0xf0, 0x11, 0x00


	//----- nvinfo : EIATTR_KPARAM_INFO
	.align		4
.L_1953:
        /*0078*/ 	.byte	0x04, 0x17
        /*007a*/ 	.short	(.L_1955 - .L_1954)
.L_1954:
        /*007c*/ 	.word	0x00000000
        /*0080*/ 	.short	0x000b
        /*0082*/ 	.short	0x0098
        /*0084*/ 	.byte	0x00, 0xf0, 0x11, 0x00


	//----- nvinfo : EIATTR_KPARAM_INFO
	.align		4
.L_1955:
        /*0088*/ 	.byte	0x04, 0x17
        /*008a*/ 	.short	(.L_1957 - .L_1956)
.L_1956:
        /*008c*/ 	.word	0x00000000
        /*0090*/ 	.short	0x000a
        /*0092*/ 	.short	0x0094
        /*0094*/ 	.byte	0x00, 0xf0, 0x11, 0x00


	//----- nvinfo : EIATTR_KPARAM_INFO
	.align		4
.L_1957:
        /*0098*/ 	.byte	0x04, 0x17
        /*009a*/ 	.short	(.L_1959 - .L_1958)
.L_1958:
        /*009c*/ 	.word	0x00000000
        /*00a0*/ 	.short	0x0009
        /*00a2*/ 	.short	0x0090
        /*00a4*/ 	.byte	0x00, 0xf0, 0x11, 0x00


	//----- nvinfo : EIATTR_KPARAM_INFO
	.align		4
.L_1959:
        /*00a8*/ 	.byte	0x04, 0x17
        /*00aa*/ 	.short	(.L_1961 - .L_1960)
.L_1960:
        /*00ac*/ 	.word	0x00000000
        /*00b0*/ 	.short	0x0008
        /*00b2*/ 	.short	0x008c
        /*00b4*/ 	.byte	0x00, 0xf0, 0x11, 0x00


	//----- nvinfo : EIATTR_KPARAM_INFO
	.align		4
.L_1961:
        /*00b8*/ 	.byte	0x04, 0x17
        /*00ba*/ 	.short	(.L_1963 - .L_1962)
.L_1962:
        /*00bc*/ 	.word	0x00000000
        /*00c0*/ 	.short	0x0007
        /*00c2*/ 	.short	0x0088
        /*00c4*/ 	.byte	0x00, 0xf0, 0x11, 0x00


	//----- nvinfo : EIATTR_KPARAM_INFO
	.align		4
.L_1963:
        /*00c8*/ 	.byte	0x04, 0x17
        /*00ca*/ 	.short	(.L_1965 - .L_1964)
.L_1964:
        /*00cc*/ 	.word	0x00000000
        /*00d0*/ 	.short	0x0006
        /*00d2*/ 	.short	0x0084
        /*00d4*/ 	.byte	0x00, 0xf0, 0x11, 0x00


	//----- nvinfo : EIATTR_KPARAM_INFO
	.align		4
.L_1965:
        /*00d8*/ 	.byte	0x04, 0x17
        /*00da*/ 	.short	(.L_1967 - .L_1966)
.L_1966:
        /*00dc*/ 	.word	0x00000000
        /*00e0*/ 	.short	0x0005
        /*00e2*/ 	.short	0x0080
        /*00e4*/ 	.byte	0x00, 0xf0, 0x11, 0x00


	//----- nvinfo : EIATTR_KPARAM_INFO
	.align		4
.L_1967:
        /*00e8*/ 	.byte	0x04, 0x17
        /*00ea*/ 	.short	(.L_1969 - .L_1968)
.L_1968:
        /*00ec*/ 	.word	0x00000000
        /*00f0*/ 	.short	0x0004
        /*00f2*/ 	.short	0x007c
        /*00f4*/ 	.byte	0x00, 0xf0, 0x11, 0x00


	//----- nvinfo : EIATTR_KPARAM_INFO
	.align		4
.L_1969:
        /*00f8*/ 	.byte	0x04, 0x17
        /*00fa*/ 	.short	(.L_1971 - .L_1970)
.L_1970:
        /*00fc*/ 	.word	0x00000000
        /*0100*/ 	.short	0x0003
        /*0102*/ 	.short	0x0078
        /*0104*/ 	.byte	0x00, 0xf0, 0x11, 0x00


	//----- nvinfo : EIATTR_KPARAM_INFO
	.align		4
.L_1971:
        /*0108*/ 	.byte	0x04, 0x17
        /*010a*/ 	.short	(.L_1973 - .L_1972)
.L_1972:
        /*010c*/ 	.word	0x00000000
        /*0110*/ 	.short	0x0002
        /*0112*/ 	.short	0x0050
        /*0114*/ 	.byte	0x00, 0xf0, 0xa1, 0x00


	//----- nvinfo : EIATTR_KPARAM_INFO
	.align		4
.L_1973:
        /*0118*/ 	.byte	0x04, 0x17
        /*011a*/ 	.short	(.L_1975 - .L_1974)
.L_1974:
        /*011c*/ 	.word	0x00000000
        /*0120*/ 	.short	0x0001
        /*0122*/ 	.short	0x0028
        /*0124*/ 	.byte	0x00, 0xf0, 0xa1, 0x00


	//----- nvinfo : EIATTR_KPARAM_INFO
	.align		4
.L_1975:
        /*0128*/ 	.byte	0x04, 0x17
        /*012a*/ 	.short	(.L_1977 - .L_1976)
.L_1976:
        /*012c*/ 	.word	0x00000000
        /*0130*/ 	.short	0x0000
        /*0132*/ 	.short	0x0000
        /*0134*/ 	.byte	0x00, 0xf0, 0xa1, 0x00


	//----- nvinfo : EIATTR_SPARSE_MMA_MASK
	.align		4
.L_1977:
        /*0138*/ 	.byte	0x03, 0x50
        /*013a*/ 	.short	0x0000


	//----- nvinfo : EIATTR_MAXREG_COUNT
	.align		4
        /*013c*/ 	.byte	0x03, 0x1b
        /*013e*/ 	.short	0x0040


	//----- nvinfo : EIATTR_MERCURY_ISA_VERSION
	.align		4
        /*0140*/ 	.byte	0x03, 0x5f
        /*0142*/ 	.short	0x0101


	//----- nvinfo : EIATTR_EXIT_INSTR_OFFSETS
	.align		4
        /*0144*/ 	.byte	0x04, 0x1c
        /*0146*/ 	.short	(.L_1979 - .L_1978)


	//   ....[0]....
.L_1978:
        /*0148*/ 	.word	0x000000a0


	//   ....[1]....
        /*014c*/ 	.word	0x000013e0


	//----- nvinfo : EIATTR_MAX_THREADS
	.align		4
.L_1979:
        /*0150*/ 	.byte	0x04, 0x05
        /*0152*/ 	.short	(.L_1981 - .L_1980)
.L_1980:
        /*0154*/ 	.word	0x00000400
        /*0158*/ 	.word	0x00000001
        /*015c*/ 	.word	0x00000001


	//----- nvinfo : EIATTR_CRS_STACK_SIZE
	.align		4
.L_1981:
        /*0160*/ 	.byte	0x04, 0x1e
        /*0162*/ 	.short	(.L_1983 - .L_1982)
.L_1982:
        /*0164*/ 	.word	0x00000000


	//----- nvinfo : EIATTR_CBANK_PARAM_SIZE
	.align		4
.L_1983:
        /*0168*/ 	.byte	0x03, 0x19
        /*016a*/ 	.short	0x00b8


	//----- nvinfo : EIATTR_PARAM_CBANK
	.align		4
        /*016c*/ 	.byte	0x04, 0x0a
        /*016e*/ 	.short	(.L_1985 - .L_1984)
	.align		4
.L_1984:
        /*0170*/ 	.word	index@(.nv.constant0._ZN2at6native51_GLOBAL__N__2c613397_18_DepthwiseConv2d_cu_9959487032conv_depthwise2d_backward_kernelILi0ELi2EfiEEvNS_27GenericPackedTensorAccessorIKT1_Lm4ENS_16DefaultPtrTraitsEiEENS3_IS4_Lm4ES6_iEES7_T2_iiiiiiiiiiiiiii)
        /*0174*/ 	.short	0x0210
        /*0176*/ 	.short	0x00b8


	//----- nvinfo : EIATTR_SW_WAR
	.align		4
.L_1985:
        /*0178*/ 	.byte	0x04, 0x36
        /*017a*/ 	.short	(.L_1987 - .L_1986)
.L_1986:
        /*017c*/ 	.word	0x00000008
.L_1987:


//--------------------- .nv.info._ZN2at6native51_GLOBAL__N__2c613397_18_DepthwiseConv2d_cu_9959487032conv_depthwise2d_backward_kernelILi0ELi1EfiEEvNS_27GenericPackedTensorAccessorIKT1_Lm4ENS_16DefaultPtrTraitsEiEENS3_IS4_Lm4ES6_iEES7_T2_iiiiiiiiiiiiiii --------------------------
	.section	.nv.info._ZN2at6native51_GLOBAL__N__2c613397_18_DepthwiseConv2d_cu_9959487032conv_depthwise2d_backward_kernelILi0ELi1EfiEEvNS_27GenericPackedTensorAccessorIKT1_Lm4ENS_16DefaultPtrTraitsEiEENS3_IS4_Lm4ES6_iEES7_T2_iiiiiiiiiiiiiii,"",@"SHT_CUDA_INFO"
	.sectionflags	@""
	.align	4


	//----- nvinfo : EIATTR_CUDA_API_VERSION
	.align		4
        /*0000*/ 	.byte	0x04, 0x37
        /*0002*/ 	.short	(.L_1989 - .L_1988)
.L_1988:
        /*0004*/ 	.word	0x00000082


	//----- nvinfo : EIATTR_KPARAM_INFO
	.align		4
.L_1989:
        /*0008*/ 	.byte	0x04, 0x17
        /*000a*/ 	.short	(.L_1991 - .L_1990)
.L_1990:
        /*000c*/ 	.word	0x00000000
        /*0010*/ 	.short	0x0012
        /*0012*/ 	.short	0x00b4
        /*0014*/ 	.byte	0x00, 0xf0, 0x11, 0x00


	//----- nvinfo : EIATTR_KPARAM_INFO
	.align		4
.L_1991:
        /*0018*/ 	.byte	0x04, 0x17
        /*001a*/ 	.short	(.L_1993 - .L_1992)
.L_1992:
        /*001c*/ 	.word	0x00000000
        /*0020*/ 	.short	0x0011
        /*0022*/ 	.short	0x00b0
        /*0024*/ 	.byte	0x00, 0xf0, 0x11, 0x00


	//----- nvinfo : EIATTR_KPARAM_INFO
	.align		4
.L_1993:
        /*0028*/ 	.byte	0x04, 0x17
        /*002a*/ 	.short	(.L_1995 - .L_1994)
.L_1994:
        /*002c*/ 	.word	0x00000000
        /*0030*/ 	.short	0x0010
        /*0032*/ 	.short	0x00ac
        /*0034*/ 	.byte	0x00, 0xf0, 0x11, 0x00


	//----- nvinfo : EIATTR_KPARAM_INFO
	.align		4
.L_1995:
        /*0038*/ 	.byte	0x04, 0x17
        /*003a*/ 	.short	(.L_1997 - .L_1996)
.L_1996:
        /*003c*/ 	.word	0x00000000
        /*0040*/ 	.short	0x000f
        /*0042*/ 	.short	0x00a8
        /*0044*/ 	.byte	0x00, 0xf0, 0x11, 0x00


	//----- nvinfo : EIATTR_KPARAM_INFO
	.align		4
.L_1997:
        /*0048*/ 	.byte	0x04, 0x17
        /*004a*/ 	.short	(.L_1999 - .L_1998)
.L_1998:
        /*004c*/ 	.word	0x00000000
        /*0050*/ 	.short	0x000e
        /*0052*/ 	.short	0x00a4
        /*0054*/ 	.byte	0x00, 0xf0, 0x11, 0x00


	//----- nvinfo : EIATTR_KPARAM_INFO
	.align		4
.L_1999:
        /*0058*/ 	.byte	0x04, 0x17
        /*005a*/ 	.short	(.L_2001 - .L_2000)
.L_2000:
        /*005c*/ 	.word	0x00000000
        /*0060*/ 	.short	0x000d
        /*0062*/ 	.short	0x00a0
        /*0064*/ 	.byte	0x00, 0xf0, 0x11, 0x00


	//----- nvinfo : EIATTR_KPARAM_INFO
	.align		4
.L_2001:
        /*0068*/ 	.byte	0x04, 0x17
        /*006a*/ 	.short	(.L_2003 - .L_2002)
.L_2002:
        /*006c*/ 	.word	0x00000000
        /*0070*/ 	.short	0x000c
        /*0072*/ 	.short	0x009c
        /*0074*/ 	.byte	0x00, 0xf0, 0x11, 0x00


	//----- nvinfo : EIATTR_KPARAM_INFO
	.align		4
.L_2003:
        /*0078*/ 	.byte	0x04, 0x17
        /*007a*/ 	.short	(.L_2005 - .L_2004)
.L_2004:
        /*007c*/ 	.word	0x00000000
        /*0080*/ 	.short	0x000b
        /*0082*/ 	.short	0x0098
        /*0084*/ 	.byte	0x00, 0xf0, 0x11, 0x00


	//----- nvinfo : EIATTR_KPARAM_INFO
	.align		4
.L_2005:
        /*0088*/ 	.byte	0x04, 0x17
        /*008a*/ 	.short	(.L_2007 - .L_2006)
.L_2006:
        /*008c*/ 	.word	0x00000000
        /*0090*/ 	.short	0x000a
        /*0092*/ 	.short	0x0094
        /*0094*/ 	.byte	0x00, 0xf0, 0x11, 0x00


	//----- nvinfo : EIATTR_KPARAM_INFO
	.align		4
.L_2007:
        /*0098*/ 	.byte	0x04, 0x17
        /*009a*/ 	.short	(.L_2009 - .L_2008)
.L_2008:
        /*009c*/ 	.word	0x00000000
        /*00a0*/ 	.short	0x0009
        /*00a2*/ 	.short	0x0090
        /*00a4*/ 	.byte	0x00, 0xf0, 0x11, 0x00


	//----- nvinfo : EIATTR_KPARAM_INFO
	.align		4
.L_2009:
        /*00a8*/ 	.byte	0x04, 0x17
        /*00aa*/ 	.short	(.L_2011 - .L_2010)
.L_2010:
        /*00ac*/ 	.word	0x00000000
        /*00b0*/ 	.short	0x0008
        /*00b2*/ 	.short	0x008c
        /*00b4*/ 	.byte	0x00, 0xf0, 0x11, 0x00


	//----- nvinfo : EIATTR_KPARAM_INFO
	.align		4
.L_2011:
        /*00b8*/ 	.byte	0x04, 0x17
        /*00ba*/ 	.short	(.L_2013 - .L_2012)
.L_2012:
        /*00bc*/ 	.word	0x00000000
        /*00c0*/ 	.short	0x0007
        /*00c2*/ 	.short	0x0088
        /*00c4*/ 	.byte	0x00, 0xf0, 0x11, 0x00


	//----- nvinfo : EIATTR_KPARAM_INFO
	.align		4
.L_2013:
        /*00c8*/ 	.byte	0x04, 0x17
        /*00ca*/ 	.short	(.L_2015 - .L_2014)
.L_2014:
        /*00cc*/ 	.word	0x00000000
        /*00d0*/ 	.short	0x0006
        /*00d2*/ 	.short	0x0084
        /*00d4*/ 	.byte	0x00, 0xf0, 0x11, 0x00


	//----- nvinfo : EIATTR_KPARAM_INFO
	.align		4
.L_2015:
        /*00d8*/ 	.byte	0x04, 0x17
        /*00da*/ 	.short	(.L_2017 - .L_2016)
.L_2016:
        /*00dc*/ 	.word	0x00000000
        /*00e0*/ 	.short	0x0005
        /*00e2*/ 	.short	0x0080
        /*00e4*/ 	.byte	0x00, 0xf0, 0x11, 0x00


	//----- nvinfo : EIATTR_KPARAM_INFO
	.align		4
.L_2017:
        /*00e8*/ 	.byte	0x04, 0x17
        /*00ea*/ 	.short	(.L_2019 - .L_2018)
.L_2018:
        /*00ec*/ 	.word	0x00000000
        /*00f0*/ 	.short	0x0004
        /*00f2*/ 	.short	0x007c
        /*00f4*/ 	.byte	0x00, 0xf0, 0x11, 0x00


	//----- nvinfo : EIATTR_KPARAM_INFO
	.align		4
.L_2019:
        /*00f8*/ 	.byte	0x04, 0x17
        /*00fa*/ 	.short	(.L_2021 - .L_2020)
.L_2020:
        /*00fc*/ 	.word	0x00000000
        /*0100*/ 	.short	0x0003
        /*0102*/ 	.short	0x0078
        /*0104*/ 	.byte	0x00, 0xf0, 0x11, 0x00


	//----- nvinfo : EIATTR_KPARAM_INFO
	.align		4
.L_2021:
        /*0108*/ 	.byte	0x04, 0x17
        /*010a*/ 	.short	(.L_2023 - .L_2022)
.L_2022:
        /*010c*/ 	.word	0x00000000
        /*0110*/ 	.short	0x0002
        /*0112*/ 	.short	0x0050
        /*0114*/ 	.byte	0x00, 0xf0, 0xa1, 0x00


	//----- nvinfo : EIATTR_KPARAM_INFO
	.align		4
.L_2023:
        /*0118*/ 	.byte	0x04, 0x17
        /*011a*/ 	.short	(.L_2025 - .L_2024)
.L_2024:
        /*011c*/ 	.word	0x00000000
        /*0120*/ 	.short	0x0001
        /*0122*/ 	.short	0x0028
        /*0124*/ 	.byte	0x00, 0xf0, 0xa1, 0x00


	//----- nvinfo : EIATTR_KPARAM_INFO
	.align		4
.L_2025:
        /*0128*/ 	.byte	0x04, 0x17
        /*012a*/ 	.short	(.L_2027 - .L_2026)
.L_2026:
        /*012c*/ 	.word	0x00000000
        /*0130*/ 	.short	0x0000
        /*0132*/ 	.short	0x0000
        /*0134*/ 	.byte	0x00, 0xf0, 0xa1, 0x00


	//----- nvinfo : EIATTR_SPARSE_MMA_MASK
	.align		4
.L_2027:
        /*0138*/ 	.byte	0x03, 0x50
        /*013a*/ 	.short	0x0000


	//----- nvinfo : EIATTR_MAXREG_COUNT
	.align		4
        /*013c*/ 	.byte	0x03, 0x1b
        /*013e*/ 	.short	0x0040


	//----- nvinfo : EIATTR_MERCURY_ISA_VERSION
	.align		4
        /*0140*/ 	.byte	0x03, 0x5f
        /*0142*/ 	.short	0x0101


	//----- nvinfo : EIATTR_EXIT_INSTR_OFFSETS
	.align		4
        /*0144*/ 	.byte	0x04, 0x1c
        /*0146*/ 	.short	(.L_2029 - .L_2028)


	//   ....[0]....
.L_2028:
        /*0148*/ 	.word	0x000000a0


	//   ....[1]....
        /*014c*/ 	.word	0x00001180


	//----- nvinfo : EIATTR_MAX_THREADS
	.align		4
.L_2029:
        /*0150*/ 	.byte	0x04, 0x05
        /*0152*/ 	.short	(.L_2031 - .L_2030)
.L_2030:
        /*0154*/ 	.word	0x00000400
        /*0158*/ 	.word	0x00000001
        /*015c*/ 	.word	0x00000001


	//----- nvinfo : EIATTR_CRS_STACK_SIZE
	.align		4
.L_2031:
        /*0160*/ 	.byte	0x04, 0x1e
        /*0162*/ 	.short	(.L_2033 - .L_2032)
.L_2032:
        /*0164*/ 	.word	0x00000000


	//----- nvinfo : EIATTR_CBANK_PARAM_SIZE
	.align		4
.L_2033:
        /*0168*/ 	.byte	0x03, 0x19
        /*016a*/ 	.short	0x00b8


	//----- nvinfo : EIATTR_PARAM_CBANK
	.align		4
        /*016c*/ 	.byte	0x04, 0x0a
        /*016e*/ 	.short	(.L_2035 - .L_2034)
	.align		4
.L_2034:
        /*0170*/ 	.word	index@(.nv.constant0._ZN2at6native51_GLOBAL__N__2c613397_18_DepthwiseConv2d_cu_9959487032conv_depthwise2d_backward_kernelILi0ELi1EfiEEvNS_27GenericPackedTensorAccessorIKT1_Lm4ENS_16DefaultPtrTraitsEiEENS3_IS4_Lm4ES6_iEES7_T2_iiiiiiiiiiiiiii)
        /*0174*/ 	.short	0x0210
        /*0176*/ 	.short	0x00b8


	//----- nvinfo : EIATTR_SW_WAR
	.align		4
.L_2035:
        /*0178*/ 	.byte	0x04, 0x36
        /*017a*/ 	.short	(.L_2037 - .L_2036)
.L_2036:
        /*017c*/ 	.word	0x00000008
.L_2037:


//--------------------- .nv.info._ZN2at6native51_GLOBAL__N__2c613397_18_DepthwiseConv2d_cu_9959487032conv_depthwise2d_backward_kernelILi1ELi0EfiEEvNS_27GenericPackedTensorAccessorIKT1_Lm4ENS_16DefaultPtrTraitsEiEENS3_IS4_Lm4ES6_iEES7_T2_iiiiiiiiiiiiiii --------------------------
	.section	.nv.info._ZN2at6native51_GLOBAL__N__2c613397_18_DepthwiseConv2d_cu_9959487032conv_depthwise2d_backward_kernelILi1ELi0EfiEEvNS_27GenericPackedTensorAccessorIKT1_Lm4ENS_16DefaultPtrTraitsEiEENS3_IS4_Lm4ES6_iEES7_T2_iiiiiiiiiiiiiii,"",@"SHT_CUDA_INFO"
	.sectionflags	@""
	.align	4


	//----- nvinfo : EIATTR_CUDA_API_VERSION
	.align		4
        /*0000*/ 	.byte	0x04, 0x37
        /*0002*/ 	.short	(.L_2039 - .L_2038)
.L_2038:
        /*0004*/ 	.word	0x00000082


	//----- nvinfo : EIATTR_KPARAM_INFO
	.align		4
.L_2039:
        /*0008*/ 	.byte	0x04, 0x17
        /*000a*/ 	.short	(.L_2041 - .L_2040)
.L_2040:
        /*000c*/ 	.word	0x00000000
        /*0010*/ 	.short	0x0012
        /*0012*/ 	.short	0x00b4
        /*0014*/ 	.byte	0x00, 0xf0, 0x11, 0x00


	//----- nvinfo : EIATTR_KPARAM_INFO
	.align		4
.L_2041:
        /*0018*/ 	.byte	0x04, 0x17
        /*001a*/ 	.short	(.L_2043 - .L_2042)
.L_2042:
        /*001c*/ 	.word	0x00000000
        /*0020*/ 	.short	0x0011
        /*0022*/ 	.short	0x00b0
        /*0024*/ 	.byte	0x00, 0xf0, 0x11, 0x00


	//----- nvinfo : EIATTR_KPARAM_INFO
	.align		4
.L_2043:
        /*0028*/ 	.byte	0x04, 0x17
        /*002a*/ 	.short	(.L_2045 - .L_2044)
.L_2044:
        /*002c*/ 	.word	0x00000000
        /*0030*/ 	.short	0x0010
        /*0032*/ 	.short	0x00ac
        /*0034*/ 	.byte	0x00, 0xf0, 0x11, 0x00


	//----- nvinfo : EIATTR_KPARAM_INFO
	.align		4
.L_2045:
        /*0038*/ 	.byte	0x04, 0x17
        /*003a*/ 	.short	(.L_2047 - .L_2046)
.L_2046:
        /*003c*/ 	.word	0x00000000
        /*0040*/ 	.short	0x000f
        /*0042*/ 	.short	0x00a8
        /*0044*/ 	.byte	0x00, 0xf0, 0x11, 0x00


	//----- nvinfo : EIATTR_KPARAM_INFO
	.align		4
.L_2047:
        /*0048*/ 	.byte	0x04, 0x17
        /*004a*/ 	.short	(.L_2049 - .L_2048)
.L_2048:
        /*004c*/ 	.word	0x00000000
        /*0050*/ 	.short	0x000e
        /*0052*/ 	.short	0x00a4
        /*0054*/ 	.byte	0x00, 0xf0, 0x11, 0x00


	//----- nvinfo : EIATTR_KPARAM_INFO
	.align		4
.L_2049:
        /*0058*/ 	.byte	0x04, 0x17
        /*005a*/ 	.short	(.L_2051 - .L_2050)
.L_2050:
        /*005c*/ 	.word	0x00000000
        /*0060*/ 	.short	0x000d
        /*0062*/ 	.short	0x00a0
        /*0064*/ 	.byte	0x00, 0xf0, 0x11, 0x00


	//----- nvinfo : EIATTR_KPARAM_INFO
	.align		4
.L_2051:
        /*0068*/ 	.byte	0x04, 0x17
        /*006a*/ 	.short	(.L_2053 - .L_2052)
.L_2052:
        /*006c*/ 	.word	0x00000000
        /*0070*/ 	.short	0x000c
        /*0072*/ 	.short	0x009c
        /*0074*/ 	.byte	0x00, 0xf0, 0x11, 0x00


	//----- nvinfo : EIATTR_KPARAM_INFO
	.align		4
.L_2053:
        /*0078*/ 	.byte	0x04, 0x17
        /*007a*/ 	.short	(.L_2055 - .L_2054)
.L_2054:
        /*007c*/ 	.word	0x00000000
        /*0080*/ 	.short	0x000b
        /*0082*/ 	.short	0x0098
        /*0084*/ 	.byte	0x00, 0xf0, 0x11, 0x00


	//----- nvinfo : EIATTR_KPARAM_INFO
	.align		4
.L_2055:
        /*0088*/ 	.byte	0x04, 0x17
        /*008a*/ 	.short	(.L_2057 - .L_2056)
.L_2056:
        /*008c*/ 	.word	0x00000000
        /*0090*/ 	.short	0x000a
        /*0092*/ 	.short	0x0094
        /*0094*/ 	.byte	0x00, 0xf0, 0x11, 0x00


	//----- nvinfo : EIATTR_KPARAM_INFO
	.align		4
.L_2057:
        /*0098*/ 	.byte	0x04, 0x17
        /*009a*/ 	.short	(.L_2059 - .L_2058)
.L_2058:
        /*009c*/ 	.word	0x00000000
        /*00a0*/ 	.short	0x0009
        /*00a2*/ 	.short	0x0090
        /*00a4*/ 	.byte	0x00, 0xf0, 0x11, 0x00


	//----- nvinfo : EIATTR_KPARAM_INFO
	.align		4
.L_2059:
        /*00a8*/ 	.byte	0x04, 0x17
        /*00aa*/ 	.short	(.L_2061 - .L_2060)
.L_2060:
        /*00ac*/ 	.word	0x00000000
        /*00b0*/ 	.short	0x0008
        /*00b2*/ 	.short	0x008c
        /*00b4*/ 	.byte	0x00, 0xf0, 0x11, 0x00


	//----- nvinfo : EIATTR_KPARAM_INFO
	.align		4
.L_2061:
        /*00b8*/ 	.byte	0x04, 0x17
        /*00ba*/ 	.short	(.L_2063 - .L_2062)
.L_2062:
        /*00bc*/ 	.word	0x00000000
        /*00c0*/ 	.short	0x0007
        /*00c2*/ 	.short	0x0088
        /*00c4*/ 	.byte	0x00, 0xf0, 0x11, 0x00


	//----- nvinfo : EIATTR_KPARAM_INFO
	.align		4
.L_2063:
        /*00c8*/ 	.byte	0x04, 0x17
        /*00ca*/ 	.short	(.L_2065 - .L_2064)
.L_2064:
        /*00cc*/ 	.word	0x00000000
        /*00d0*/ 	.short	0x0006
        /*00d2*/ 	.short	0x0084
        /*00d4*/ 	.byte	0x00, 0xf0, 0x11, 0x00


	//----- nvinfo : EIATTR_KPARAM_INFO
	.align		4
.L_2065:
        /*00d8*/ 	.byte	0x04, 0x17
        /*00da*/ 	.short	(.L_2067 - .L_2066)
.L_2066:
        /*00dc*/ 	.word	0x00000000
        /*00e0*/ 	.short	0x0005
        /*00e2*/ 	.short	0x0080
        /*00e4*/ 	.byte	0x00, 0xf0, 0x11, 0x00


	//----- nvinfo : EIATTR_KPARAM_INFO
	.align		4
.L_2067:
        /*00e8*/ 	.byte	0x04, 0x17
        /*00ea*/ 	.short	(.L_2069 - .L_2068)
.L_2068:
        /*00ec*/ 	.word	0x00000000
        /*00f0*/ 	.short	0x0004
        /*00f2*/ 	.short	0x007c
        /*00f4*/ 	.byte	0x00, 0xf0, 0x11, 0x00


	//----- nvinfo : EIATTR_KPARAM_INFO
	.align		4
.L_2069:
        /*00f8*/ 	.byte	0x04, 0x17
        /*00fa*/ 	.short	(.L_2071 - .L_2070)
.L_2070:
        /*00fc*/ 	.word	0x00000000
        /*0100*/ 	.short	0x0003
        /*0102*/ 	.short	0x0078
        /*0104*/ 	.byte	0x00, 0xf0, 0x11, 0x00


	//----- nvinfo : EIATTR_KPARAM_INFO
	.align		4
.L_2071:
        /*0108*/ 	.byte	0x04, 0x17
        /*010a*/ 	.short	(.L_2073 - .L_2072)
.L_2072:
        /*010c*/ 	.word	0x00000000
        /*0110*/ 	.short	0x0002
        /*0112*/ 	.short	0x0050
        /*0114*/ 	.byte	0x00, 0xf0, 0xa1, 0x00


	//----- nvinfo : EIATTR_KPARAM_INFO
	.align		4
.L_2073:
        /*0118*/ 	.byte	0x04, 0x17
        /*011a*/ 	.short	(.L_2075 - .L_2074)
.L_2074:
        /*011c*/ 	.word	0x00000000
        /*0120*/ 	.short	0x0001
        /*0122*/ 	.short	0x0028
        /*0124*/ 	.byte	0x00, 0xf0, 0xa1, 0x00


	//----- nvinfo : EIATTR_KPARAM_INFO
	.align		4
.L_2075:
        /*0128*/ 	.byte	0x04, 0x17
        /*012a*/ 	.short	(.L_2077 - .L_2076)
.L_2076:
        /*012c*/ 	.word	0x00000000
        /*0130*/ 	.short	0x0000
        /*0132*/ 	.short	0x0000
        /*0134*/ 	.byte	0x00, 0xf0, 0xa1, 0x00


	//----- nvinfo : EIATTR_SPARSE_MMA_MASK
	.align		4
.L_2077:
        /*0138*/ 	.byte	0x03, 0x50
        /*013a*/ 	.short	0x0000


	//----- nvinfo : EIATTR_MAXREG_COUNT
	.align		4
        /*013c*/ 	.byte	0x03, 0x1b
        /*013e*/ 	.short	0x0040


	//----- nvinfo : EIATTR_MERCURY_ISA_VERSION
	.align		4
        /*0140*/ 	.byte	0x03, 0x5f
        /*0142*/ 	.short	0x0101


	//----- nvinfo : EIATTR_EXIT_INSTR_OFFSETS
	.align		4
        /*0144*/ 	.byte	0x04, 0x1c
        /*0146*/ 	.short	(.L_2079 - .L_2078)


	//   ....[0]....
.L_2078:
        /*0148*/ 	.word	0x000000a0


	//   ....[1]....
        /*014c*/ 	.word	0x000004e0


	//   ....[2]....
        /*0150*/ 	.word	0x00000600


	//   ....[3]....
        /*0154*/ 	.word	0x00003260


	//----- nvinfo : EIATTR_MAX_THREADS
	.align		4
.L_2079:
        /*0158*/ 	.byte	0x04, 0x05
        /*015a*/ 	.short	(.L_2081 - .L_2080)
.L_2080:
        /*015c*/ 	.word	0x00000400
        /*0160*/ 	.word	0x00000001
        /*0164*/ 	.word	0x00000001


	//----- nvinfo : EIATTR_CRS_STACK_SIZE
	.align		4
.L_2081:
        /*0168*/ 	.byte	0x04, 0x1e
        /*016a*/ 	.short	(.L_2083 - .L_2082)
.L_2082:
        /*016c*/ 	.word	0x00000000


	//----- nvinfo : EIATTR_CBANK_PARAM_SIZE
	.align		4
.L_2083:
        /*0170*/ 	.byte	0x03, 0x19
        /*0172*/ 	.short	0x00b8


	//----- nvinfo : EIATTR_PARAM_CBANK
	.align		4
        /*0174*/ 	.byte	0x04, 0x0a
        /*0176*/ 	.short	(.L_2085 - .L_2084)
	.align		4
.L_2084:
        /*0178*/ 	.word	index@(.nv.constant0._ZN2at6native51_GLOBAL__N__2c613397_18_DepthwiseConv2d_cu_9959487032conv_depthwise2d_backward_kernelILi1ELi0EfiEEvNS_27GenericPackedTensorAccessorIKT1_Lm4ENS_16DefaultPtrTraitsEiEENS3_IS4_Lm4ES6_iEES7_T2_iiiiiiiiiiiiiii)
        /*017c*/ 	.short	0x0210
        /*017e*/ 	.short	0x00b8


	//----- nvinfo : EIATTR_SW_WAR
	.align		4
.L_2085:
        /*0180*/ 	.byte	0x04, 0x36
        /*0182*/ 	.short	(.L_2087 - .L_2086)
.L_2086:
        /*0184*/ 	.word	0x00000008
.L_2087:


//--------------------- .nv.info._ZN2at6native51_GLOBAL__N__2c613397_18_DepthwiseConv2d_cu_9959487032conv_depthwise2d_backward_kernelILi1ELi2EfiEEvNS_27GenericPackedTensorAccessorIKT1_Lm4ENS_16DefaultPtrTraitsEiEENS3_IS4_Lm4ES6_iEES7_T2_iiiiiiiiiiiiiii --------------------------
	.section	.nv.info._ZN2at6native51_GLOBAL__N__2c613397_18_DepthwiseConv2d_cu_9959487032conv_depthwise2d_backward_kernelILi1ELi2EfiEEvNS_27GenericPackedTensorAccessorIKT1_Lm4ENS_16DefaultPtrTraitsEiEENS3_IS4_Lm4ES6_iEES7_T2_iiiiiiiiiiiiiii,"",@"SHT_CUDA_INFO"
	.sectionflags	@""
	.align	4


	//----- nvinfo : EIATTR_CUDA_API_VERSION
	.align		4
        /*0000*/ 	.byte	0x04, 0x37
        /*0002*/ 	.short	(.L_2089 - .L_2088)
.L_2088:
        /*0004*/ 	.word	0x00000082


	//----- nvinfo : EIATTR_KPARAM_INFO
	.align		4
.L_2089:
        /*0008*/ 	.byte	0x04, 0x17
        /*000a*/ 	.short	(.L_2091 - .L_2090)
.L_2090:
        /*000c*/ 	.word	0x00000000
        /*0010*/ 	.short	0x0012
        /*0012*/ 	.short	0x00b4
        /*0014*/ 	.byte	0x00, 0xf0, 0x11, 0x00


	//----- nvinfo : EIATTR_KPARAM_INFO
	.align		4
.L_2091:
        /*0018*/ 	.byte	0x04, 0x17
        /*001a*/ 	.short	(.L_2093 - .L_2092)
.L_2092:
        /*001c*/ 	.word	0x00000000
        /*0020*/ 	.short	0x0011
        /*0022*/ 	.short	0x00b0
        /*0024*/ 	.byte	0x00, 0xf0, 0x11, 0x00


	//----- nvinfo : EIATTR_KPARAM_INFO
	.align		4
.L_2093:
        /*0028*/ 	.byte	0x04, 0x17
        /*002a*/ 	.short	(.L_2095 - .L_2094)
.L_2094:
        /*002c*/ 	.word	0x00000000
        /*0030*/ 	.short	0x0010
        /*0032*/ 	.short	0x00ac
        /*0034*/ 	.byte	0x00, 0xf0, 0x11, 0x00


	//----- nvinfo : EIATTR_KPARAM_INFO
	.align		4
.L_2095:
        /*0038*/ 	.byte	0x04, 0x17
        /*003a*/ 	.short	(.L_2097 - .L_2096)
.L_2096:
        /*003c*/ 	.word	0x00000000
        /*0040*/ 	.short	0x000f
        /*0042*/ 	.short	0x00a8
        /*0044*/ 	.byte	0x00, 0xf0, 0x11, 0x00


	//----- nvinfo : EIATTR_KPARAM_INFO
	.align		4
.L_2097:
        /*0048*/ 	.byte	0x04, 0x17
        /*004a*/ 	.short	(.L_2099 - .L_2098)
.L_2098:
        /*004c*/ 	.word	0x00000000
        /*0050*/ 	.short	0x000e
        /*0052*/ 	.short	0x00a4
        /*0054*/ 	.byte	0x00, 0xf0, 0x11, 0x00


	//----- nvinfo : EIATTR_KPARAM_INFO
	.align		4
.L_2099:
        /*0058*/ 	.byte	0x04, 0x17
        /*005a*/ 	.short	(.L_2101 - .L_2100)
.L_2100:
        /*005c*/ 	.word	0x00000000
        /*0060*/ 	.short	0x000d
        /*0062*/ 	.short	0x00a0
        /*0064*/ 	.byte	0x00, 0xf0, 0x11, 0x00


	//----- nvinfo : EIATTR_KPARAM_INFO
	.align		4
.L_2101:
        /*0068*/ 	.byte	0x04, 0x17
        /*006a*/ 	.short	(.L_2103 - .L_2102)
.L_2102:
        /*006c*/ 	.word	0x00000000
        /*0070*/ 	.short	0x000c
        /*0072*/ 	.short	0x009c
        /*0074*/ 	.byte	0x00, 0xf0, 0x11, 0x00


	//----- nvinfo : EIATTR_KPARAM_INFO
	.align		4
.L_2103:
        /*0078*/ 	.byte	0x04, 0x17
        /*007a*/ 	.short	(.L_2105 - .L_2104)
.L_2104:
        /*007c*/ 	.word	0x00000000
        /*0080*/ 	.short	0x000b
        /*0082*/ 	.short	0x0098
        /*0084*/ 	.byte	0x00, 0xf0, 0x11, 0x00


	//----- nvinfo : EIATTR_KPARAM_INFO
	.align		4
.L_2105:
        /*0088*/ 	.byte	0x04, 0x17
        /*008a*/ 	.short	(.L_2107 - .L_2106)
.L_2106:
        /*008c*/ 	.word	0x00000000
        /*0090*/ 	.short	0x000a
        /*0092*/ 	.short	0x0094
        /*0094*/ 	.byte	0x00, 0xf0, 0x11, 0x00


	//----- nvinfo : EIATTR_KPARAM_INFO
	.align		4
.L_2107:
        /*0098*/ 	.byte	0x04, 0x17
        /*009a*/ 	.short	(.L_2109 - .L_2108)
.L_2108:
        /*009c*/ 	.word	0x00000000
        /*00a0*/ 	.short	0x0009
        /*00a2*/ 	.short	0x0090
        /*00a4*/ 	.byte	0x00, 0xf0, 0x11, 0x00


	//----- nvinfo : EIATTR_KPARAM_INFO
	.align		4
.L_2109:
        /*00a8*/ 	.byte	0x04, 0x17
        /*00aa*/ 	.short	(.L_2111 - .L_2110)
.L_2110:
        /*00ac*/ 	.word	0x00000000
        /*00b0*/ 	.short	0x0008
        /*00b2*/ 	.short	0x008c
        /*00b4*/ 	.byte	0x00, 0xf0, 0x11, 0x00


	//----- nvinfo : EIATTR_KPARAM_INFO
	.align		4
.L_2111:
        /*00b8*/ 	.byte	0x04, 0x17
        /*00ba*/ 	.short	(.L_2113 - .L_2112)
.L_2112:
        /*00bc*/ 	.word	0x00000000
        /*00c0*/ 	.short	0x0007
        /*00c2*/ 	.short	0x0088
        /*00c4*/ 	.byte	0x00, 0xf0, 0x11, 0x00


	//----- nvinfo : EIATTR_KPARAM_INFO
	.align		4
.L_2113:
        /*00c8*/ 	.byte	0x04, 0x17
        /*00ca*/ 	.short	(.L_2115 - .L_2114)
.L_2114:
        /*00cc*/ 	.word	0x00000000
        /*00d0*/ 	.short	0x0006
        /*00d2*/ 	.short	0x0084
        /*00d4*/ 	.byte	0x00, 0xf0, 0x11, 0x00


	//----- nvinfo : EIATTR_KPARAM_INFO
	.align		4
.L_2115:
        /*00d8*/ 	.byte	0x04, 0x17
        /*00da*/ 	.short	(.L_2117 - .L_2116)
.L_2116:
        /*00dc*/ 	.word	0x00000000
        /*00e0*/ 	.short	0x0005
        /*00e2*/ 	.short	0x0080
        /*00e4*/ 	.byte	0x00, 0xf0, 0x11, 0x00


	//----- nvinfo : EIATTR_KPARAM_INFO
	.align		4
.L_2117:
        /*00e8*/ 	.byte	0x04, 0x17
        /*00ea*/ 	.short	(.L_2119 - .L_2118)
.L_2118:
        /*00ec*/ 	.word	0x00000000
        /*00f0*/ 	.short	0x0004
        /*00f2*/ 	.short	0x007c
        /*00f4*/ 	.byte	0x00, 0xf0, 0x11, 0x00


	//----- nvinfo : EIATTR_KPARAM_INFO
	.align		4
.L_2119:
        /*00f8*/ 	.byte	0x04, 0x17
        /*00fa*/ 	.short	(.L_2121 - .L_2120)
.L_2120:
        /*00fc*/ 	.word	0x00000000
        /*0100*/ 	.short	0x0003
        /*0102*/ 	.short	0x0078
        /*0104*/ 	.byte	0x00, 0xf0, 0x11, 0x00


	//----- nvinfo : EIATTR_KPARAM_INFO
	.align		4
.L_2121:
        /*0108*/ 	.byte	0x04, 0x17
        /*010a*/ 	.short	(.L_2123 - .L_2122)
.L_2122:
        /*010c*/ 	.word	0x00000000
        /*0110*/ 	.short	0x0002
        /*0112*/ 	.short	0x0050
        /*0114*/ 	.byte	0x00, 0xf0, 0xa1, 0x00


	//----- nvinfo : EIATTR_KPARAM_INFO
	.align		4
.L_2123:
        /*0118*/ 	.byte	0x04, 0x17
        /*011a*/ 	.short	(.L_2125 - .L_2124)
.L_2124:
        /*011c*/ 	.word	0x00000000
        /*0120*/ 	.short	0x0001
        /*0122*/ 	.short	0x0028
        /*0124*/ 	.byte	0x00, 0xf0, 0xa1, 0x00


	//----- nvinfo : EIATTR_KPARAM_INFO
	.align		4
.L_2125:
        /*0128*/ 	.byte	0x04, 0x17
        /*012a*/ 	.short	(.L_2127 - .L_2126)
.L_2126:
        /*012c*/ 	.word	0x00000000
        /*0130*/ 	.short	0x0000
        /*0132*/ 	.short	0x0000
        /*0134*/ 	.byte	0x00, 0xf0, 0xa1, 0x00


	//----- nvinfo : EIATTR_SPARSE_MMA_MASK
	.align		4
.L_2127:
        /*0138*/ 	.byte	0x03, 0x50
        /*013a*/ 	.short	0x0000


	//----- nvinfo : EIATTR_MAXREG_COUNT
	.align		4
        /*013c*/ 	.byte	0x03, 0x1b
        /*013e*/ 	.short	0x0040


	//----- nvinfo : EIATTR_MERCURY_ISA_VERSION
	.align		4
        /*0140*/ 	.byte	0x03, 0x5f
        /*0142*/ 	.short	0x0101


	//----- nvinfo : EIATTR_EXIT_INSTR_OFFSETS
	.align		4
        /*0144*/ 	.byte	0x04, 0x1c
        /*0146*/ 	.short	(.L_2129 - .L_2128)


	//   ....[0]....
.L_2128:
        /*0148*/ 	.word	0x000000a0


	//   ....[1]....
        /*014c*/ 	.word	0x000004e0


	//   ....[2]....
        /*0150*/ 	.word	0x00000600


	//   ....[3]....
        /*0154*/ 	.word	0x00001490


	//----- nvinfo : EIATTR_MAX_THREADS
	.align		4
.L_2129:
        /*0158*/ 	.byte	0x04, 0x05
        /*015a*/ 	.short	(.L_2131 - .L_2130)
.L_2130:
        /*015c*/ 	.word	0x00000400
        /*0160*/ 	.word	0x00000001
        /*0164*/ 	.word	0x00000001


	//----- nvinfo : EIATTR_CRS_STACK_SIZE
	.align		4
.L_2131:
        /*0168*/ 	.byte	0x04, 0x1e
        /*016a*/ 	.short	(.L_2133 - .L_2132)
.L_2132:
        /*016c*/ 	.word	0x00000000


	//----- nvinfo : EIATTR_CBANK_PARAM_SIZE
	.align		4
.L_2133:
        /*0170*/ 	.byte	0x03, 0x19
        /*0172*/ 	.short	0x00b8


	//----- nvinfo : EIATTR_PARAM_CBANK
	.align		4
        /*0174*/ 	.byte	0x04, 0x0a
        /*0176*/ 	.short	(.L_2135 - .L_2134)
	.align		4
.L_2134:
        /*0178*/ 	.word	index@(.nv.constant0._ZN2at6native51_GLOBAL__N__2c613397_18_DepthwiseConv2d_cu_9959487032conv_depthwise2d_backward_kernelILi1ELi2EfiEEvNS_27GenericPackedTensorAccessorIKT1_Lm4ENS_16DefaultPtrTraitsEiEENS3_IS4_Lm4ES6_iEES7_T2_iiiiiiiiiiiiiii)
        /*017c*/ 	.short	0x0210
        /*017e*/ 	.short	0x00b8


	//----- nvinfo : EIATTR_SW_WAR
	.align		4
.L_2135:
        /*0180*/ 	.byte	0x04, 0x36
        /*0182*/ 	.short	(.L_2137 - .L_2136)
.L_2136:
        /*0184*/ 	.word	0x00000008
.L_2137:


//--------------------- .nv.info._ZN2at6native51_GLOBAL__N__2c613397_18_DepthwiseConv2d_cu_9959487032conv_depthwise2d_backward_kernelILi1ELi1EfiEEvNS_27GenericPackedTensorAccessorIKT1_Lm4ENS_16DefaultPtrTraitsEiEENS3_IS4_Lm4ES6_iEES7_T2_iiiiiiiiiiiiiii --------------------------
	.section	.nv.info._ZN2at6native51_GLOBAL__N__2c613397_18_DepthwiseConv2d_cu_9959487032conv_depthwise2d_backward_kernelILi1ELi1EfiEEvNS_27GenericPackedTensorAccessorIKT1_Lm4ENS_16DefaultPtrTraitsEiEENS3_IS4_Lm4ES6_iEES7_T2_iiiiiiiiiiiiiii,"",@"SHT_CUDA_INFO"
	.sectionflags	@""
	.align	4


	//----- nvinfo : EIATTR_CUDA_API_VERSION
	.align		4
        /*0000*/ 	.byte	0x04, 0x37
        /*0002*/ 	.short	(.L_2139 - .L_2138)
.L_2138:
        /*0004*/ 	.word	0x00000082


	//----- nvinfo : EIATTR_KPARAM_INFO
	.align		4
.L_2139:
        /*0008*/ 	.byte	0x04, 0x17
        /*000a*/ 	.short	(.L_2141 - .L_2140)
.L_2140:
        /*000c*/ 	.word	0x00000000
        /*0010*/ 	.short	0x0012
        /*0012*/ 	.short	0x00b4
        /*0014*/ 	.byte	0x00, 0xf0, 0x11, 0x00


	//----- nvinfo : EIATTR_KPARAM_INFO
	.align		4
.L_2141:
        /*0018*/ 	.byte	0x04, 0x17
        /*001a*/ 	.short	(.L_2143 - .L_2142)
.L_2142:
        /*001c*/ 	.word	0x00000000
        /*0020*/ 	.short	0x0011
        /*0022*/ 	.short	0x00b0
        /*0024*/ 	.byte	0x00, 0xf0, 0x11, 0x00


	//----- nvinfo : EIATTR_KPARAM_INFO
	.align		4
.L_2143:
        /*0028*/ 	.byte	0x04, 0x17
        /*002a*/ 	.short	(.L_2145 - .L_2144)
.L_2144:
        /*002c*/ 	.word	0x00000000
        /*0030*/ 	.short	0x0010
        /*0032*/ 	.short	0x00ac
        /*0034*/ 	.byte	0x00, 0xf0, 0x11, 0x00


	//----- nvinfo : EIATTR_KPARAM_INFO
	.align		4
.L_2145:
        /*0038*/ 	.byte	0x04, 0x17
        /*003a*/ 	.short	(.L_2147 - .L_2146)
.L_2146:
        /*003c*/ 	.word	0x00000000
        /*0040*/ 	.short	0x000f
        /*0042*/ 	.short	0x00a8
        /*0044*/ 	.byte	0x00, 0xf0, 0x11, 0x00


	//----- nvinfo : EIATTR_KPARAM_INFO
	.align		4
.L_2147:
        /*0048*/ 	.byte	0x04, 0x17
        /*004a*/ 	.short	(.L_2149 - .L_2148)
.L_2148:
        /*004c*/ 	.word	0x00000000
        /*0050*/ 	.short	0x000e
        /*0052*/ 	.short	0x00a4
        /*0054*/ 	.byte	0x00, 0xf0, 0x11, 0x00


	//----- nvinfo : EIATTR_KPARAM_INFO
	.align		4
.L_2149:
        /*0058*/ 	.byte	0x04, 0x17
        /*005a*/ 	.short	(.L_2151 - .L_2150)
.L_2150:
        /*005c*/ 	.word	0x00000000
        /*0060*/ 	.short	0x000d
        /*0062*/ 	.short	0x00a0
        /*0064*/ 	.byte	0x00, 0xf0, 0x11, 0x00


	//----- nvinfo : EIATTR_KPARAM_INFO
	.align		4
.L_2151:
        /*0068*/ 	.byte	0x04, 0x17
        /*006a*/ 	.short	(.L_2153 - .L_2152)
.L_2152:
        /*006c*/ 	.word	0x00000000
        /*0070*/ 	.short	0x000c
        /*0072*/ 	.short	0x009c
        /*0074*/ 	.byte	0x00, 0xf0, 0x11, 0x00


	//----- nvinfo : EIATTR_KPARAM_INFO
	.align		4
.L_2153:
        /*0078*/ 	.byte	0x04, 0x17
        /*007a*/ 	.short	(.L_2155 - .L_2154)
.L_2154:
        /*007c*/ 	.word	0x00000000
        /*0080*/ 	.short	0x000b
        /*0082*/ 	.short	0x0098
        /*0084*/ 	.byte	0x00, 0xf0, 0x11, 0x00


	//----- nvinfo : EIATTR_KPARAM_INFO
	.align		4
.L_2155:
        /*0088*/ 	.byte	0x04, 0x17
        /*008a*/ 	.short	(.L_2157 - .L_2156)
.L_2156:
        /*008c*/ 	.word	0x00000000
        /*0090*/ 	.short	0x000a
        /*0092*/ 	.short	0x0094
        /*0094*/ 	.byte	0x00, 0xf0, 0x11, 0x00


	//----- nvinfo : EIATTR_KPARAM_INFO
	.align		4
.L_2157:
        /*0098*/ 	.byte	0x04, 0x17
        /*009a*/ 	.short	(.L_2159 - .L_2158)
.L_2158:
        /*009c*/ 	.word	0x00000000
        /*00a0*/ 	.short	0x0009
        /*00a2*/ 	.short	0x0090
        /*00a4*/ 	.byte	0x00, 0xf0, 0x11, 0x00


	//----- nvinfo : EIATTR_KPARAM_INFO
	.align		4
.L_2159:
        /*00a8*/ 	.byte	0x04, 0x17
        /*00aa*/ 	.short	(.L_2161 - .L_2160)
.L_2160:
        /*00ac*/ 	.word	0x00000000
        /*00b0*/ 	.short	0x0008
        /*00b2*/ 	.short	0x008c
        /*00b4*/ 	.byte	0x00, 0xf0, 0x11, 0x00


	//----- nvinfo : EIATTR_KPARAM_INFO
	.align		4
.L_2161:
        /*00b8*/ 	.byte	0x04, 0x17
        /*00ba*/ 	.short	(.L_2163 - .L_2162)
.L_2162:
        /*00bc*/ 	.word	0x00000000
        /*00c0*/ 	.short	0x0007
        /*00c2*/ 	.short	0x0088
        /*00c4*/ 	.byte	0x00, 0xf0, 0x11, 0x00


	//----- nvinfo : EIATTR_KPARAM_INFO
	.align		4
.L_2163:
        /*00c8*/ 	.byte	0x04, 0x17
        /*00ca*/ 	.short	(.L_2165 - .L_2164)
.L_2164:
        /*00cc*/ 	.word	0x00000000
        /*00d0*/ 	.short	0x0006
        /*00d2*/ 	.short	0x0084
        /*00d4*/ 	.byte	0x00, 0xf0, 0x11, 0x00


	//----- nvinfo : EIATTR_KPARAM_INFO
	.align		4
.L_2165:
        /*00d8*/ 	.byte	0x04, 0x17
        /*00da*/ 	.short	(.L_2167 - .L_2166)
.L_2166:
        /*00dc*/ 	.word	0x00000000
        /*00e0*/ 	.short	0x0005
        /*00e2*/ 	.short	0x0080
        /*00e4*/ 	.byte	0x00, 0xf0, 0x11, 0x00


	//----- nvinfo : EIATTR_KPARAM_INFO
	.align		4
.L_2167:
        /*00e8*/ 	.byte	0x04, 0x17
        /*00ea*/ 	.short	(.L_2169 - .L_2168)
.L_2168:
        /*00ec*/ 	.word	0x00000000
        /*00f0*/ 	.short	0x0004
        /*00f2*/ 	.short	0x007c
        /*00f4*/ 	.byte	0x00, 0xf0, 0x11, 0x00


	//----- nvinfo : EIATTR_KPARAM_INFO
	.align		4
.L_2169:
        /*00f8*/ 	.byte	0x04, 0x17
        /*00fa*/ 	.short	(.L_2171 - .L_2170)
.L_2170:
        /*00fc*/ 	.word	0x00000000
        /*0100*/ 	.short	0x0003
        /*0102*/ 	.short	0x0078
        /*0104*/ 	.byte	0x00, 0xf0, 0x11, 0x00


	//----- nvinfo : EIATTR_KPARAM_INFO
	.align		4
.L_2171:
        /*0108*/ 	.byte	0x04, 0x17
        /*010a*/ 	.short	(.L_2173 - .L_2172)
.L_2172:
        /*010c*/ 	.word	0x00000000
        /*0110*/ 	.short	0x0002
        /*0112*/ 	.short	0x0050
        /*0114*/ 	.byte	0x00, 0xf0, 0xa1, 0x00


	//----- nvinfo : EIATTR_KPARAM_INFO
	.align		4
.L_2173:
        /*0118*/ 	.byte	0x04, 0x17
        /*011a*/ 	.short	(.L_2175 - .L_2174)
.L_2174:
        /*011c*/ 	.word	0x00000000
        /*0120*/ 	.short	0x0001
        /*0122*/ 	.short	0x0028
        /*0124*/ 	.byte	0x00, 0xf0, 0xa1, 0x00


	//----- nvinfo : EIATTR_KPARAM_INFO
	.align		4
.L_2175:
        /*0128*/ 	.byte	0x04, 0x17
        /*012a*/ 	.short	(.L_2177 - .L_2176)
.L_2176:
        /*012c*/ 	.word	0x00000000
        /*0130*/ 	.short	0x0000
        /*0132*/ 	.short	0x0000
        /*0134*/ 	.byte	0x00, 0xf0, 0xa1, 0x00


	//----- nvinfo : EIATTR_SPARSE_MMA_MASK
	.align		4
.L_2177:
        /*0138*/ 	.byte	0x03, 0x50
        /*013a*/ 	.short	0x0000


	//----- nvinfo : EIATTR_MAXREG_COUNT
	.align		4
        /*013c*/ 	.byte	0x03, 0x1b
        /*013e*/ 	.short	0x0040


	//----- nvinfo : EIATTR_MERCURY_ISA_VERSION
	.align		4
        /*0140*/ 	.byte	0x03, 0x5f
        /*0142*/ 	.short	0x0101


	//----- nvinfo : EIATTR_EXIT_INSTR_OFFSETS
	.align		4
        /*0144*/ 	.byte	0x04, 0x1c
        /*0146*/ 	.short	(.L_2179 - .L_2178)


	//   ....[0]....
.L_2178:
        /*0148*/ 	.word	0x000000a0


	//   ....[1]....
        /*014c*/ 	.word	0x000004e0


	//   ....[2]....
        /*0150*/ 	.word	0x00000600


	//   ....[3]....
        /*0154*/ 	.word	0x00001420


	//----- nvinfo : EIATTR_MAX_THREADS
	.align		4
.L_2179:
        /*0158*/ 	.byte	0x04, 0x05
        /*015a*/ 	.short	(.L_2181 - .L_2180)
.L_2180:
        /*015c*/ 	.word	0x00000400
        /*0160*/ 	.word	0x00000001
        /*0164*/ 	.word	0x00000001


	//----- nvinfo : EIATTR_CRS_STACK_SIZE
	.align		4
.L_2181:
        /*0168*/ 	.byte	0x04, 0x1e
        /*016a*/ 	.short	(.L_2183 - .L_2182)
.L_2182:
        /*016c*/ 	.word	0x00000000


	//----- nvinfo : EIATTR_CBANK_PARAM_SIZE
	.align		4
.L_2183:
        /*0170*/ 	.byte	0x03, 0x19
        /*0172*/ 	.short	0x00b8


	//----- nvinfo : EIATTR_PARAM_CBANK
	.align		4
        /*0174*/ 	.byte	0x04, 0x0a
        /*0176*/ 	.short	(.L_2185 - .L_2184)
	.align		4
.L_2184:
        /*0178*/ 	.word	index@(.nv.constant0._ZN2at6native51_GLOBAL__N__2c613397_18_DepthwiseConv2d_cu_9959487032conv_depthwise2d_backward_kernelILi1ELi1EfiEEvNS_27GenericPackedTensorAccessorIKT1_Lm4ENS_16DefaultPtrTraitsEiEENS3_IS4_Lm4ES6_iEES7_T2_iiiiiiiiiiiiiii)
        /*017c*/ 	.short	0x0210
        /*017e*/ 	.short	0x00b8


	//----- nvinfo : EIATTR_SW_WAR
	.align		4
.L_2185:
        /*0180*/ 	.byte	0x04, 0x36
        /*0182*/ 	.short	(.L_2187 - .L_2186)
.L_2186:
        /*0184*/ 	.word	0x00000008
.L_2187:


//--------------------- .nv.info._ZN2at6native51_GLOBAL__N__2c613397_18_DepthwiseConv2d_cu_9959487032conv_depthwise2d_backward_kernelILi3ELi0EfiEEvNS_27GenericPackedTensorAccessorIKT1_Lm4ENS_16DefaultPtrTraitsEiEENS3_IS4_Lm4ES6_iEES7_T2_iiiiiiiiiiiiiii --------------------------
	.section	.nv.info._ZN2at6native51_GLOBAL__N__2c613397_18_DepthwiseConv2d_cu_9959487032conv_depthwise2d_backward_kernelILi3ELi0EfiEEvNS_27GenericPackedTensorAccessorIKT1_Lm4ENS_16DefaultPtrTraitsEiEENS3_IS4_Lm4ES6_iEES7_T2_iiiiiiiiiiiiiii,"",@"SHT_CUDA_INFO"
	.sectionflags	@""
	.align	4


	//----- nvinfo : EIATTR_CUDA_API_VERSION
	.align		4
        /*0000*/ 	.byte	0x04, 0x37
        /*0002*/ 	.short	(.L_2189 - .L_2188)
.L_2188:
        /*0004*/ 	.word	0x00000082


	//----- nvinfo : EIATTR_KPARAM_INFO
	.align		4
.L_2189:
        /*0008*/ 	.byte	0x04, 0x17
        /*000a*/ 	.short	(.L_2191 - .L_2190)
.L_2190:
        /*000c*/ 	.word	0x00000000
        /*0010*/ 	.short	0x0012
        /*0012*/ 	.short	0x00b4
        /*0014*/ 	.byte	0x00, 0xf0, 0x11, 0x00


	//----- nvinfo : EIATTR_KPARAM_INFO
	.align		4
.L_2191:
        /*0018*/ 	.byte	0x04, 0x17
        /*001a*/ 	.short	(.L_2193 - .L_2192)
.L_2192:
        /*001c*/ 	.word	0x00000000
        /*0020*/ 	.short	0x0011
        /*0022*/ 	.short	0x00b0
        /*0024*/ 	.byte	0x00, 0xf0, 0x11, 0x00


	//----- nvinfo : EIATTR_KPARAM_INFO
	.align		4
.L_2193:
        /*0028*/ 	.byte	0x04, 0x17
        /*002a*/ 	.short	(.L_2195 - .L_2194)
.L_2194:
        /*002c*/ 	.word	0x00000000
        /*0030*/ 	.short	0x0010
        /*0032*/ 	.short	0x00ac
        /*0034*/ 	.byte	0x00, 0xf0, 0x11, 0x00


	//----- nvinfo : EIATTR_KPARAM_INFO
	.align		4
.L_2195:
        /*0038*/ 	.byte	0x04, 0x17
        /*003a*/ 	.short	(.L_2197 - .L_2196)
.L_2196:
        /*003c*/ 	.word	0x00000000
        /*0040*/ 	.short	0x000f
        /*0042*/ 	.short	0x00a8
        /*0044*/ 	.byte	0x00, 0xf0, 0x11, 0x00


	//----- nvinfo : EIATTR_KPARAM_INFO
	.align		4
.L_2197:
        /*0048*/ 	.byte	0x04, 0x17
        /*004a*/ 	.short	(.L_2199 - .L_2198)
.L_2198:
        /*004c*/ 	.word	0x00000000
        /*0050*/ 	.short	0x000e
        /*0052*/ 	.short	0x00a4
        /*0054*/ 	.byte	0x00, 0xf0, 0x11, 0x00


	//----- nvinfo : EIATTR_KPARAM_INFO
	.align		4
.L_2199:
        /*0058*/ 	.byte	0x04, 0x17
        /*005a*/ 	.short	(.L_2201 - .L_2200)
.L_2200:
        /*005c*/ 	.word	0x00000000
        /*0060*/ 	.short	0x000d
        /*0062*/ 	.short	0x00a0
        /*0064*/ 	.byte	0x00, 0xf0, 0x11, 0x00


	//----- nvinfo : EIATTR_KPARAM_INFO
	.align		4
.L_2201:
        /*0068*/ 	.byte	0x04, 0x17
        /*006a*/ 	.short	(.L_2203 - .L_2202)
.L_2202:
        /*006c*/ 	.word	0x00000000
        /*0070*/ 	.short	0x000c
        /*0072*/ 	.short	0x009c
        /*0074*/ 	.byte	0x00, 0xf0, 0x11, 0x00


	//----- nvinfo : EIATTR_KPARAM_INFO
	.align		4
.L_2203:
        /*0078*/ 	.byte	0x04, 0x17
        /*007a*/ 	.short	(.L_2205 - .L_2204)
.L_2204:
        /*007c*/ 	.word	0x00000000
        /*0080*/ 	.short	0x000b
        /*0082*/ 	.short	0x0098
        /*0084*/ 	.byte	0x00, 0xf0, 0x11, 0x00


	//----- nvinfo : EIATTR_KPARAM_INFO
	.align		4
.L_2205:
        /*0088*/ 	.byte	0x04, 0x17
        /*008a*/ 	.short	(.L_2207 - .L_2206)
.L_2206:
        /*008c*/ 	.word	0x00000000
        /*0090*/ 	.short	0x000a
        /*0092*/ 	.short	0x0094
        /*0094*/ 	.byte	0x00, 0xf0, 0x11, 0x00


	//----- nvinfo : EIATTR_KPARAM_INFO
	.align		4
.L_2207:
        /*0098*/ 	.byte	0x04, 0x17
        /*009a*/ 	.short	(.L_2209 - .L_2208)
.L_2208:
        /*009c*/ 	.word	0x00000000
        /*00a0*/ 	.short	0x0009
        /*00a2*/ 	.short	0x0090
        /*00a4*/ 	.byte	0x00, 0xf0, 0x11, 0x00


	//----- nvinfo : EIATTR_KPARAM_INFO
	.align		4
.L_2209:
        /*00a8*/ 	.byte	0x04, 0x17
        /*00aa*/ 	.short	(.L_2211 - .L_2210)
.L_2210:
        /*00ac*/ 	.word	0x00000000
        /*00b0*/ 	.short	0x0008
        /*00b2*/ 	.short	0x008c
        /*00b4*/ 	.byte	0x00, 0xf0, 0x11, 0x00


	//----- nvinfo : EIATTR_KPARAM_INFO
	.align		4
.L_2211:
        /*00b8*/ 	.byte	0x04, 0x17
        /*00ba*/ 	.short	(.L_2213 - .L_2212)
.L_2212:
        /*00bc*/ 	.word	0x00000000
        /*00c0*/ 	.short	0x0007
        /*00c2*/ 	.short	0x0088
        /*00c4*/ 	.byte	0x00, 0xf0, 0x11, 0x00


	//----- nvinfo : EIATTR_KPARAM_INFO
	.align		4
.L_2213:
        /*00c8*/ 	.byte	0x04, 0x17
        /*00ca*/ 	.short	(.L_2215 - .L_2214)
.L_2214:
        /*00cc*/ 	.word	0x00000000
        /*00d0*/ 	.short	0x0006
        /*00d2*/ 	.short	0x0084
        /*00d4*/ 	.byte	0x00, 0xf0, 0x11, 0x00


	//----- nvinfo : EIATTR_KPARAM_INFO
	.align		4
.L_2215:
        /*00d8*/ 	.byte	0x04, 0x17
        /*00da*/ 	.short	(.L_2217 - .L_2216)
.L_2216:
        /*00dc*/ 	.word	0x00000000
        /*00e0*/ 	.short	0x0005
        /*00e2*/ 	.short	0x0080
        /*00e4*/ 	.byte	0x00, 0xf0, 0x11, 0x00


	//----- nvinfo : EIATTR_KPARAM_INFO
	.align		4
.L_2217:
        /*00e8*/ 	.byte	0x04, 0x17
        /*00ea*/ 	.short	(.L_2219 - .L_2218)
.L_2218:
        /*00ec*/ 	.word	0x00000000
        /*00f0*/ 	.short	0x0004
        /*00f2*/ 	.short	0x007c
        /*00f4*/ 	.byte	0x00, 0xf0, 0x11, 0x00


	//----- nvinfo : EIATTR_KPARAM_INFO
	.align		4
.L_2219:
        /*00f8*/ 	.byte	0x04, 0x17
        /*00fa*/ 	.short	(.L_2221 - .L_2220)
.L_2220:
        /*00fc*/ 	.word	0x00000000
        /*0100*/ 	.short	0x0003
        /*0102*/ 	.short	0x0078
        /*0104*/ 	.byte	0x00, 0xf0, 0x11, 0x00


	//----- nvinfo : EIATTR_KPARAM_INFO
	.align		4
.L_2221:
        /*0108*/ 	.byte	0x04, 0x17
        /*010a*/ 	.short	(.L_2223 - .L_2222)
.L_2222:
        /*010c*/ 	.word	0x00000000
        /*0110*/ 	.short	0x0002
        /*0112*/ 	.short	0x0050
        /*0114*/ 	.byte	0x00, 0xf0, 0xa1, 0x00


	//----- nvinfo : EIATTR_KPARAM_INFO
	.align		4
.L_2223:
        /*0118*/ 	.byte	0x04, 0x17
        /*011a*/ 	.short	(.L_2225 - .L_2224)
.L_2224:
        /*011c*/ 	.word	0x00000000
        /*0120*/ 	.short	0x0001
        /*0122*/ 	.short	0x0028
        /*0124*/ 	.byte	0x00, 0xf0, 0xa1, 0x00


	//----- nvinfo : EIATTR_KPARAM_INFO
	.align		4
.L_2225:
        /*0128*/ 	.byte	0x04, 0x17
        /*012a*/ 	.short	(.L_2227 - .L_2226)
.L_2226:
        /*012c*/ 	.word	0x00000000
        /*0130*/ 	.short	0x0000
        /*0132*/ 	.short	0x0000
        /*0134*/ 	.byte	0x00, 0xf0, 0xa1, 0x00


	//----- nvinfo : EIATTR_SPARSE_MMA_MASK
	.align		4
.L_2227:
        /*0138*/ 	.byte	0x03, 0x50
        /*013a*/ 	.short	0x0000


	//----- nvinfo : EIATTR_MAXREG_COUNT
	.align		4
        /*013c*/ 	.byte	0x03, 0x1b
        /*013e*/ 	.short	0x0040


	//----- nvinfo : EIATTR_MERCURY_ISA_VERSION
	.align		4
        /*0140*/ 	.byte	0x03, 0x5f
        /*0142*/ 	.short	0x0101


	//----- nvinfo : EIATTR_EXIT_INSTR_OFFSETS
	.align		4
        /*0144*/ 	.byte	0x04, 0x1c
        /*0146*/ 	.short	(.L_2229 - .L_2228)


	//   ....[0]....
.L_2228:
        /*0148*/ 	.word	0x000000a0


	//   ....[1]....
        /*014c*/ 	.word	0x000004f0


	//   ....[2]....
        /*0150*/ 	.word	0x00000610


	//   ....[3]....
        /*0154*/ 	.word	0x00003c80


	//----- nvinfo : EIATTR_MAX_THREADS
	.align		4
.L_2229:
        /*0158*/ 	.byte	0x04, 0x05
        /*015a*/ 	.short	(.L_2231 - .L_2230)
.L_2230:
        /*015c*/ 	.word	0x00000400
        /*0160*/ 	.word	0x00000001
        /*0164*/ 	.word	0x00000001


	//----- nvinfo : EIATTR_CRS_STACK_SIZE
	.align		4
.L_2231:
        /*0168*/ 	.byte	0x04, 0x1e
        /*016a*/ 	.short	(.L_2233 - .L_2232)
.L_2232:
        /*016c*/ 	.word	0x00000000


	//----- nvinfo : EIATTR_CBANK_PARAM_SIZE
	.align		4
.L_2233:
        /*0170*/ 	.byte	0x03, 0x19
        /*0172*/ 	.short	0x00b8


	//----- nvinfo : EIATTR_PARAM_CBANK
	.align		4
        /*0174*/ 	.byte	0x04, 0x0a
        /*0176*/ 	.short	(.L_2235 - .L_2234)
	.align		4
.L_2234:
        /*0178*/ 	.word	index@(.nv.constant0._ZN2at6native51_GLOBAL__N__2c613397_18_DepthwiseConv2d_cu_9959487032conv_depthwise2d_backward_kernelILi3ELi0EfiEEvNS_27GenericPackedTensorAccessorIKT1_Lm4ENS_16DefaultPtrTraitsEiEENS3_IS4_Lm4ES6_iEES7_T2_iiiiiiiiiiiiiii)
        /*017c*/ 	.short	0x0210
        /*017e*/ 	.short	0x00b8


	//----- nvinfo : EIATTR_SW_WAR
	.align		4
.L_2235:
        /*0180*/ 	.byte	0x04, 0x36
        /*0182*/ 	.short	(.L_2237 - .L_2236)
.L_2236:
        /*0184*/ 	.word	0x00000008
.L_2237:


//--------------------- .nv.info._ZN2at6native51_GLOBAL__N__2c613397_18_DepthwiseConv2d_cu_9959487032conv_depthwise2d_backward_kernelILi3ELi2EfiEEvNS_27GenericPackedTensorAccessorIKT1_Lm4ENS_16DefaultPtrTraitsEiEENS3_IS4_Lm4ES6_iEES7_T2_iiiiiiiiiiiiiii --------------------------
	.section	.nv.info._ZN2at6native51_GLOBAL__N__2c613397_18_DepthwiseConv2d_cu_9959487032conv_depthwise2d_backward_kernelILi3ELi2EfiEEvNS_27GenericPackedTensorAccessorIKT1_Lm4ENS_16DefaultPtrTraitsEiEENS3_IS4_Lm4ES6_iEES7_T2_iiiiiiiiiiiiiii,"",@"SHT_CUDA_INFO"
	.sectionflags	@""
	.align	4


	//----- nvinfo : EIATTR_CUDA_API_VERSION
	.align		4
        /*0000*/ 	.byte	0x04, 0x37
        /*0002*/ 	.short	(.L_2239 - .L_2238)
.L_2238:
        /*0004*/ 	.word	0x00000082


	//----- nvinfo : EIATTR_KPARAM_INFO
	.align		4
.L_2239:
        /*0008*/ 	.byte	0x04, 0x17
        /*000a*/ 	.short	(.L_2241 - .L_2240)
.L_2240:
        /*000c*/ 	.word	0x00000000
        /*0010*/ 	.short	0x0012
        /*0012*/ 	.short	0x00b4
        /*0014*/ 	.byte	0x00, 0xf0, 0x11, 0x00


	//----- nvinfo : EIATTR_KPARAM_INFO
	.align		4
.L_2241:
        /*0018*/ 	.byte	0x04, 0x17
        /*001a*/ 	.short	(.L_2243 - .L_2242)
.L_2242:
        /*001c*/ 	.word	0x00000000
        /*0020*/ 	.short	0x0011
        /*0022*/ 	.short	0x00b0
        /*0024*/ 	.byte	0x00, 0xf0, 0x11, 0x00


	//----- nvinfo : EIATTR_KPARAM_INFO
	.align		4
.L_2243:
        /*0028*/ 	.byte	0x04, 0x17
        /*002a*/ 	.short	(.L_2245 - .L_2244)
.L_2244:
        /*002c*/ 	.word	0x00000000
        /*0030*/ 	.short	0x0010
        /*0032*/ 	.short	0x00ac
        /*0034*/ 	.byte	0x00, 0xf0, 0x11, 0x00


	//----- nvinfo : EIATTR_KPARAM_INFO
	.align		4
.L_2245:
        /*0038*/ 	.byte	0x04, 0x17
        /*003a*/ 	.short	(.L_2247 - .L_2246)
.L_2246:
        /*003c*/ 	.word	0x00000000
        /*0040*/ 	.short	0x000f
        /*0042*/ 	.short	0x00a8
        /*0044*/ 	.byte	0x00, 0xf0, 0x11, 0x00


	//----- nvinfo : EIATTR_KPARAM_INFO
	.align		4
.L_2247:
        /*0048*/ 	.byte	0x04, 0x17
        /*004a*/ 	.short	(.L_2249 - .L_2248)
.L_2248:
        /*004c*/ 	.word	0x00000000
        /*0050*/ 	.short	0x000e
        /*0052*/ 	.short	0x00a4
        /*0054*/ 	.byte	0x00, 0xf0, 0x11, 0x00


	//----- nvinfo : EIATTR_KPARAM_INFO
	.align		4
.L_2249:
        /*0058*/ 	.byte	0x04, 0x17
        /*005a*/ 	.short	(.L_2251 - .L_2250)
.L_2250:
        /*005c*/ 	.word	0x00000000
        /*0060*/ 	.short	0x000d
        /*0062*/ 	.short	0x00a0
        /*0064*/ 	.byte	0x00, 0xf0, 0x11, 0x00


	//----- nvinfo : EIATTR_KPARAM_INFO
	.align		4
.L_2251:
        /*0068*/ 	.byte	0x04, 0x17
        /*006a*/ 	.short	(.L_2253 - .L_2252)
.L_2252:
        /*006c*/ 	.word	0x00000000
        /*0070*/ 	.short	0x000c
        /*0072*/ 	.short	0x009c
        /*0074*/ 	.byte	0x00, 0xf0, 0x11, 0x00


	//----- nvinfo : EIATTR_KPARAM_INFO
	.align		4
.L_2253:
        /*0078*/ 	.byte	0x04, 0x17
        /*007a*/ 	.short	(.L_2255 - .L_2254)
.L_2254:
        /*007c*/ 	.word	0x00000000
        /*0080*/ 	.short	0x000b
        /*0082*/ 	.short	0x0098
        /*0084*/ 	.byte	0x00, 0xf0, 0x11, 0x00


	//----- nvinfo : EIATTR_KPARAM_INFO
	.align		4
.L_2255:
        /*0088*/ 	.byte	0x04, 0x17
        /*008a*/ 	.short	(.L_2257 - .L_2256)
.L_2256:
        /*008c*/ 	.word	0x00000000
        /*0090*/ 	.short	0x000a
        /*0092*/ 	.short	0x0094
        /*0094*/ 	.byte	0x00, 0xf0, 0x11, 0x00


	//----- nvinfo : EIATTR_KPARAM_INFO
	.align		4
.L_2257:
        /*0098*/ 	.byte	0x04, 0x17
        /*009a*/ 	.short	(.L_2259 - .L_2258)
.L_2258:
        /*009c*/ 	.word	0x00000000
        /*00a0*/ 	.short	0x0009
        /*00a2*/ 	.short	0x0090
        /*00a4*/ 	.byte	0x00, 0xf0, 0x11, 0x00


	//----- nvinfo : EIATTR_KPARAM_INFO
	.align		4
.L_2259:
        /*00a8*/ 	.byte	0x04, 0x17
        /*00aa*/ 	.short	(.L_2261 - .L_2260)
.L_2260:
        /*00ac*/ 	.word	0x00000000
        /*00b0*/ 	.short	0x0008
        /*00b2*/ 	.short	0x008c
        /*00b4*/ 	.byte	0x00, 0xf0, 0x11, 0x00


	//----- nvinfo : EIATTR_KPARAM_INFO
	.align		4
.L_2261:
        /*00b8*/ 	.byte	0x04, 0x17
        /*00ba*/ 	.short	(.L_2263 - .L_2262)
.L_2262:
        /*00bc*/ 	.word	0x00000000
        /*00c0*/ 	.short	0x0007
        /*00c2*/ 	.short	0x0088
        /*00c4*/ 	.byte	0x00, 0xf0, 0x11, 0x00


	//----- nvinfo : EIATTR_KPARAM_INFO
	.align		4
.L_2263:
        /*00c8*/ 	.byte	0x04, 0x17
        /*00ca*/ 	.short	(.L_2265 - .L_2264)
.L_2264:
        /*00cc*/ 	.word	0x00000000
        /*00d0*/ 	.short	0x0006
        /*00d2*/ 	.short	0x0084
        /*00d4*/ 	.byte	0x00, 0xf0, 0x11, 0x00


	//----- nvinfo : EIATTR_KPARAM_INFO
	.align		4
.L_2265:
        /*00d8*/ 	.byte	0x04, 0x17
        /*00da*/ 	.short	(.L_2267 - .L_2266)
.L_2266:
        /*00dc*/ 	.word	0x00000000
        /*00e0*/ 	.short	0x0005
        /*00e2*/ 	.short	0x0080
        /*00e4*/ 	.byte	0x00, 0xf0, 0x11, 0x00


	//----- nvinfo : EIATTR_KPARAM_INFO
	.align		4
.L_2267:
        /*00e8*/ 	.byte	0x04, 0x17
        /*00ea*/ 	.short	(.L_2269 - .L_2268)
.L_2268:
        /*00ec*/ 	.word	0x00000000
        /*00f0*/ 	.short	0x0004
        /*00f2*/ 	.short	0x007c
        /*00f4*/ 	.byte	0x00, 0xf0, 0x11, 0x00


	//----- nvinfo : EIATTR_KPARAM_INFO
	.align		4
.L_2269:
        /*00f8*/ 	.byte	0x04, 0x17
        /*00fa*/ 	.short	(.L_2271 - .L_2270)
.L_2270:
        /*00fc*/ 	.word	0x00000000
        /*0100*/ 	.short	0x0003
        /*0102*/ 	.short	0x0078
        /*0104*/ 	.byte	0x00, 0xf0, 0x11, 0x00


	//----- nvinfo : EIATTR_KPARAM_INFO
	.align		4
.L_2271:
        /*0108*/ 	.byte	0x04, 0x17
        /*010a*/ 	.short	(.L_2273 - .L_2272)
.L_2272:
        /*010c*/ 	.word	0x00000000
        /*0110*/ 	.short	0x0002
        /*0112*/ 	.short	0x0050
        /*0114*/ 	.byte	0x00, 0xf0, 0xa1, 0x00


	//----- nvinfo : EIATTR_KPARAM_INFO
	.align		4
.L_2273:
        /*0118*/ 	.byte	0x04, 0x17
        /*011a*/ 	.short	(.L_2275 - .L_2274)
.L_2274:
        /*011c*/ 	.word	0x00000000
        /*0120*/ 	.short	0x0001
        /*0122*/ 	.short	0x0028
        /*0124*/ 	.byte	0x00, 0xf0, 0xa1, 0x00


	//----- nvinfo : EIATTR_KPARAM_INFO
	.align		4
.L_2275:
        /*0128*/ 	.byte	0x04, 0x17
        /*012a*/ 	.short	(.L_2277 - .L_2276)
.L_2276:
        /*012c*/ 	.word	0x00000000
        /*0130*/ 	.short	0x0000
        /*0132*/ 	.short	0x0000
        /*0134*/ 	.byte	0x00, 0xf0, 0xa1, 0x00


	//----- nvinfo : EIATTR_SPARSE_MMA_MASK
	.align		4
.L_2277:
        /*0138*/ 	.byte	0x03, 0x50
        /*013a*/ 	.short	0x0000


	//----- nvinfo : EIATTR_MAXREG_COUNT
	.align		4
        /*013c*/ 	.byte	0x03, 0x1b
        /*013e*/ 	.short	0x0040


	//----- nvinfo : EIATTR_MERCURY_ISA_VERSION
	.align		4
        /*0140*/ 	.byte	0x03, 0x5f
        /*0142*/ 	.short	0x0101


	//----- nvinfo : EIATTR_EXIT_INSTR_OFFSETS
	.align		4
        /*0144*/ 	.byte	0x04, 0x1c
        /*0146*/ 	.short	(.L_2279 - .L_2278)


	//   ....[0]....
.L_2278:
        /*0148*/ 	.word	0x000000a0


	//   ....[1]....
        /*014c*/ 	.word	0x000004b0


	//   ....[2]....
        /*0150*/ 	.word	0x000005d0


	//   ....[3]....
        /*0154*/ 	.word	0x000016c0


	//----- nvinfo : EIATTR_MAX_THREADS
	.align		4
.L_2279:
        /*0158*/ 	.byte	0x04, 0x05
        /*015a*/ 	.short	(.L_2281 - .L_2280)
.L_2280:
        /*015c*/ 	.word	0x00000400
        /*0160*/ 	.word	0x00000001
        /*0164*/ 	.word	0x00000001


	//----- nvinfo : EIATTR_CRS_STACK_SIZE
	.align		4
.L_2281:
        /*0168*/ 	.byte	0x04, 0x1e
        /*016a*/ 	.short	(.L_2283 - .L_2282)
.L_2282:
        /*016c*/ 	.word	0x00000000


	//----- nvinfo : EIATTR_CBANK_PARAM_SIZE
	.align		4
.L_2283:
        /*0170*/ 	.byte	0x03, 0x19
        /*0172*/ 	.short	0x00b8


	//----- nvinfo : EIATTR_PARAM_CBANK
	.align		4
        /*0174*/ 	.byte	0x04, 0x0a
        /*0176*/ 	.short	(.L_2285 - .L_2284)
	.align		4
.L_2284:
        /*0178*/ 	.word	index@(.nv.constant0._ZN2at6native51_GLOBAL__N__2c613397_18_DepthwiseConv2d_cu_9959487032conv_depthwise2d_backward_kernelILi3ELi2EfiEEvNS_27GenericPackedTensorAccessorIKT1_Lm4ENS_16DefaultPtrTraitsEiEENS3_IS4_Lm4ES6_iEES7_T2_iiiiiiiiiiiiiii)
        /*017c*/ 	.short	0x0210
        /*017e*/ 	.short	0x00b8


	//----- nvinfo : EIATTR_SW_WAR
	.align		4
.L_2285:
        /*0180*/ 	.byte	0x04, 0x36
        /*0182*/ 	.short	(.L_2287 - .L_2286)
.L_2286:
        /*0184*/ 	.word	0x00000008
.L_2287:


//--------------------- .nv.info._ZN2at6native51_GLOBAL__N__2c613397_18_DepthwiseConv2d_cu_9959487032conv_depthwise2d_backward_kernelILi3ELi1EfiEEvNS_27GenericPackedTensorAccessorIKT1_Lm4ENS_16DefaultPtrTraitsEiEENS3_IS4_Lm4ES6_iEES7_T2_iiiiiiiiiiiiiii --------------------------
	.section	.nv.info._ZN2at6native51_GLOBAL__N__2c613397_18_DepthwiseConv2d_cu_9959487032conv_depthwise2d_backward_kernelILi3ELi1EfiEEvNS_27GenericPackedTensorAccessorIKT1_Lm4ENS_16DefaultPtrTraitsEiEENS3_IS4_Lm4ES6_iEES7_T2_iiiiiiiiiiiiiii,"",@"SHT_CUDA_INFO"
	.sectionflags	@""
	.align	4


	//----- nvinfo : EIATTR_CUDA_API_VERSION
	.align		4
        /*0000*/ 	.byte	0x04, 0x37
        /*0002*/ 	.short	(.L_2289 - .L_2288)
.L_2288:
        /*0004*/ 	.word	0x00000082


	//----- nvinfo : EIATTR_KPARAM_INFO
	.align		4
.L_2289:
        /*0008*/ 	.byte	0x04, 0x17
        /*000a*/ 	.short	(.L_2291 - .L_2290)
.L_2290:
        /*000c*/ 	.word	0x00000000
        /*0010*/ 	.short	0x0012
        /*0012*/ 	.short	0x00b4
        /*0014*/ 	.byte	0x00, 0xf0, 0x11, 0x00


	//----- nvinfo : EIATTR_KPARAM_INFO
	.align		4
.L_2291:
        /*0018*/ 	.byte	0x04, 0x17
        /*001a*/ 	.short	(.L_2293 - .L_2292)
.L_2292:
        /*001c*/ 	.word	0x00000000
        /*0020*/ 	.short	0x0011
        /*0022*/ 	.short	0x00b0
        /*0024*/ 	.byte	0x00, 0xf0, 0x11, 0x00


	//----- nvinfo : EIATTR_KPARAM_INFO
	.align		4
.L_2293:
        /*0028*/ 	.byte	0x04, 0x17
        /*002a*/ 	.short	(.L_2295 - .L_2294)
.L_2294:
        /*002c*/ 	.word	0x00000000
        /*0030*/ 	.short	0x0010
        /*0032*/ 	.short	0x00ac
        /*0034*/ 	.byte	0x00, 0xf0, 0x11, 0x00


	//----- nvinfo : EIATTR_KPARAM_INFO
	.align		4
.L_2295:
        /*0038*/ 	.byte	0x04, 0x17
        /*003a*/ 	.short	(.L_2297 - .L_2296)
.L_2296:
        /*003c*/ 	.word	0x00000000
        /*0040*/ 	.short	0x000f
        /*0042*/ 	.short	0x00a8
        /*0044*/ 	.byte	0x00, 0xf0, 0x11, 0x00


	//----- nvinfo : EIATTR_KPARAM_INFO
	.align		4
.L_2297:
        /*0048*/ 	.byte	0x04, 0x17
        /*004a*/ 	.short	(.L_2299 - .L_2298)
.L_2298:
        /*004c*/ 	.word	0x00000000
        /*0050*/ 	.short	0x000e
        /*0052*/ 	.short	0x00a4
        /*0054*/ 	.byte	0x00, 0xf0, 0x11, 0x00


	//----- nvinfo : EIATTR_KPARAM_INFO
	.align		4
.L_2299:
        /*0058*/ 	.byte	0x04, 0x17
        /*005a*/ 	.short	(.L_2301 - .L_2300)
.L_2300:
        /*005c*/ 	.word	0x00000000
        /*0060*/ 	.short	0x000d
        /*0062*/ 	.short	0x00a0
        /*0064*/ 	.byte	0x00, 0xf0, 0x11, 0x00


	//----- nvinfo : EIATTR_KPARAM_INFO
	.align		4
.L_2301:
        /*0068*/ 	.byte	0x04, 0x17
        /*006a*/ 	.short	(.L_2303 - .L_2302)
.L_2302:
        /*006c*/ 	.word	0x00000000
        /*0070*/ 	.short	0x000c
        /*0072*/ 	.short	0x009c
        /*0074*/ 	.byte	0x00, 0xf0, 0x11, 0x00


	//----- nvinfo : EIATTR_KPARAM_INFO
	.align		4
.L_2303:
        /*0078*/ 	.byte	0x04, 0x17
        /*007a*/ 	.short	(.L_2305 - .L_2304)
.L_2304:
        /*007c*/ 	.word	0x00000000
        /*0080*/ 	.short	0x000b
        /*0082*/ 	.short	0x0098
        /*0084*/ 	.byte	0x00, 0xf0, 0x11, 0x00


	//----- nvinfo : EIATTR_KPARAM_INFO
	.align		4
.L_2305:
        /*0088*/ 	.byte	0x04, 0x17
        /*008a*/ 	.short	(.L_2307 - .L_2306)
.L_2306:
        /*008c*/ 	.word	0x00000000
        /*0090*/ 	.short	0x000a
        /*0092*/ 	.short	0x0094
        /*0094*/ 	.byte	0x00, 0xf0, 0x11, 0x00


	//----- nvinfo : EIATTR_KPARAM_INFO
	.align		4
.L_2307:
        /*0098*/ 	.byte	0x04, 0x17
        /*009a*/ 	.short	(.L_2309 - .L_2308)
.L_2308:
        /*009c*/ 	.word	0x00000000
        /*00a0*/ 	.short	0x0009
        /*00a2*/ 	.short	0x0090
        /*00a4*/ 	.byte	0x00, 0xf0, 0x11, 0x00


	//----- nvinfo : EIATTR_KPARAM_INFO
	.align		4
.L_2309:
        /*00a8*/ 	.byte	0x04, 0x17
        /*00aa*/ 	.short	(.L_2311 - .L_2310)
.L_2310:
        /*00ac*/ 	.word	0x00000000
        /*00b0*/ 	.short	0x0008
        /*00b2*/ 	.short	0x008c
        /*00b4*/ 	.byte	0x00, 0xf0, 0x11, 0x00


	//----- nvinfo : EIATTR_KPARAM_INFO
	.align		4
.L_2311:
        /*00b8*/ 	.byte	0x04, 0x17
        /*00ba*/ 	.short	(.L_2313 - .L_2312)
.L_2312:
        /*00bc*/ 	.word	0x00000000
        /*00c0*/ 	.short	0x0007
        /*00c2*/ 	.short	0x0088
        /*00c4*/ 	.byte	0x00, 0xf0, 0x11, 0x00


	//----- nvinfo : EIATTR_KPARAM_INFO
	.align		4
.L_2313:
        /*00c8*/ 	.byte	0x04, 0x17
        /*00ca*/ 	.short	(.L_2315 - .L_2314)
.L_2314:
        /*00cc*/ 	.word	0x00000000
        /*00d0*/ 	.short	0x0006
        /*00d2*/ 	.short	0x0084
        /*00d4*/ 	.byte	0x00, 0xf0, 0x11, 0x00


	//----- nvinfo : EIATTR_KPARAM_INFO
	.align		4
.L_2315:
        /*00d8*/ 	.byte	0x04, 0x17
        /*00da*/ 	.short	(.L_2317 - .L_2316)
.L_2316:
        /*00dc*/ 	.word	0x00000000
        /*00e0*/ 	.short	0x0005
        /*00e2*/ 	.short	0x0080
        /*00e4*/ 	.byte	0x00, 0xf0, 0x11, 0x00


	//----- nvinfo : EIATTR_KPARAM_INFO
	.align		4
.L_2317:
        /*00e8*/ 	.byte	0x04, 0x17
        /*00ea*/ 	.short	(.L_2319 - .L_2318)
.L_2318:
        /*00ec*/ 	.word	0x00000000
        /*00f0*/ 	.short	0x0004
        /*00f2*/ 	.short	0x007c
        /*00f4*/ 	.byte	0x00, 0xf0, 0x11, 0x00


	//----- nvinfo : EIATTR_KPARAM_INFO
	.align		4
.L_2319:
        /*00f8*/ 	.byte	0x04, 0x17
        /*00fa*/ 	.short	(.L_2321 - .L_2320)
.L_2320:
        /*00fc*/ 	.word	0x00000000
        /*0100*/ 	.short	0x0003
        /*0102*/ 	.short	0x0078
        /*0104*/ 	.byte	0x00, 0xf0, 0x11, 0x00


	//----- nvinfo : EIATTR_KPARAM_INFO
	.align		4
.L_2321:
        /*0108*/ 	.byte	0x04, 0x17
        /*010a*/ 	.short	(.L_2323 - .L_2322)
.L_2322:
        /*010c*/ 	.word	0x00000000
        /*0110*/ 	.short	0x0002
        /*0112*/ 	.short	0x0050
        /*0114*/ 	.byte	0x00, 0xf0, 0xa1, 0x00


	//----- nvinfo : EIATTR_KPARAM_INFO
	.align		4
.L_2323:
        /*0118*/ 	.byte	0x04, 0x17
        /*011a*/ 	.short	(.L_2325 - .L_2324)
.L_2324:
        /*011c*/ 	.word	0x00000000
        /*0120*/ 	.short	0x0001
        /*0122*/ 	.short	0x0028
        /*0124*/ 	.byte	0x00, 0xf0, 0xa1, 0x00


	//----- nvinfo : EIATTR_KPARAM_INFO
	.align		4
.L_2325:
        /*0128*/ 	.byte	0x04, 0x17
        /*012a*/ 	.short	(.L_2327 - .L_2326)
.L_2326:
        /*012c*/ 	.word	0x00000000
        /*0130*/ 	.short	0x0000
        /*0132*/ 	.short	0x0000
        /*0134*/ 	.byte	0x00, 0xf0, 0xa1, 0x00


	//----- nvinfo : EIATTR_SPARSE_MMA_MASK
	.align		4
.L_2327:
        /*0138*/ 	.byte	0x03, 0x50
        /*013a*/ 	.short	0x0000


	//----- nvinfo : EIATTR_MAXREG_COUNT
	.align		4
        /*013c*/ 	.byte	0x03, 0x1b
        /*013e*/ 	.short	0x0040


	//----- nvinfo : EIATTR_MERCURY_ISA_VERSION
	.align		4
        /*0140*/ 	.byte	0x03, 0x5f
        /*0142*/ 	.short	0x0101


	//----- nvinfo : EIATTR_EXIT_INSTR_OFFSETS
	.align		4
        /*0144*/ 	.byte	0x04, 0x1c
        /*0146*/ 	.short	(.L_2329 - .L_2328)


	//   ....[0]....
.L_2328:
        /*0148*/ 	.word	0x000000a0


	//   ....[1]....
        /*014c*/ 	.word	0x000004a0


	//   ....[2]....
        /*0150*/ 	.word	0x000005c0


	//   ....[3]....
        /*0154*/ 	.word	0x00001710


	//----- nvinfo : EIATTR_MAX_THREADS
	.align		4
.L_2329:
        /*0158*/ 	.byte	0x04, 0x05
        /*015a*/ 	.short	(.L_2331 - .L_2330)
.L_2330:
        /*015c*/ 	.word	0x00000400
        /*0160*/ 	.word	0x00000001
        /*0164*/ 	.word	0x00000001


	//----- nvinfo : EIATTR_CRS_STACK_SIZE
	.align		4
.L_2331:
        /*0168*/ 	.byte	0x04, 0x1e
        /*016a*/ 	.short	(.L_2333 - .L_2332)
.L_2332:
        /*016c*/ 	.word	0x00000000


	//----- nvinfo : EIATTR_CBANK_PARAM_SIZE
	.align		4
.L_2333:
        /*0170*/ 	.byte	0x03, 0x19
        /*0172*/ 	.short	0x00b8


	//----- nvinfo : EIATTR_PARAM_CBANK
	.align		4
        /*0174*/ 	.byte	0x04, 0x0a
        /*0176*/ 	.short	(.L_2335 - .L_2334)
	.align		4
.L_2334:
        /*0178*/ 	.word	index@(.nv.constant0._ZN2at6native51_GLOBAL__N__2c613397_18_DepthwiseConv2d_cu_9959487032conv_depthwise2d_backward_kernelILi3ELi1EfiEEvNS_27GenericPackedTensorAccessorIKT1_Lm4ENS_16DefaultPtrTraitsEiEENS3_IS4_Lm4ES6_iEES7_T2_iiiiiiiiiiiiiii)
        /*017c*/ 	.short	0x0210
        /*017e*/ 	.short	0x00b8


	//----- nvinfo : EIATTR_SW_WAR
	.align		4
.L_2335:
        /*0180*/ 	.byte	0x04, 0x36
        /*0182*/ 	.short	(.L_2337 - .L_2336)
.L_2336:
        /*0184*/ 	.word	0x00000008
.L_2337:


//--------------------- .nv.info._ZN2at6native51_GLOBAL__N__2c613397_18_DepthwiseConv2d_cu_9959487032conv_depthwise2d_backward_kernelILi5ELi0EfiEEvNS_27GenericPackedTensorAccessorIKT1_Lm4ENS_16DefaultPtrTraitsEiEENS3_IS4_Lm4ES6_iEES7_T2_iiiiiiiiiiiiiii --------------------------
	.section	.nv.info._ZN2at6native51_GLOBAL__N__2c613397_18_DepthwiseConv2d_cu_9959487032conv_depthwise2d_backward_kernelILi5ELi0EfiEEvNS_27GenericPackedTensorAccessorIKT1_Lm4ENS_16DefaultPtrTraitsEiEENS3_IS4_Lm4ES6_iEES7_T2_iiiiiiiiiiiiiii,"",@"SHT_CUDA_INFO"
	.sectionflags	@""
	.align	4


	//----- nvinfo : EIATTR_CUDA_API_VERSION
	.align		4
        /*0000*/ 	.byte	0x04, 0x37
        /*0002*/ 	.short	(.L_2339 - .L_2338)
.L_2338:
        /*0004*/ 	.word	0x00000082


	//----- nvinfo : EIATTR_KPARAM_INFO
	.align		4
.L_2339:
        /*0008*/ 	.byte	0x04, 0x17
        /*000a*/ 	.short	(.L_2341 - .L_2340)
.L_2340:
        /*000c*/ 	.word	0x00000000
        /*0010*/ 	.short	0x0012
        /*0012*/ 	.short	0x00b4
        /*0014*/ 	.byte	0x00, 0xf0, 0x11, 0x00


	//----- nvinfo : EIATTR_KPARAM_INFO
	.align		4
.L_2341:
        /*0018*/ 	.byte	0x04, 0x17
        /*001a*/ 	.short	(.L_2343 - .L_2342)
.L_2342:
        /*001c*/ 	.word	0x00000000
        /*0020*/ 	.short	0x0011
        /*0022*/ 	.short	0x00b0
        /*0024*/ 	.byte	0x00, 0xf0, 0x11, 0x00


	//----- nvinfo : EIATTR_KPARAM_INFO
	.align		4
.L_2343:
        /*0028*/ 	.byte	0x04, 0x17
        /*002a*/ 	.short	(.L_2345 - .L_2344)
.L_2344:
        /*002c*/ 	.word	0x00000000
        /*0030*/ 	.short	0x0010
        /*0032*/ 	.short	0x00ac
        /*0034*/ 	.byte	0x00, 0xf0, 0x11, 0x00


	//----- nvinfo : EIATTR_KPARAM_INFO
	.align		4
.L_2345:
        /*0038*/ 	.byte	0x04, 0x17
        /*003a*/ 	.short	(.L_2347 - .L_2346)
.L_2346:
        /*003c*/ 	.word	0x00000000
        /*0040*/ 	.short	0x000f
        /*0042*/ 	.short	0x00a8
        /*0044*/ 	.byte	0x00, 0xf0, 0x11, 0x00


	//----- nvinfo : EIATTR_KPARAM_INFO
	.align		4
.L_2347:
        /*0048*/ 	.byte	0x04, 0x17
        /*004a*/ 	.short	(.L_2349 - .L_2348)
.L_2348:
        /*004c*/ 	.word	0x00000000
        /*0050*/ 	.short	0x000e
        /*0052*/ 	.short	0x00a4
        /*0054*/ 	.byte	0x00, 0xf0, 0x11, 0x00


	//----- nvinfo : EIATTR_KPARAM_INFO
	.align		4
.L_2349:
        /*0058*/ 	.byte	0x04, 0x17
        /*005a*/ 	.short	(.L_2351 - .L_2350)
.L_2350:
        /*005c*/ 	.word	0x00000000
        /*0060*/ 	.short	0x000d
        /*0062*/ 	.short	0x00a0
        /*0064*/ 	.byte	0x00, 0xf0, 0x11, 0x00


	//----- nvinfo : EIATTR_KPARAM_INFO
	.align		4
.L_2351:
        /*0068*/ 	.byte	0x04, 0x17
        /*006a*/ 	.short	(.L_2353 - .L_2352)
.L_2352:
        /*006c*/ 	.word	0x00000000
        /*0070*/ 	.short	0x000c
        /*0072*/ 	.short	0x009c
        /*0074*/ 	.byte	0x00, 0xf0, 0x11, 0x00


	//----- nvinfo : EIATTR_KPARAM_INFO
	.align		4
.L_2353:
        /*0078*/ 	.byte	0x04, 0x17
        /*007a*/ 	.short	(.L_2355 - .L_2354)
.L_2354:
        /*007c*/ 	.word	0x00000000
        /*0080*/ 	.short	0x000b
        /*0082*/ 	.short	0x0098
        /*0084*/ 	.byte	0x00, 0xf0, 0x11, 0x00


	//----- nvinfo : EIATTR_KPARAM_INFO
	.align		4
.L_2355:
        /*0088*/ 	.byte	0x04, 0x17
        /*008a*/ 	.short	(.L_2357 - .L_2356)
.L_2356:
        /*008c*/ 	.word	0x00000000
        /*0090*/ 	.short	0x000a
        /*0092*/ 	.short	0x0094
        /*0094*/ 	.byte	0x00, 0xf0, 0x11, 0x00


	//----- nvinfo : EIATTR_KPARAM_INFO
	.align		4
.L_2357:
        /*0098*/ 	.byte	0x04, 0x17
        /*009a*/ 	.short	(.L_2359 - .L_2358)
.L_2358:
        /*009c*/ 	.word	0x00000000
        /*00a0*/ 	.short	0x0009
        /*00a2*/ 	.short	0x0090
        /*00a4*/ 	.byte	0x00, 0xf0, 0x11, 0x00


	//----- nvinfo : EIATTR_KPARAM_INFO
	.align		4
.L_2359:
        /*00a8*/ 	.byte	0x04, 0x17
        /*00aa*/ 	.short	(.L_2361 - .L_2360)
.L_2360:
        /*00ac*/ 	.word	0x00000000
        /*00b0*/ 	.short	0x0008
        /*00b2*/ 	.short	0x008c
        /*00b4*/ 	.byte	0x00, 0xf0, 0x11, 0x00


	//----- nvinfo : EIATTR_KPARAM_INFO
	.align		4
.L_2361:
        /*00b8*/ 	.byte	0x04, 0x17
        /*00ba*/ 	.short	(.L_2363 - .L_2362)
.L_2362:
        /*00bc*/ 	.word	0x00000000
        /*00c0*/ 	.short	0x0007
        /*00c2*/ 	.short	0x0088
        /*00c4*/ 	.byte	0x00, 0xf0, 0x11, 0x00


	//----- nvinfo : EIATTR_KPARAM_INFO
	.align		4
.L_2363:
        /*00c8*/ 	.byte	0x04, 0x17
        /*00ca*/ 	.short	(.L_2365 - .L_2364)
.L_2364:
        /*00cc*/ 	.word	0x00000000
        /*00d0*/ 	.short	0x0006
        /*00d2*/ 	.short	0x0084
        /*00d4*/ 	.byte	0x00, 0xf0, 0x11, 0x00


	//----- nvinfo : EIATTR_KPARAM_INFO
	.align		4
.L_2365:
        /*00d8*/ 	.byte	0x04, 0x17
        /*00da*/ 	.short	(.L_2367 - .L_2366)
.L_2366:
        /*00dc*/ 	.word	0x00000000
        /*00e0*/ 	.short	0x0005
        /*00e2*/ 	.short	0x0080
        /*00e4*/ 	.byte	0x00, 0xf0, 0x11, 0x00


	//----- nvinfo : EIATTR_KPARAM_INFO
	.align		4
.L_2367:
        /*00e8*/ 	.byte	0x04, 0x17
        /*00ea*/ 	.short	(.L_2369 - .L_2368)
.L_2368:
        /*00ec*/ 	.word	0x00000000
        /*00f0*/ 	.short	0x0004
        /*00f2*/ 	.short	0x007c
        /*00f4*/ 	.byte	0x00, 0xf0, 0x11, 0x00


	//----- nvinfo : EIATTR_KPARAM_INFO
	.align		4
.L_2369:
        /*00f8*/ 	.byte	0x04, 0x17
        /*00fa*/ 	.short	(.L_2371 - .L_2370)
.L_2370:
        /*00fc*/ 	.word	0x00000000
        /*0100*/ 	.short	0x0003
        /*0102*/ 	.short	0x0078
        /*0104*/ 	.byte	0x00, 0xf0, 0x11, 0x00


	//----- nvinfo : EIATTR_KPARAM_INFO
	.align		4
.L_2371:
        /*0108*/ 	.byte	0x04, 0x17
        /*010a*/ 	.short	(.L_2373 - .L_2372)
.L_2372:
        /*010c*/ 	.word	0x00000000
        /*0110*/ 	.short	0x0002
        /*0112*/ 	.short	0x0050
        /*0114*/ 	.byte	0x00, 0xf0, 0xa1, 0x00


	//----- nvinfo : EIATTR_KPARAM_INFO
	.align		4
.L_2373:
        /*0118*/ 	.byte	0x04, 0x17
        /*011a*/ 	.short	(.L_2375 - .L_2374)
.L_2374:
        /*011c*/ 	.word	0x00000000
        /*0120*/ 	.short	0x0001
        /*0122*/ 	.short	0x0028
        /*0124*/ 	.byte	0x00, 0xf0, 0xa1, 0x00


	//----- nvinfo : EIATTR_KPARAM_INFO
	.align		4
.L_2375:
        /*0128*/ 	.byte	0x04, 0x17
        /*012a*/ 	.short	(.L_2377 - .L_2376)
.L_2376:
        /*012c*/ 	.word	0x00000000
        /*0130*/ 	.short	0x0000
        /*0132*/ 	.short	0x0000
        /*0134*/ 	.byte	0x00, 0xf0, 0xa1, 0x00


	//----- nvinfo : EIATTR_SPARSE_MMA_MASK
	.align		4
.L_2377:
        /*0138*/ 	.byte	0x03, 0x50
        /*013a*/ 	.short	0x0000


	//----- nvinfo : EIATTR_MAXREG_COUNT
	.align		4
        /*013c*/ 	.byte	0x03, 0x1b
        /*013e*/ 	.short	0x0040


	//----- nvinfo : EIATTR_ANNOTATIONS
	.align		4
        /*0140*/ 	.byte	0x04, 0x55
        /*0142*/ 	.short	(.L_2379 - .L_2378)


	//   ....[0]....
.L_2378:
        /*0144*/ 	.word	0x00000001
        /*0148*/ 	.byte	0x20, 0x01, 0x00, 0x00, 0x01, 0x00, 0x00, 0x00, 0x00, 0x04, 0x00, 0x00, 0x01, 0x00, 0x00, 0x00
        /*0158*/ 	.byte	0xb0, 0x04, 0x00, 0x00, 0x01, 0x00, 0x00, 0x00, 0x00, 0x05, 0x00, 0x00, 0x01, 0x00, 0x00, 0x00
        /*0168*/ 	.byte	0x40, 0x06, 0x00, 0x00, 0x01, 0x00, 0x00, 0x00, 0x90, 0x0c, 0x00, 0x00, 0x01, 0x00, 0x00, 0x00
        /*0178*/ 	.byte	0xa0, 0x0c, 0x00, 0x00, 0x01, 0x00, 0x00, 0x00, 0x90, 0x23, 0x00, 0x00, 0x01, 0x00, 0x00, 0x00
        /*0188*/ 	.byte	0x30, 0x24, 0x00, 0x00


	//----- nvinfo : EIATTR_MERCURY_ISA_VERSION
	.align		4
.L_2379:
        /*018c*/ 	.byte	0x03, 0x5f
        /*018e*/ 	.short	0x0101


	//----- nvinfo : EIATTR_EXIT_INSTR_OFFSETS
	.align		4
        /*0190*/ 	.byte	0x04, 0x1c
        /*0192*/ 	.short	(.L_2381 - .L_2380)


	//   ....[0]....
.L_2380:
        /*0194*/ 	.word	0x000000c0


	//   ....[1]....
        /*0198*/ 	.word	0x000004f0


	//   ....[2]....
        /*019c*/ 	.word	0x00000670


	//   ....[3]....
        /*01a0*/ 	.word	0x00002460


	//----- nvinfo : EIATTR_MAX_THREADS
	.align		4
.L_2381:
        /*01a4*/ 	.byte	0x04, 0x05
        /*01a6*/ 	.short	(.L_2383 - .L_2382)
.L_2382:
        /*01a8*/ 	.word	0x00000400
        /*01ac*/ 	.word	0x00000001
        /*01b0*/ 	.word	0x00000001


	//----- nvinfo : EIATTR_CRS_STACK_SIZE
	.align		4
.L_2383:
        /*01b4*/ 	.byte	0x04, 0x1e
        /*01b6*/ 	.short	(.L_2385 - .L_2384)
.L_2384:
        /*01b8*/ 	.word	0x00000000


	//----- nvinfo : EIATTR_CBANK_PARAM_SIZE
	.align		4
.L_2385:
        /*01bc*/ 	.byte	0x03, 0x19
        /*01be*/ 	.short	0x00b8


	//----- nvinfo : EIATTR_PARAM_CBANK
	.align		4
        /*01c0*/ 	.byte	0x04, 0x0a
        /*01c2*/ 	.short	(.L_2387 - .L_2386)
	.align		4
.L_2386:
        /*01c4*/ 	.word	index@(.nv.constant0._ZN2at6native51_GLOBAL__N__2c613397_18_DepthwiseConv2d_cu_9959487032conv_depthwise2d_backward_kernelILi5ELi0EfiEEvNS_27GenericPackedTensorAccessorIKT1_Lm4ENS_16DefaultPtrTraitsEiEENS3_IS4_Lm4ES6_iEES7_T2_iiiiiiiiiiiiiii)
        /*01c8*/ 	.short	0x0210
        /*01ca*/ 	.short	0x00b8


	//----- nvinfo : EIATTR_SW_WAR
	.align		4
.L_2387:
        /*01cc*/ 	.byte	0x04, 0x36
        /*01ce*/ 	.short	(.L_2389 - .L_2388)
.L_2388:
        /*01d0*/ 	.word	0x00000008
.L_2389:


//--------------------- .nv.info._ZN2at6native51_GLOBAL__N__2c613397_18_DepthwiseConv2d_cu_9959487032conv_depthwise2d_backward_kernelILi5ELi2EfiEEvNS_27GenericPackedTensorAccessorIKT1_Lm4ENS_16DefaultPtrTraitsEiEENS3_IS4_Lm4ES6_iEES7_T2_iiiiiiiiiiiiiii --------------------------
	.section	.nv.info._ZN2at6native51_GLOBAL__N__2c613397_18_DepthwiseConv2d_cu_9959487032conv_depthwise2d_backward_kernelILi5ELi2EfiEEvNS_27GenericPackedTensorAccessorIKT1_Lm4ENS_16DefaultPtrTraitsEiEENS3_IS4_Lm4ES6_iEES7_T2_iiiiiiiiiiiiiii,"",@"SHT_CUDA_INFO"
	.sectionflags	@""
	.align	4


	//----- nvinfo : EIATTR_CUDA_API_VERSION
	.align		4
        /*0000*/ 	.byte	0x04, 0x37
        /*0002*/ 	.short	(.L_2391 - .L_2390)
.L_2390:
        /*0004*/ 	.word	0x00000082


	//----- nvinfo : EIATTR_KPARAM_INFO
	.align		4
.L_2391:
        /*0008*/ 	.byte	0x04, 0x17
        /*000a*/ 	.short	(.L_2393 - .L_2392)
.L_2392:
        /*000c*/ 	.word	0x00000000
        /*0010*/ 	.short	0x0012
        /*0012*/ 	.short	0x00b4
        /*0014*/ 	.byte	0x00, 0xf0, 0x11, 0x00


	//----- nvinfo : EIATTR_KPARAM_INFO
	.align		4
.L_2393:
        /*0018*/ 	.byte	0x04, 0x17
        /*001a*/ 	.short	(.L_2395 - .L_2394)
.L_2394:
        /*001c*/ 	.word	0x00000000
        /*0020*/ 	.short	0x0011
        /*0022*/ 	.short	0x00b0
        /*0024*/ 	.byte	0x00, 0xf0, 0x11, 0x00


	//----- nvinfo : EIATTR_KPARAM_INFO
	.align		4
.L_2395:
        /*0028*/ 	.byte	0x04, 0x17
        /*002a*/ 	.short	(.L_2397 - .L_2396)
.L_2396:
        /*002c*/ 	.word	0x00000000
        /*0030*/ 	.short	0x0010
        /*0032*/ 	.short	0x00ac
        /*0034*/ 	.byte	0x00, 0xf0, 0x11, 0x00


	//----- nvinfo : EIATTR_KPARAM_INFO
	.align		4
.L_2397:
        /*0038*/ 	.byte	0x04, 0x17
        /*003a*/ 	.short	(.L_2399 - .L_2398)
.L_2398:
        /*003c*/ 	.word	0x00000000
        /*0040*/ 	.short	0x000f
        /*0042*/ 	.short	0x00a8
        /*0044*/ 	.byte	0x00, 0xf0, 0x11, 0x00


	//----- nvinfo : EIATTR_KPARAM_INFO
	.align		4
.L_2399:
        /*0048*/ 	.byte	0x04, 0x17
        /*004a*/ 	.short	(.L_2401 - .L_2400)
.L_2400:
        /*004c*/ 	.word	0x00000000
        /*0050*/ 	.short	0x000e
        /*0052*/ 	.short	0x00a4
        /*0054*/ 	.byte	0x00, 0xf0, 0x11, 0x00


	//----- nvinfo : EIATTR_KPARAM_INFO
	.align		4
.L_2401:
        /*0058*/ 	.byte	0x04, 0x17
        /*005a*/ 	.short	(.L_2403 - .L_2402)
.L_2402:
        /*005c*/ 	.word	0x00000000
        /*0060*/ 	.short	0x000d
        /*0062*/ 	.short	0x00a0
        /*0064*/ 	.byte	0x00, 0xf0, 0x11, 0x00


	//----- nvinfo : EIATTR_KPARAM_INFO
	.align		4
.L_2403:
        /*0068*/ 	.byte	0x04, 0x17
        /*006a*/ 	.short	(.L_2405 - .L_2404)
.L_2404:
        /*006c*/ 	.word	0x00000000
        /*0070*/ 	.short	0x000c
        /*0072*/ 	.short	0x009c
        /*0074*/ 	.byte	0x00, 0xf0, 0x11, 0x00


	//----- nvinfo : EIATTR_KPARAM_INFO
	.align		4
.L_2405:
        /*0078*/ 	.byte	0x04, 0x17
        /*007a*/ 	.short	(.L_2407 - .L_2406)
.L_2406:
        /*007c*/ 	.word	0x00000000
        /*0080*/ 	.short	0x000b
        /*0082*/ 	.short	0x0098
        /*0084*/ 	.byte	0x00, 0xf0, 0x11, 0x00


	//----- nvinfo : EIATTR_KPARAM_INFO
	.align		4
.L_2407:
        /*0088*/ 	.byte	0x04, 0x17
        /*008a*/ 	.short	(.L_2409 - .L_2408)
.L_2408:
        /*008c*/ 	.word	0x00000000
        /*0090*/ 	.short	0x000a
        /*0092*/ 	.short	0x0094
        /*0094*/ 	.byte	0x00, 0xf0, 0x11, 0x00


	//----- nvinfo : EIATTR_KPARAM_INFO
	.align		4
.L_2409:
        /*0098*/ 	.byte	0x04, 0x17
        /*009a*/ 	.short	(.L_2411 - .L_2410)
.L_2410:
        /*009c*/ 	.word	0x00000000
        /*00a0*/ 	.short	0x0009
        /*00a2*/ 	.short	0x0090
        /*00a4*/ 	.byte	0x00, 0xf0, 0x11, 0x00


	//----- nvinfo : EIATTR_KPARAM_INFO
	.align		4
.L_2411:
        /*00a8*/ 	.byte	0x04, 0x17
        /*00aa*/ 	.short	(.L_2413 - .L_2412)
.L_2412:
        /*00ac*/ 	.word	0x00000000
        /*00b0*/ 	.short	0x0008
        /*00b2*/ 	.short	0x008c
        /*00b4*/ 	.byte	0x00, 0xf0, 0x11, 0x00


	//----- nvinfo : EIATTR_KPARAM_INFO
	.align		4
.L_2413:
        /*00b8*/ 	.byte	0x04, 0x17
        /*00ba*/ 	.short	(.L_2415 - .L_2414)
.L_2414:
        /*00bc*/ 	.word	0x00000000
        /*00c0*/ 	.short	0x0007
        /*00c2*/ 	.short	0x0088
        /*00c4*/ 	.byte	0x00, 0xf0, 0x11, 0x00


	//----- nvinfo : EIATTR_KPARAM_INFO
	.align		4
.L_2415:
        /*00c8*/ 	.byte	0x04, 0x17
        /*00ca*/ 	.short	(.L_2417 - .L_2416)
.L_2416:
        /*00cc*/ 	.word	0x00000000
        /*00d0*/ 	.short	0x0006
        /*00d2*/ 	.short	0x0084
        /*00d4*/ 	.byte	0x00, 0xf0, 0x11, 0x00


	//----- nvinfo : EIATTR_KPARAM_INFO
	.align		4
.L_2417:
        /*00d8*/ 	.byte	0x04, 0x17
        /*00da*/ 	.short	(.L_2419 - .L_2418)
.L_2418:
        /*00dc*/ 	.word	0x00000000
        /*00e0*/ 	.short	0x0005
        /*00e2*/ 	.short	0x0080
        /*00e4*/ 	.byte	0x00, 0xf0, 0x11, 0x00


	//----- nvinfo : EIATTR_KPARAM_INFO
	.align		4
.L_2419:
        /*00e8*/ 	.byte	0x04, 0x17
        /*00ea*/ 	.short	(.L_2421 - .L_2420)
.L_2420:
        /*00ec*/ 	.word	0x00000000
        /*00f0*/ 	.short	0x0004
        /*00f2*/ 	.short	0x007c
        /*00f4*/ 	.byte	0x00, 0xf0, 0x11, 0x00


	//----- nvinfo : EIATTR_KPARAM_INFO
	.align		4
.L_2421:
        /*00f8*/ 	.byte	0x04, 0x17
        /*00fa*/ 	.short	(.L_2423 - .L_2422)
.L_2422:
        /*00fc*/ 	.word	0x00000000
        /*0100*/ 	.short	0x0003
        /*0102*/ 	.short	0x0078
        /*0104*/ 	.byte	0x00, 0xf0, 0x11, 0x00


	//----- nvinfo : EIATTR_KPARAM_INFO
	.align		4
.L_2423:
        /*0108*/ 	.byte	0x04, 0x17
        /*010a*/ 	.short	(.L_2425 - .L_2424)
.L_2424:
        /*010c*/ 	.word	0x00000000
        /*0110*/ 	.short	0x0002
        /*0112*/ 	.short	0x0050
        /*0114*/ 	.byte	0x00, 0xf0, 0xa1, 0x00


	//----- nvinfo : EIATTR_KPARAM_INFO
	.align		4
.L_2425:
        /*0118*/ 	.byte	0x04, 0x17
        /*011a*/ 	.short	(.L_2427 - .L_2426)
.L_2426:
        /*011c*/ 	.word	0x00000000
        /*0120*/ 	.short	0x0001
        /*0122*/ 	.short	0x0028
        /*0124*/ 	.byte	0x00, 0xf0, 0xa1, 0x00


	//----- nvinfo : EIATTR_KPARAM_INFO
	.align		4
.L_2427:
        /*0128*/ 	.byte	0x04, 0x17
        /*012a*/ 	.short	(.L_2429 - .L_2428)
.L_2428:
        /*012c*/ 	.word	0x00000000
        /*0130*/ 	.short	0x0000
        /*0132*/ 	.short	0x0000
        /*0134*/ 	.byte	0x00, 0xf0, 0xa1, 0x00


	//----- nvinfo : EIATTR_SPARSE_MMA_MASK
	.align		4
.L_2429:
        /*0138*/ 	.byte	0x03, 0x50
        /*013a*/ 	.short	0x0000


	//----- nvinfo : EIATTR_MAXREG_COUNT
	.align		4
        /*013c*/ 	.byte	0x03, 0x1b
        /*013e*/ 	.short	0x0040


	//----- nvinfo : EIATTR_MERCURY_ISA_VERSION
	.align		4
        /*0140*/ 	.byte	0x03, 0x5f
        /*0142*/ 	.short	0x0101


	//----- nvinfo : EIATTR_EXIT_INSTR_OFFSETS
	.align		4
        /*0144*/ 	.byte	0x04, 0x1c
        /*0146*/ 	.short	(.L_2431 - .L_2430)


	//   ....[0]....
.L_2430:
        /*0148*/ 	.word	0x000000a0


	//   ....[1]....
        /*014c*/ 	.word	0x000004c0


	//   ....[2]....
        /*0150*/ 	.word	0x000005e0


	//   ....[3]....
        /*0154*/ 	.word	0x00001240


	//----- nvinfo : EIATTR_MAX_THREADS
	.align		4
.L_2431:
        /*0158*/ 	.byte	0x04, 0x05
        /*015a*/ 	.short	(.L_2433 - .L_2432)
.L_2432:
        /*015c*/ 	.word	0x00000400
        /*0160*/ 	.word	0x00000001
        /*0164*/ 	.word	0x00000001


	//----- nvinfo : EIATTR_CRS_STACK_SIZE
	.align		4
.L_2433:
        /*0168*/ 	.byte	0x04, 0x1e
        /*016a*/ 	.short	(.L_2435 - .L_2434)
.L_2434:
        /*016c*/ 	.word	0x00000000


	//----- nvinfo : EIATTR_CBANK_PARAM_SIZE
	.align		4
.L_2435:
        /*0170*/ 	.byte	0x03, 0x19
        /*0172*/ 	.short	0x00b8


	//----- nvinfo : EIATTR_PARAM_CBANK
	.align		4
        /*0174*/ 	.byte	0x04, 0x0a
        /*0176*/ 	.short	(.L_2437 - .L_2436)
	.align		4
.L_2436:
        /*0178*/ 	.word	index@(.nv.constant0._ZN2at6native51_GLOBAL__N__2c613397_18_DepthwiseConv2d_cu_9959487032conv_depthwise2d_backward_kernelILi5ELi2EfiEEvNS_27GenericPackedTensorAccessorIKT1_Lm4ENS_16DefaultPtrTraitsEiEENS3_IS4_Lm4ES6_iEES7_T2_iiiiiiiiiiiiiii)
        /*017c*/ 	.short	0x0210
        /*017e*/ 	.short	0x00b8


	//----- nvinfo : EIATTR_SW_WAR
	.align		4
.L_2437:
        /*0180*/ 	.byte	0x04, 0x36
        /*0182*/ 	.short	(.L_2439 - .L_2438)
.L_2438:
        /*0184*/ 	.word	0x00000008
.L_2439:


//--------------------- .nv.info._ZN2at6native51_GLOBAL__N__2c613397_18_DepthwiseConv2d_cu_9959487032conv_depthwise2d_backward_kernelILi5ELi1EfiEEvNS_27GenericPackedTensorAccessorIKT1_Lm4ENS_16DefaultPtrTraitsEiEENS3_IS4_Lm4ES6_iEES7_T2_iiiiiiiiiiiiiii --------------------------
	.section	.nv.info._ZN2at6native51_GLOBAL__N__2c613397_18_DepthwiseConv2d_cu_9959487032conv_depthwise2d_backward_kernelILi5ELi1EfiEEvNS_27GenericPackedTensorAccessorIKT1_Lm4ENS_16DefaultPtrTraitsEiEENS3_IS4_Lm4ES6_iEES7_T2_iiiiiiiiiiiiiii,"",@"SHT_CUDA_INFO"
	.sectionflags	@""
	.align	4


	//----- nvinfo : EIATTR_CUDA_API_VERSION
	.align		4
        /*0000*/ 	.byte	0x04, 0x37
        /*0002*/ 	.short	(.L_2441 - .L_2440)
.L_2440:
        /*0004*/ 	.word	0x00000082


	//----- nvinfo : EIATTR_KPARAM_INFO
	.align		4
.L_2441:
        /*0008*/ 	.byte	0x04, 0x17
        /*000a*/ 	.short	(.L_2443 - .L_2442)
.L_2442:
        /*000c*/ 	.word	0x00000000
        /*0010*/ 	.short	0x0012
        /*0012*/ 	.short	0x00b4
        /*0014*/ 	.byte	0x00, 0xf0, 0x11, 0x00


	//----- nvinfo : EIATTR_KPARAM_INFO
	.align		4
.L_2443:
        /*0018*/ 	.byte	0x04, 0x17
        /*001a*/ 	.short	(.L_2445 - .L_2444)
.L_2444:
        /*001c*/ 	.word	0x00000000
        /*0020*/ 	.short	0x0011
        /*0022*/ 	.short	0x00b0
        /*0024*/ 	.byte	0x00, 0xf0, 0x11, 0x00


	//----- nvinfo : EIATTR_KPARAM_INFO
	.align		4
.L_2445:
        /*0028*/ 	.byte	0x04, 0x17
        /*002a*/ 	.short	(.L_2447 - .L_2446)
.L_2446:
        /*002c*/ 	.word	0x00000000
        /*0030*/ 	.short	0x0010
        /*0032*/ 	.short	0x00ac
        /*0034*/ 	.byte	0x00, 0xf0, 0x11, 0x00


	//----- nvinfo : EIATTR_KPARAM_INFO
	.align		4
.L_2447:
        /*0038*/ 	.byte	0x04, 0x17
        /*003a*/ 	.short	(.L_2449 - .L_2448)
.L_2448:
        /*003c*/ 	.word	0x00000000
        /*0040*/ 	.short	0x000f
        /*0042*/ 	.short	0x00a8
        /*0044*/ 	.byte	0x00, 0xf0, 0x11, 0x00


	//----- nvinfo : EIATTR_KPARAM_INFO
	.align		4
.L_2449:
        /*0048*/ 	.byte	0x04, 0x17
        /*004a*/ 	.short	(.L_2451 - .L_2450)
.L_2450:
        /*004c*/ 	.word	0x00000000
        /*0050*/ 	.short	0x000e
        /*0052*/ 	.short	0x00a4
        /*0054*/ 	.byte	0x00, 0xf0, 0x11, 0x00


	//----- nvinfo : EIATTR_KPARAM_INFO
	.align		4
.L_2451:
        /*0058*/ 	.byte	0x04, 0x17
        /*005a*/ 	.short	(.L_2453 - .L_2452)
.L_2452:
        /*005c*/ 	.word	0x00000000
        /*0060*/ 	.short	0x000d
        /*0062*/ 	.short	0x00a0
        /*0064*/ 	.byte	0x00, 0xf0, 0x11, 0x00


	//----- nvinfo : EIATTR_KPARAM_INFO
	.align		4
.L_2453:
        /*0068*/ 	.byte	0x04, 0x17
        /*006a*/ 	.short	(.L_2455 - .L_2454)
.L_2454:
        /*006c*/ 	.word	0x00000000
        /*0070*/ 	.short	0x000c
        /*0072*/ 	.short	0x009c
        /*0074*/ 	.byte	0x00, 0xf0, 0x11, 0x00


	//----- nvinfo : EIATTR_KPARAM_INFO
	.align		4
.L_2455:
        /*0078*/ 	.byte	0x04, 0x17
        /*007a*/ 	.short	(.L_2457 - .L_2456)
.L_2456:
        /*007c*/ 	.word	0x00000000
        /*0080*/ 	.short	0x000b
        /*0082*/ 	.short	0x0098
        /*0084*/ 	.byte	0x00, 0xf0, 0x11, 0x00


	//----- nvinfo : EIATTR_KPARAM_INFO
	.align		4
.L_2457:
        /*0088*/ 	.byte	0x04, 0x17
        /*008a*/ 	.short	(.L_2459 - .L_2458)
.L_2458:
        /*008c*/ 	.word	0x00000000
        /*0090*/ 	.short	0x000a
        /*0092*/ 	.short	0x0094
        /*0094*/ 	.byte	0x00, 0xf0, 0x11, 0x00


	//----- nvinfo : EIATTR_KPARAM_INFO
	.align		4
.L_2459:
        /*0098*/ 	.byte	0x04, 0x17
        /*009a*/ 	.short	(.L_2461 - .L_2460)
.L_2460:
        /*009c*/ 	.word	0x00000000
        /*00a0*/ 	.short	0x0009
        /*00a2*/ 	.short	0x0090
        /*00a4*/ 	.byte	0x00, 0xf0, 0x11, 0x00


	//----- nvinfo : EIATTR_KPARAM_INFO
	.align		4
.L_2461:
        /*00a8*/ 	.byte	0x04, 0x17
        /*00aa*/ 	.short	(.L_2463 - .L_2462)
.L_2462:
        /*00ac*/ 	.word	0x00000000
        /*00b0*/ 	.short	0x0008
        /*00b2*/ 	.short	0x008c
        /*00b4*/ 	.byte	0x00, 0xf0, 0x11, 0x00


	//----- nvinfo : EIATTR_KPARAM_INFO
	.align		4
.L_2463:
        /*00b8*/ 	.byte	0x04, 0x17
        /*00ba*/ 	.short	(.L_2465 - .L_2464)
.L_2464:
        /*00bc*/ 	.word	0x00000000
        /*00c0*/ 	.short	0x0007
        /*00c2*/ 	.short	0x0088
        /*00c4*/ 	.byte	0x00, 0xf0, 0x11, 0x00


	//----- nvinfo : EIATTR_KPARAM_INFO
	.align		4
.L_2465:
        /*00c8*/ 	.byte	0x04, 0x17
        /*00ca*/ 	.short	(.L_2467 - .L_2466)
.L_2466:
        /*00cc*/ 	.word	0x00000000
        /*00d0*/ 	.short	0x0006
        /*00d2*/ 	.short	0x0084
        /*00d4*/ 	.byte	0x00, 0xf0, 0x11, 0x00


	//----- nvinfo : EIATTR_KPARAM_INFO
	.align		4
.L_2467:
        /*00d8*/ 	.byte	0x04, 0x17
        /*00da*/ 	.short	(.L_2469 - .L_2468)
.L_2468:
        /*00dc*/ 	.word	0x00000000
        /*00e0*/ 	.short	0x0005
        /*00e2*/ 	.short	0x0080
        /*00e4*/ 	.byte	0x00, 0xf0, 0x11, 0x00


	//----- nvinfo : EIATTR_KPARAM_INFO
	.align		4
.L_2469:
        /*00e8*/ 	.byte	0x04, 0x17
        /*00ea*/ 	.short	(.L_2471 - .L_2470)
.L_2470:
        /*00ec*/ 	.word	0x00000000
        /*00f0*/ 	.short	0x0004
        /*00f2*/ 	.short	0x007c
        /*00f4*/ 	.byte	0x00, 0xf0, 0x11, 0x00


	//----- nvinfo : EIATTR_KPARAM_INFO
	.align		4
.L_2471:
        /*00f8*/ 	.byte	0x04, 0x17
        /*00fa*/ 	.short	(.L_2473 - .L_2472)
.L_2472:
        /*00fc*/ 	.word	0x00000000
        /*0100*/ 	.short	0x0003
        /*0102*/ 	.short	0x0078
        /*0104*/ 	.byte	0x00, 0xf0, 0x11, 0x00


	//----- nvinfo : EIATTR_KPARAM_INFO
	.align		4
.L_2473:
        /*0108*/ 	.byte	0x04, 0x17
        /*010a*/ 	.short	(.L_2475 - .L_2474)
.L_2474:
        /*010c*/ 	.word	0x00000000
        /*0110*/ 	.short	0x0002
        /*0112*/ 	.short	0x0050
        /*0114*/ 	.byte	0x00, 0xf0, 0xa1, 0x00


	//----- nvinfo : EIATTR_KPARAM_INFO
	.align		4
.L_2475:
        /*0118*/ 	.byte	0x04, 0x17
        /*011a*/ 	.short	(.L_2477 - .L_2476)
.L_2476:
        /*011c*/ 	.word	0x00000000
        /*0120*/ 	.short	0x0001
        /*0122*/ 	.short	0x0028
        /*0124*/ 	.byte	0x00, 0xf0, 0xa1, 0x00


	//----- nvinfo : EIATTR_KPARAM_INFO
	.align		4
.L_2477:
        /*0128*/ 	.byte	0x04, 0x17
        /*012a*/ 	.short	(.L_2479 - .L_2478)
.L_2478:
        /*012c*/ 	.word	0x00000000
        /*0130*/ 	.short	0x0000
        /*0132*/ 	.short	0x0000
        /*0134*/ 	.byte	0x00, 0xf0, 0xa1, 0x00


	//----- nvinfo : EIATTR_SPARSE_MMA_MASK
	.align		4
.L_2479:
        /*0138*/ 	.byte	0x03, 0x50
        /*013a*/ 	.short	0x0000


	//----- nvinfo : EIATTR_MAXREG_COUNT
	.align		4
        /*013c*/ 	.byte	0x03, 0x1b
        /*013e*/ 	.short	0x0040


	//----- nvinfo : EIATTR_MERCURY_ISA_VERSION
	.align		4
        /*0140*/ 	.byte	0x03, 0x5f
        /*0142*/ 	.short	0x0101


	//----- nvinfo : EIATTR_EXIT_INSTR_OFFSETS
	.align		4
        /*0144*/ 	.byte	0x04, 0x1c
        /*0146*/ 	.short	(.L_2481 - .L_2480)


	//   ....[0]....
.L_2480:
        /*0148*/ 	.word	0x000000a0


	//   ....[1]....
        /*014c*/ 	.word	0x000004b0


	//   ....[2]....
        /*0150*/ 	.word	0x000005d0


	//   ....[3]....
        /*0154*/ 	.word	0x00001ce0


	//----- nvinfo : EIATTR_MAX_THREADS
	.align		4
.L_2481:
        /*0158*/ 	.byte	0x04, 0x05
        /*015a*/ 	.short	(.L_2483 - .L_2482)
.L_2482:
        /*015c*/ 	.word	0x00000400
        /*0160*/ 	.word	0x00000001
        /*0164*/ 	.word	0x00000001


	//----- nvinfo : EIATTR_CRS_STACK_SIZE
	.align		4
.L_2483:
        /*0168*/ 	.byte	0x04, 0x1e
        /*016a*/ 	.short	(.L_2485 - .L_2484)
.L_2484:
        /*016c*/ 	.word	0x00000000


	//----- nvinfo : EIATTR_CBANK_PARAM_SIZE
	.align		4
.L_2485:
        /*0170*/ 	.byte	0x03, 0x19
        /*0172*/ 	.short	0x00b8


	//----- nvinfo : EIATTR_PARAM_CBANK
	.align		4
        /*0174*/ 	.byte	0x04, 0x0a
        /*0176*/ 	.short	(.L_2487 - .L_2486)
	.align		4
.L_2486:
        /*0178*/ 	.word	index@(.nv.constant0._ZN2at6native51_GLOBAL__N__2c613397_18_DepthwiseConv2d_cu_9959487032conv_depthwise2d_backward_kernelILi5ELi1EfiEEvNS_27GenericPackedTensorAccessorIKT1_Lm4ENS_16DefaultPtrTraitsEiEENS3_IS4_Lm4ES6_iEES7_T2_iiiiiiiiiiiiiii)
        /*017c*/ 	.short	0x0210
        /*017e*/ 	.short	0x00b8


	//----- nvinfo : EIATTR_SW_WAR
	.align		4
.L_2487:
        /*0180*/ 	.byte	0x04, 0x36
        /*0182*/ 	.short	(.L_2489 - .L_2488)
.L_2488:
        /*0184*/ 	.word	0x00000008
.L_2489:


//--------------------- .nv.info._ZN2at6native51_GLOBAL__N__2c613397_18_DepthwiseConv2d_cu_9959487032conv_depthwise2d_backward_kernelILi0ELi0EdiEEvNS_27GenericPackedTensorAccessorIKT1_Lm4ENS_16DefaultPtrTraitsEiEENS3_IS4_Lm4ES6_iEES7_T2_iiiiiiiiiiiiiii --------------------------
	.section	.nv.info._ZN2at6native51_GLOBAL__N__2c613397_18_DepthwiseConv2d_cu_9959487032conv_depthwise2d_backward_kernelILi0ELi0EdiEEvNS_27GenericPackedTensorAccessorIKT1_Lm4ENS_16DefaultPtrTraitsEiEENS3_IS4_Lm4ES6_iEES7_T2_iiiiiiiiiiiiiii,"",@"SHT_CUDA_INFO"
	.sectionflags	@""
	.align	4


	//----- nvinfo : EIATTR_CUDA_API_VERSION
	.align		4
        /*0000*/ 	.byte	0x04, 0x37
        /*0002*/ 	.short	(.L_2491 - .L_2490)
.L_2490:
        /*0004*/ 	.word	0x00000082


	//----- nvinfo : EIATTR_KPARAM_INFO
	.align		4
.L_2491:
        /*0008*/ 	.byte	0x04, 0x17
        /*000a*/ 	.short	(.L_2493 - .L_2492)
.L_2492:
        /*000c*/ 	.word	0x00000000
        /*0010*/ 	.short	0x0012
        /*0012*/ 	.short	0x00b4
        /*0014*/ 	.byte	0x00, 0xf0, 0x11, 0x00


	//----- nvinfo : EIATTR_KPARAM_INFO
	.align		4
.L_2493:
        /*0018*/ 	.byte	0x04, 0x17
        /*001a*/ 	.short	(.L_2495 - .L_2494)
.L_2494:
        /*001c*/ 	.word	0x00000000
        /*0020*/ 	.short	0x0011
        /*0022*/ 	.short	0x00b0
        /*0024*/ 	.byte	0x00, 0xf0, 0x11, 0x00


	//----- nvinfo : EIATTR_KPARAM_INFO
	.align		4
.L_2495:
        /*0028*/ 	.byte	0x04, 0x17
        /*002a*/ 	.short	(.L_2497 - .L_2496)
.L_2496:
        /*002c*/ 	.word	0x00000000
        /*0030*/ 	.short	0x0010
        /*0032*/ 	.short	0x00ac
        /*0034*/ 	.byte	0x00, 0xf0, 0x11, 0x00


	//----- nvinfo : EIATTR_KPARAM_INFO
	.align		4
.L_2497:
        /*0038*/ 	.byte	0x04, 0x17
        /*003a*/ 	.short	(.L_2499 - .L_2498)
.L_2498:
        /*003c*/ 	.word	0x00000000
        /*0040*/ 	.short	0x000f
        /*0042*/ 	.short	0x00a8
        /*0044*/ 	.byte	0x00, 0xf0, 0x11, 0x00


	//----- nvinfo : EIATTR_KPARAM_INFO
	.align		4
.L_2499:
        /*0048*/ 	.byte	0x04, 0x17
        /*004a*/ 	.short	(.L_2501 - .L_2500)
.L_2500:
        /*004c*/ 	.word	0x00000000
        /*0050*/ 	.short	0x000e
        /*0052*/ 	.short	0x00a4
        /*0054*/ 	.byte	0x00, 0xf0, 0x11, 0x00


	//----- nvinfo : EIATTR_KPARAM_INFO
	.align		4
.L_2501:
        /*0058*/ 	.byte	0x04, 0x17
        /*005a*/ 	.short	(.L_2503 - .L_2502)
.L_2502:
        /*005c*/ 	.word	0x00000000
        /*0060*/ 	.short	0x000d
        /*0062*/ 	.short	0x00a0
        /*0064*/ 	.byte	0x00, 0xf0, 0x11, 0x00


	//----- nvinfo : EIATTR_KPARAM_INFO
	.align		4
.L_2503:
        /*0068*/ 	.byte	0x04, 0x17
        /*006a*/ 	.short	(.L_2505 - .L_2504)
.L_2504:
        /*006c*/ 	.word	0x00000000
        /*0070*/ 	.short	0x000c
        /*0072*/ 	.short	0x009c
        /*0074*/ 	.byte	0x00, 0xf0, 0x11, 0x00


	//----- nvinfo : EIATTR_KPARAM_INFO
	.align		4
.L_2505:
        /*0078*/ 	.byte	0x04, 0x17
        /*007a*/ 	.short	(.L_2507 - .L_2506)
.L_2506:
        /*007c*/ 	.word	0x00000000
        /*0080*/ 	.short	0x000b
        /*0082*/ 	.short	0x0098
        /*0084*/ 	.byte	0x00, 0xf0, 0x11, 0x00


	//----- nvinfo : EIATTR_KPARAM_INFO
	.align		4
.L_2507:
        /*0088*/ 	.byte	0x04, 0x17
        /*008a*/ 	.short	(.L_2509 - .L_2508)
.L_2508:
        /*008c*/ 	.word	0x00000000
        /*0090*/ 	.short	0x000a
        /*0092*/ 	.short	0x0094
        /*0094*/ 	.byte	0x00, 0xf0, 0x11, 0x00


	//----- nvinfo : EIATTR_KPARAM_INFO
	.align		4
.L_2509:
        /*0098*/ 	.byte	0x04, 0x17
        /*009a*/ 	.short	(.L_2511 - .L_2510)
.L_2510:
        /*009c*/ 	.word	0x00000000
        /*00a0*/ 	.short	0x0009
        /*00a2*/ 	.short	0x0090
        /*00a4*/ 	.byte	0x00, 0xf0, 0x11, 0x00


	//----- nvinfo : EIATTR_KPARAM_INFO
	.align		4
.L_2511:
        /*00a8*/ 	.byte	0x04, 0x17
        /*00aa*/ 	.short	(.L_2513 - .L_2512)
.L_2512:
        /*00ac*/ 	.word	0x00000000
        /*00b0*/ 	.short	0x0008
        /*00b2*/ 	.short	0x008c
        /*00b4*/ 	.byte	0x00, 0xf0, 0x11, 0x00


	//----- nvinfo : EIATTR_KPARAM_INFO
	.align		4
.L_2513:
        /*00b8*/ 	.byte	0x04, 0x17
        /*00ba*/ 	.short	(.L_2515 - .L_2514)
.L_2514:
        /*00bc*/ 	.word	0x00000000
        /*00c0*/ 	.short	0x0007
        /*00c2*/ 	.short	0x0088
        /*00c4*/ 	.byte	0x00, 0xf0, 0x11, 0x00


	//----- nvinfo : EIATTR_KPARAM_INFO
	.align		4
.L_2515:
        /*00c8*/ 	.byte	0x04, 0x17
        /*00ca*/ 	.short	(.L_2517 - .L_2516)
.L_2516:
        /*00cc*/ 	.word	0x00000000
        /*00d0*/ 	.short	0x0006
        /*00d2*/ 	.short	0x0084
        /*00d4*/ 	.byte	0x00, 0xf0, 0x11, 0x00


	//----- nvinfo : EIATTR_KPARAM_INFO
	.align		4
.L_2517:
        /*00d8*/ 	.byte	0x04, 0x17
        /*00da*/ 	.short	(.L_2519 - .L_2518)
.L_2518:
        /*00dc*/ 	.word	0x00000000
        /*00e0*/ 	.short	0x0005
        /*00e2*/ 	.short	0x0080
        /*00e4*/ 	.byte	0x00, 0xf0, 0x11, 0x00


	//----- nvinfo : EIATTR_KPARAM_INFO
	.align		4
.L_2519:
        /*00e8*/ 	.byte	0x04, 0x17
        /*00ea*/ 	.short	(.L_2521 - .L_2520)
.L_2520:
        /*00ec*/ 	.word	0x00000000
        /*00f0*/ 	.short	0x0004
        /*00f2*/ 	.short	0x007c
        /*00f4*/ 	.byte	0x00, 0xf0, 0x11, 0x00


	//----- nvinfo : EIATTR_KPARAM_INFO
	.align		4
.L_2521:
        /*00f8*/ 	.byte	0x04, 0x17
        /*00fa*/ 	.short	(.L_2523 - .L_2522)
.L_2522:
        /*00fc*/ 	.word	0x00000000
        /*0100*/ 	.short	0x0003
        /*0102*/ 	.short	0x0078
        /*0104*/ 	.byte	0x00, 0xf0, 0x11, 0x00


	//----- nvinfo : EIATTR_KPARAM_INFO
	.align		4
.L_2523:
        /*0108*/ 	.byte	0x04, 0x17
        /*010a*/ 	.short	(.L_2525 - .L_2524)
.L_2524:
        /*010c*/ 	.word	0x00000000
        /*0110*/ 	.short	0x0002
        /*0112*/ 	.short	0x0050
        /*0114*/ 	.byte	0x00, 0xf0, 0xa1, 0x00


	//----- nvinfo : EIATTR_KPARAM_INFO
	.align		4
.L_2525:
        /*0118*/ 	.byte	0x04, 0x17
        /*011a*/ 	.short	(.L_2527 - .L_2526)
.L_2526:
        /*011c*/ 	.word	0x00000000
        /*0120*/ 	.short	0x0001
        /*0122*/ 	.short	0x0028
        /*0124*/ 	.byte	0x00, 0xf0, 0xa1, 0x00


	//----- nvinfo : EIATTR_KPARAM_INFO
	.align		4
.L_2527:
        /*0128*/ 	.byte	0x04, 0x17
        /*012a*/ 	.short	(.L_2529 - .L_2528)
.L_2528:
        /*012c*/ 	.word	0x00000000
        /*0130*/ 	.short	0x0000
        /*0132*/ 	.short	0x0000
        /*0134*/ 	.byte	0x00, 0xf0, 0xa1, 0x00


	//----- nvinfo : EIATTR_SPARSE_MMA_MASK
	.align		4
.L_2529:
        /*0138*/ 	.byte	0x03, 0x50
        /*013a*/ 	.short	0x0000


	//----- nvinfo : EIATTR_MAXREG_COUNT
	.align		4
        /*013c*/ 	.byte	0x03, 0x1b
        /*013e*/ 	.short	0x0040


	//----- nvinfo : EIATTR_MERCURY_ISA_VERSION
	.align		4
        /*0140*/ 	.byte	0x03, 0x5f
        /*0142*/ 	.short	0x0101


	//----- nvinfo : EIATTR_EXIT_INSTR_OFFSETS
	.align		4
        /*0144*/ 	.byte	0x04, 0x1c
        /*0146*/ 	.short	(.L_2531 - .L_2530)


	//   ....[0]....
.L_2530:
        /*0148*/ 	.word	0x000000a0


	//   ....[1]....
        /*014c*/ 	.word	0x00002de0


	//----- nvinfo : EIATTR_MAX_THREADS
	.align		4
.L_2531:
        /*0150*/ 	.byte	0x04, 0x05
        /*0152*/ 	.short	(.L_2533 - .L_2532)
.L_2532:
        /*0154*/ 	.word	0x00000400
        /*0158*/ 	.word	0x00000001
        /*015c*/ 	.word	0x00000001


	//----- nvinfo : EIATTR_CRS_STACK_SIZE
	.align		4
.L_2533:
        /*0160*/ 	.byte	0x04, 0x1e
        /*0162*/ 	.short	(.L_2535 - .L_2534)
.L_2534:
        /*0164*/ 	.word	0x00000000


	//----- nvinfo : EIATTR_CBANK_PARAM_SIZE
	.align		4
.L_2535:
        /*0168*/ 	.byte	0x03, 0x19
        /*016a*/ 	.short	0x00b8


	//----- nvinfo : EIATTR_PARAM_CBANK
	.align		4
        /*016c*/ 	.byte	0x04, 0x0a
        /*016e*/ 	.short	(.L_2537 - .L_2536)
	.align		4
.L_2536:
        /*0170*/ 	.word	index@(.nv.constant0._ZN2at6native51_GLOBAL__N__2c613397_18_DepthwiseConv2d_cu_9959487032conv_depthwise2d_backward_kernelILi0ELi0EdiEEvNS_27GenericPackedTensorAccessorIKT1_Lm4ENS_16DefaultPtrTraitsEiEENS3_IS4_Lm4ES6_iEES7_T2_iiiiiiiiiiiiiii)
        /*0174*/ 	.short	0x0210
        /*0176*/ 	.short	0x00b8


	//----- nvinfo : EIATTR_SW_WAR
	.align		4
.L_2537:
        /*0178*/ 	.byte	0x04, 0x36
        /*017a*/ 	.short	(.L_2539 - .L_2538)
.L_2538:
        /*017c*/ 	.word	0x00000008
.L_2539:


//--------------------- .nv.info._ZN2at6native51_GLOBAL__N__2c613397_18_DepthwiseConv2d_cu_9959487032conv_depthwise2d_backward_kernelILi0ELi2EdiEEvNS_27GenericPackedTensorAccessorIKT1_Lm4ENS_16DefaultPtrTraitsEiEENS3_IS4_Lm4ES6_iEES7_T2_iiiiiiiiiiiiiii --------------------------
	.section	.nv.info._ZN2at6native51_GLOBAL__N__2c613397_18_DepthwiseConv2d_cu_9959487032conv_depthwise2d_backward_kernelILi0ELi2EdiEEvNS_27GenericPackedTensorAccessorIKT1_Lm4ENS_16DefaultPtrTraitsEiEENS3_IS4_Lm4ES6_iEES7_T2_iiiiiiiiiiiiiii,"",@"SHT_CUDA_INFO"
	.sectionflags	@""
	.align	4


	//----- nvinfo : EIATTR_CUDA_API_VERSION
	.align		4
        /*0000*/ 	.byte	0x04, 0x37
        /*0002*/ 	.short	(.L_2541 - .L_2540)
.L_2540:
        /*0004*/ 	.word	0x00000082


	//----- nvinfo : EIATTR_KPARAM_INFO
	.align		4
.L_2541:
        /*0008*/ 	.byte	0x04, 0x17
        /*000a*/ 	.short	(.L_2543 - .L_2542)
.L_2542:
        /*000c*/ 	.word	0x00000000
        /*0010*/ 	.short	0x0012
        /*0012*/ 	.short	0x00b4
        /*0014*/ 	.byte	0x00, 0xf0, 0x11, 0x00


	//----- nvinfo : EIATTR_KPARAM_INFO
	.align		4
.L_2543:
        /*0018*/ 	.byte	0x04, 0x17
        /*001a*/ 	.short	(.L_2545 - .L_2544)
.L_2544:
        /*001c*/ 	.word	0x00000000
        /*0020*/ 	.short	0x0011
        /*0022*/ 	.short	0x00b0
        /*0024*/ 	.byte	0x00, 0xf0, 0x11, 0x00


	//----- nvinfo : EIATTR_KPARAM_INFO
	.align		4
.L_2545:
        /*0028*/ 	.byte	0x04, 0x17
        /*002a*/ 	.short	(.L_2547 - .L_2546)
.L_2546:
        /*002c*/ 	.word	0x00000000
        /*0030*/ 	.short	0x0010
        /*0032*/ 	.short	0x00ac
        /*0034*/ 	.byte	0x00, 0xf0, 0x11, 0x00


	//----- nvinfo : EIATTR_KPARAM_INFO
	.align		4
.L_2547:
        /*0038*/ 	.byte	0x04, 0x17
        /*003a*/ 	.short	(.L_2549 - .L_2548)
.L_2548:
        /*003c*/ 	.word	0x00000000
        /*0040*/ 	.short	0x000f
        /*0042*/ 	.short	0x00a8
        /*0044*/ 	.byte	0x00, 0xf0, 0x11, 0x00


	//----- nvinfo : EIATTR_KPARAM_INFO
	.align		4
.L_2549:
        /*0048*/ 	.byte	0x04, 0x17
        /*004a*/ 	.short	(.L_2551 - .L_2550)
.L_2550:
        /*004c*/ 	.word	0x00000000
        /*0050*/ 	.short	0x000e
        /*0052*/ 	.short	0x00a4
        /*0054*/ 	.byte	0x00, 0xf0, 0x11, 0x00


	//----- nvinfo : EIATTR_KPARAM_INFO
	.align		4
.L_2551:
        /*0058*/ 	.byte	0x04, 0x17
        /*005a*/ 	.short	(.L_2553 - .L_2552)
.L_2552:
        /*005c*/ 	.word	0x00000000
        /*0060*/ 	.short	0x000d
        /*0062*/ 	.short	0x00a0
        /*0064*/ 	.byte	0x00, 0xf0, 0x11, 0x00


	//----- nvinfo : EIATTR_KPARAM_INFO
	.align		4
.L_2553:
        /*0068*/ 	.byte	0x04, 0x17
        /*006a*/ 	.short	(.L_2555 - .L_2554)
.L_2554:
        /*006c*/ 	.word	0x00000000
        /*0070*/ 	.short	0x000c
        /*0072*/ 	.short	0x009c
        /*0074*/ 	.byte	0x00, 0xf0, 0x11, 0x00


	//----- nvinfo : EIATTR_KPARAM_INFO
	.align		4
.L_2555:
        /*0078*/ 	.byte	0x04, 0x17
        /*007a*/ 	.short	(.L_2557 - .L_2556)
.L_2556:
        /*007c*/ 	.word	0x00000000
        /*0080*/ 	.short	0x000b
        /*0082*/ 	.short	0x0098
        /*0084*/ 	.byte	0x00, 0xf0, 0x11, 0x00


	//----- nvinfo : EIATTR_KPARAM_INFO
	.align		4
.L_2557:
        /*0088*/ 	.byte	0x04, 0x17
        /*008a*/ 	.short	(.L_2559 - .L_2558)
.L_2558:
        /*008c*/ 	.word	0x00000000
        /*0090*/ 	.short	0x000a
        /*0092*/ 	.short	0x0094
        /*0094*/ 	.byte	0x00, 0xf0, 0x11, 0x00


	//----- nvinfo : EIATTR_KPARAM_INFO
	.align		4
.L_2559:
        /*0098*/ 	.byte	0x04, 0x17
        /*009a*/ 	.short	(.L_2561 - .L_2560)
.L_2560:
        /*009c*/ 	.word	0x00000000
        /*00a0*/ 	.short	0x0009
        /*00a2*/ 	.short	0x0090
        /*00a4*/ 	.byte	0x00, 0xf0, 0x11, 0x00


	//----- nvinfo : EIATTR_KPARAM_INFO
	.align		4
.L_2561:
        /*00a8*/ 	.byte	0x04, 0x17
        /*00aa*/ 	.short	(.L_2563 - .L_2562)
.L_2562:
        /*00ac*/ 	.word	0x00000000
        /*00b0*/ 	.short	0x0008
        /*00b2*/ 	.short	0x008c
        /*00b4*/ 	.byte	0x00, 0xf0, 0x11, 0x00


	//----- nvinfo : EIATTR_KPARAM_INFO
	.align		4
.L_2563:
        /*00b8*/ 	.byte	0x04, 0x17
        /*00ba*/ 	.short	(.L_2565 - .L_2564)
.L_2564:
        /*00bc*/ 	.word	0x00000000
        /*00c0*/ 	.short	0x0007
        /*00c2*/ 	.short	0x0088
        /*00c4*/ 	.byte	0x00, 0xf0, 0x11, 0x00


	//----- nvinfo : EIATTR_KPARAM_INFO
	.align		4
.L_2565:
        /*00c8*/ 	.byte	0x04, 0x17
        /*00ca*/ 	.short	(.L_2567 - .L_2566)
.L_2566:
        /*00cc*/ 	.word	0x00000000
        /*00d0*/ 	.short	0x0006
        /*00d2*/ 	.short	0x0084
        /*00d4*/ 	.byte	0x00, 0xf0, 0x11, 0x00


	//----- nvinfo : EIATTR_KPARAM_INFO
	.align		4
.L_2567:
        /*00d8*/ 	.byte	0x04, 0x17
        /*00da*/ 	.short	(.L_2569 - .L_2568)
.L_2568:
        /*00dc*/ 	.word	0x00000000
        /*00e0*/ 	.short	0x0005
        /*00e2*/ 	.short	0x0080
        /*00e4*/ 	.byte	0x00, 0xf0, 0x11, 0x00


	//----- nvinfo : EIATTR_KPARAM_INFO
	.align		4
.L_2569:
        /*00e8*/ 	.byte	0x04, 0x17
        /*00ea*/ 	.short	(.L_2571 - .L_2570)
.L_2570:
        /*00ec*/ 	.word	0x00000000
        /*00f0*/ 	.short	0x0004
        /*00f2*/ 	.short	0x007c
        /*00f4*/ 	.byte	0x00, 0xf0, 0x11, 0x00


	//----- nvinfo : EIATTR_KPARAM_INFO
	.align		4
.L_2571:
        /*00f8*/ 	.byte	0x04, 0x17
        /*00fa*/ 	.short	(.L_2573 - .L_2572)
.L_2572:
        /*00fc*/ 	.word	0x00000000
        /*0100*/ 	.short	0x0003
        /*0102*/ 	.short	0x0078
        /*0104*/ 	.byte	0x00, 0xf0, 0x11, 0x00


	//----- nvinfo : EIATTR_KPARAM_INFO
	.align		4
.L_2573:
        /*0108*/ 	.byte	0x04, 0x17
        /*010a*/ 	.short	(.L_2575 - .L_2574)
.L_2574:
        /*010c*/ 	.word	0x00000000
        /*0110*/ 	.short	0x0002
        /*0112*/ 	.short	0x0050
        /*0114*/ 	.byte	0x00, 0xf0, 0xa1, 0x00


	//----- nvinfo : EIATTR_KPARAM_INFO
	.align		4
.L_2575:
        /*0118*/ 	.byte	0x04, 0x17
        /*011a*/ 	.short	(.L_2577 - .L_2576)
.L_2576:
        /*011c*/ 	.word	0x00000000
        /*0120*/ 	.short	0x0001
        /*0122*/ 	.short	0x0028
        /*0124*/ 	.byte	0x00, 0xf0, 0xa1, 0x00


	//----- nvinfo : EIATTR_KPARAM_INFO
	.align		4
.L_2577:
        /*0128*/ 	.byte	0x04, 0x17
        /*012a*/ 	.short	(.L_2579 - .L_2578)
.L_2578:
        /*012c*/ 	.word	0x00000000
        /*0130*/ 	.short	0x0000
        /*0132*/ 	.short	0x0000
        /*0134*/ 	.byte	0x00, 0xf0, 0xa1, 0x00


	//----- nvinfo : EIATTR_SPARSE_MMA_MASK
	.align		4
.L_2579:
        /*0138*/ 	.byte	0x03, 0x50
        /*013a*/ 	.short	0x0000


	//----- nvinfo : EIATTR_MAXREG_COUNT
	.align		4
        /*013c*/ 	.byte	0x03, 0x1b
        /*013e*/ 	.short	0x0040


	//----- nvinfo : EIATTR_MERCURY_ISA_VERSION
	.align		4
        /*0140*/ 	.byte	0x03, 0x5f
        /*0142*/ 	.short	0x0101


	//----- nvinfo : EIATTR_EXIT_INSTR_OFFSETS
	.align		4
        /*0144*/ 	.byte	0x04, 0x1c
        /*0146*/ 	.short	(.L_2581 - .L_2580)


	//   ....[0]....
.L_2580:
        /*0148*/ 	.word	0x000000a0


	//   ....[1]....
        /*014c*/ 	.word	0x00001410


	//----- nvinfo : EIATTR_MAX_THREADS
	.align		4
.L_2581:
        /*0150*/ 	.byte	0x04, 0x05
        /*0152*/ 	.short	(.L_2583 - .L_2582)
.L_2582:
        /*0154*/ 	.word	0x00000400
        /*0158*/ 	.word	0x00000001
        /*015c*/ 	.word	0x00000001


	//----- nvinfo : EIATTR_CRS_STACK_SIZE
	.align		4
.L_2583:
        /*0160*/ 	.byte	0x04, 0x1e
        /*0162*/ 	.short	(.L_2585 - .L_2584)
.L_2584:
        /*0164*/ 	.word	0x00000000


	//----- nvinfo : EIATTR_CBANK_PARAM_SIZE
	.align		4
.L_2585:
        /*0168*/ 	.byte	0x03, 0x19
        /*016a*/ 	.short	0x00b8


	//----- nvinfo : EIATTR_PARAM_CBANK
	.align		4
        /*016c*/ 	.byte	0x04, 0x0a
        /*016e*/ 	.short	(.L_2587 - .L_2586)
	.align		4
.L_2586:
        /*0170*/ 	.word	index@(.nv.constant0._ZN2at6native51_GLOBAL__N__2c613397_18_DepthwiseConv2d_cu_9959487032conv_depthwise2d_backward_kernelILi0ELi2EdiEEvNS_27GenericPackedTensorAccessorIKT1_Lm4ENS_16DefaultPtrTraitsEiEENS3_IS4_Lm4ES6_iEES7_T2_iiiiiiiiiiiiiii)
        /*0174*/ 	.short	0x0210
        /*0176*/ 	.short	0x00b8


	//----- nvinfo : EIATTR_SW_WAR
	.align		4
.L_2587:
        /*0178*/ 	.byte	0x04, 0x36
        /*017a*/ 	.short	(.L_2589 - .L_2588)
.L_2588:
        /*017c*/ 	.word	0x00000008
.L_2589:


//--------------------- .nv.info._ZN2at6native51_GLOBAL__N__2c613397_18_DepthwiseConv2d_cu_9959487032conv_depthwise2d_backward_kernelILi0ELi1EdiEEvNS_27GenericPackedTensorAccessorIKT1_Lm4ENS_16DefaultPtrTraitsEiEENS3_IS4_Lm4ES6_iEES7_T2_iiiiiiiiiiiiiii --------------------------
	.section	.nv.info._ZN2at6native51_GLOBAL__N__2c613397_18_DepthwiseConv2d_cu_9959487032conv_depthwise2d_backward_kernelILi0ELi1EdiEEvNS_27GenericPackedTensorAccessorIKT1_Lm4ENS_16DefaultPtrTraitsEiEENS3_IS4_Lm4ES6_iEES7_T2_iiiiiiiiiiiiiii,"",@"SHT_CUDA_INFO"
	.sectionflags	@""
	.align	4


	//----- nvinfo : EIATTR_CUDA_API_VERSION
	.align		4
        /*0000*/ 	.byte	0x04, 0x37
        /*0002*/ 	.short	(.L_2591 - .L_2590)
.L_2590:
        /*0004*/ 	.word	0x00000082


	//----- nvinfo : EIATTR_KPARAM_INFO
	.align		4
.L_2591:
        /*0008*/ 	.byte	0x04, 0x17
        /*000a*/ 	.short	(.L_2593 - .L_2592)
.L_2592:
        /*000c*/ 	.word	0x00000000
        /*0010*/ 	.short	0x0012
        /*0012*/ 	.short	0x00b4
        /*0014*/ 	.byte	0x00, 0xf0, 0x11, 0x00


	//----- nvinfo : EIATTR_KPARAM_INFO
	.align		4
.L_2593:
        /*0018*/ 	.byte	0x04, 0x17
        /*001a*/ 	.short	(.L_2595 - .L_2594)
.L_2594:
        /*001c*/ 	.word	0x00000000
        /*0020*/ 	.short	0x0011
        /*0022*/ 	.short	0x00b0
        /*0024*/ 	.byte	0x00, 0xf0, 0x11, 0x00


	//----- nvinfo : EIATTR_KPARAM_INFO
	.align		4
.L_2595:
        /*0028*/ 	.byte	0x04, 0x17
        /*002a*/ 	.short	(.L_2597 - .L_2596)
.L_2596:
        /*002c*/ 	.word	0x00000000
        /*0030*/ 	.short	0x0010
        /*0032*/ 	.short	0x00ac
        /*0034*/ 	.byte	0x00, 0xf0, 0x11, 0x00


	//----- nvinfo : EIATTR_KPARAM_INFO
	.align		4
.L_2597:
        /*0038*/ 	.byte	0x04, 0x17
        /*003a*/ 	.short	(.L_2599 - .L_2598)
.L_2598:
        /*003c*/ 	.word	0x00000000
        /*0040*/ 	.short	0x000f
        /*0042*/ 	.short	0x00a8
        /*0044*/ 	.byte	0x00, 0xf0, 0x11, 0x00


	//----- nvinfo : EIATTR_KPARAM_INFO
	.align		4
.L_2599:
        /*0048*/ 	.byte	0x04, 0x17
        /*004a*/ 	.short	(.L_2601 - .L_2600)
.L_2600:
        /*004c*/ 	.word	0x00000000
        /*0050*/ 	.short	0x000e
        /*0052*/ 	.short	0x00a4
        /*0054*/ 	.byte	0x00, 0xf0, 0x11, 0x00


	//----- nvinfo : EIATTR_KPARAM_INFO
	.align		4
.L_2601:
        /*0058*/ 	.byte	0x04, 0x17
        /*005a*/ 	.short	(.L_2603 - .L_2602)
.L_2602:
        /*005c*/ 	.word	0x00000000
        /*0060*/ 	.short	0x000d
        /*0062*/ 	.short	0x00a0
        /*0064*/ 	.byte	0x00, 0xf0, 0x11, 0x00


	//----- nvinfo : EIATTR_KPARAM_INFO
	.align		4
.L_2603:
        /*0068*/ 	.byte	0x04, 0x17
        /*006a*/ 	.short	(.L_2605 - .L_2604)
.L_2604:
        /*006c*/ 	.word	0x00000000
        /*0070*/ 	.short	0x000c
        /*0072*/ 	.short	0x009c
        /*0074*/ 	.byte	0x00, 0xf0, 0x11, 0x00


	//----- nvinfo : EIATTR_KPARAM_INFO
	.align		4
.L_2605:
        /*0078*/ 	.byte	0x04, 0x17
        /*007a*/ 	.short	(.L_2607 - .L_2606)
.L_2606:
        /*007c*/ 	.word	0x00000000
        /*0080*/ 	.short	0x000b
        /*0082*/ 	.short	0x0098
        /*0084*/ 	.byte	0x00, 0xf0, 0x11, 0x00


	//----- nvinfo : EIATTR_KPARAM_INFO
	.align		4
.L_2607:
        /*0088*/ 	.byte	0x04, 0x17
        /*008a*/ 	.short	(.L_2609 - .L_2608)
.L_2608:
        /*008c*/ 	.word	0x00000000
        /*0090*/ 	.short	0x000a
        /*0092*/ 	.short	0x0094
        /*0094*/ 	.byte	0x00, 0xf0, 0x11, 0x00


	//----- nvinfo : EIATTR_KPARAM_INFO
	.align		4
.L_2609:
        /*0098*/ 	.byte	0x04, 0x17
        /*009a*/ 	.short	(.L_2611 - .L_2610)
.L_2610:
        /*009c*/ 	.word	0x00000000
        /*00a0*/ 	.short	0x0009
        /*00a2*/ 	.short	0x0090
        /*00a4*/ 	.byte	0x00, 0xf0, 0x11, 0x00


	//----- nvinfo : EIATTR_KPARAM_INFO
	.align		4
.L_2611:
        /*00a8*/ 	.byte	0x04, 0x17
        /*00aa*/ 	.short	(.L_2613 - .L_2612)
.L_2612:
        /*00ac*/ 	.word	0x00000000
        /*00b0*/ 	.short	0x0008
        /*00b2*/ 	.short	0x008c
        /*00b4*/ 	.byte	0x00, 0xf0, 0x11, 0x00


	//----- nvinfo : EIATTR_KPARAM_INFO
	.align		4
.L_2613:
        /*00b8*/ 	.byte	0x04, 0x17
        /*00ba*/ 	.short	(.L_2615 - .L_2614)
.L_2614:
        /*00bc*/ 	.word	0x00000000
        /*00c0*/ 	.short	0x0007
        /*00c2*/ 	.short	0x0088
        /*00c4*/ 	.byte	0x00, 0xf0, 0x11, 0x00


	//----- nvinfo : EIATTR_KPARAM_INFO
	.align		4
.L_2615:
        /*00c8*/ 	.byte	0x04, 0x17
        /*00ca*/ 	.short	(.L_2617 - .L_2616)
.L_2616:
        /*00cc*/ 	.word	0x00000000
        /*00d0*/ 	.short	0x0006
        /*00d2*/ 	.short	0x0084
        /*00d4*/ 	.byte	0x00, 0xf0, 0x11, 0x00


	//----- nvinfo : EIATTR_KPARAM_INFO
	.align		4
.L_2617:
        /*00d8*/ 	.byte	0x04, 0x17
        /*00da*/ 	.short	(.L_2619 - .L_2618)
.L_2618:
        /*00dc*/ 	.word	0x00000000
        /*00e0*/ 	.short	0x0005
        /*00e2*/ 	.short	0x0080
        /*00e4*/ 	.byte	0x00, 0xf0, 0x11, 0x00


	//----- nvinfo : EIATTR_KPARAM_INFO
	.align		4
.L_2619:
        /*00e8*/ 	.byte	0x04, 0x17
        /*00ea*/ 	.short	(.L_2621 - .L_2620)
.L_2620:
        /*00ec*/ 	.word	0x00000000
        /*00f0*/ 	.short	0x0004
        /*00f2*/ 	.short	0x007c
        /*00f4*/ 	.byte	0x00, 0xf0, 0x11, 0x00


	//----- nvinfo : EIATTR_KPARAM_INFO
	.align		4
.L_2621:
        /*00f8*/ 	.byte	0x04, 0x17
        /*00fa*/ 	.short	(.L_2623 - .L_2622)
.L_2622:
        /*00fc*/ 	.word	0x00000000
        /*0100*/ 	.short	0x0003
        /*0102*/ 	.short	0x0078
        /*0104*/ 	.byte	0x00, 0xf0, 0x11, 0x00


	//----- nvinfo : EIATTR_KPARAM_INFO
	.align		4
.L_2623:
        /*0108*/ 	.byte	0x04, 0x17
        /*010a*/ 	.short	(.L_2625 - .L_2624)
.L_2624:
        /*010c*/ 	.word	0x00000000
        /*0110*/ 	.short	0x0002
        /*0112*/ 	.short	0x0050
        /*0114*/ 	.byte	0x00, 0xf0, 0xa1, 0x00


	//----- nvinfo : EIATTR_KPARAM_INFO
	.align		4
.L_2625:
        /*0118*/ 	.byte	0x04, 0x17
        /*011a*/ 	.short	(.L_2627 - .L_2626)
.L_2626:
        /*011c*/ 	.word	0x00000000
        /*0120*/ 	.short	0x0001
        /*0122*/ 	.short	0x0028
        /*0124*/ 	.byte	0x00, 0xf0, 0xa1, 0x00


	//----- nvinfo : EIATTR_KPARAM_INFO
	.align		4
.L_2627:
        /*0128*/ 	.byte	0x04, 0x17
        /*012a*/ 	.short	(.L_2629 - .L_2628)
.L_2628:
        /*012c*/ 	.word	0x00000000
        /*0130*/ 	.short	0x0000
        /*0132*/ 	.short	0x0000
        /*0134*/ 	.byte	0x00, 0xf0, 0xa1, 0x00


	//----- nvinfo : EIATTR_SPARSE_MMA_MASK
	.align		4
.L_2629:
        /*0138*/ 	.byte	0x03, 0x50
        /*013a*/ 	.short	0x0000


	//----- nvinfo : EIATTR_MAXREG_COUNT
	.align		4
        /*013c*/ 	.byte	0x03, 0x1b
        /*013e*/ 	.short	0x0040


	//----- nvinfo : EIATTR_ANNOTATIONS
	.align		4
        /*0140*/ 	.byte	0x04, 0x55
        /*0142*/ 	.short	(.L_2631 - .L_2630)


	//   ....[0]....
.L_2630:
        /*0144*/ 	.word	0x00000001
        /*0148*/ 	.byte	0xd0, 0x00, 0x00, 0x00, 0x01, 0x00, 0x00, 0x00, 0x40, 0x06, 0x00, 0x00, 0x01, 0x00, 0x00, 0x00
        /*0158*/ 	.byte	0x90, 0x06, 0x00, 0x00, 0x01, 0x00, 0x00, 0x00, 0x10, 0x07, 0x00, 0x00, 0x01, 0x00, 0x00, 0x00
        /*0168*/ 	.byte	0x20, 0x07, 0x00, 0x00, 0x01, 0x00, 0x00, 0x00, 0x60, 0x07, 0x00, 0x00, 0x01, 0x00, 0x00, 0x00
        /*0178*/ 	.byte	0x90, 0x07, 0x00, 0x00, 0x01, 0x00, 0x00, 0x00, 0xa0, 0x07, 0x00, 0x00, 0x01, 0x00, 0x00, 0x00
        /*0188*/ 	.byte	0xb0, 0x07, 0x00, 0x00, 0x01, 0x00, 0x00, 0x00, 0x40, 0x11, 0x00, 0x00, 0x01, 0x00, 0x00, 0x00
        /*0198*/ 	.byte	0x80, 0x11, 0x00, 0x00, 0x01, 0x00, 0x00, 0x00, 0xa0, 0x11, 0x00, 0x00, 0x01, 0x00, 0x00, 0x00
        /*01a8*/ 	.byte	0x70, 0x12, 0x00, 0x00


	//----- nvinfo : EIATTR_MERCURY_ISA_VERSION
	.align		4
.L_2631:
        /*01ac*/ 	.byte	0x03, 0x5f
        /*01ae*/ 	.short	0x0101


	//----- nvinfo : EIATTR_EXIT_INSTR_OFFSETS
	.align		4
        /*01b0*/ 	.byte	0x04, 0x1c
        /*01b2*/ 	.short	(.L_2633 - .L_2632)


	//   ....[0]....
.L_2632:
        /*01b4*/ 	.word	0x000000b0


	//   ....[1]....
        /*01b8*/ 	.word	0x000012a0


	//----- nvinfo : EIATTR_MAX_THREADS
	.align		4
.L_2633:
        /*01bc*/ 	.byte	0x04, 0x05
        /*01be*/ 	.short	(.L_2635 - .L_2634)
.L_2634:
        /*01c0*/ 	.word	0x00000400
        /*01c4*/ 	.word	0x00000001
        /*01c8*/ 	.word	0x00000001


	//----- nvinfo : EIATTR_CRS_STACK_SIZE
	.align		4
.L_2635:
        /*01cc*/ 	.byte	0x04, 0x1e
        /*01ce*/ 	.short	(.L_2637 - .L_2636)
.L_2636:
        /*01d0*/ 	.word	0x00000000


	//----- nvinfo : EIATTR_CBANK_PARAM_SIZE
	.align		4
.L_2637:
        /*01d4*/ 	.byte	0x03, 0x19
        /*01d6*/ 	.short	0x00b8


	//----- nvinfo : EIATTR_PARAM_CBANK
	.align		4
        /*01d8*/ 	.byte	0x04, 0x0a
        /*01da*/ 	.short	(.L_2639 - .L_2638)
	.align		4
.L_2638:
        /*01dc*/ 	.word	index@(.nv.constant0._ZN2at6native51_GLOBAL__N__2c613397_18_DepthwiseConv2d_cu_9959487032conv_depthwise2d_backward_kernelILi0ELi1EdiEEvNS_27GenericPackedTensorAccessorIKT1_Lm4ENS_16DefaultPtrTraitsEiEENS3_IS4_Lm4ES6_iEES7_T2_iiiiiiiiiiiiiii)
        /*01e0*/ 	.short	0x0210
        /*01e2*/ 	.short	0x00b8


	//----- nvinfo : EIATTR_SW_WAR
	.align		4
.L_2639:
        /*01e4*/ 	.byte	0x04, 0x36
        /*01e6*/ 	.short	(.L_2641 - .L_2640)
.L_2640:
        /*01e8*/ 	.word	0x00000008
.L_2641:


//--------------------- .nv.info._ZN2at6native51_GLOBAL__N__2c613397_18_DepthwiseConv2d_cu_9959487032conv_depthwise2d_backward_kernelILi1ELi0EdiEEvNS_27GenericPackedTensorAccessorIKT1_Lm4ENS_16DefaultPtrTraitsEiEENS3_IS4_Lm4ES6_iEES7_T2_iiiiiiiiiiiiiii --------------------------
	.section	.nv.info._ZN2at6native51_GLOBAL__N__2c613397_18_DepthwiseConv2d_cu_9959487032conv_depthwise2d_backward_kernelILi1ELi0EdiEEvNS_27GenericPackedTensorAccessorIKT1_Lm4ENS_16DefaultPtrTraitsEiEENS3_IS4_Lm4ES6_iEES7_T2_iiiiiiiiiiiiiii,"",@"SHT_CUDA_INFO"
	.sectionflags	@""
	.align	4


	//----- nvinfo : EIATTR_CUDA_API_VERSION
	.align		4
        /*0000*/ 	.byte	0x04, 0x37
        /*0002*/ 	.short	(.L_2643 - .L_2642)
.L_2642:
        /*0004*/ 	.word	0x00000082


	//----- nvinfo : EIATTR_KPARAM_INFO
	.align		4
.L_2643:
        /*0008*/ 	.byte	0x04, 0x17
        /*000a*/ 	.short	(.L_2645 - .L_2644)
.L_2644:
        /*000c*/ 	.word	0x00000000
        /*0010*/ 	.short	0x0012
        /*0012*/ 	.short	0x00b4
        /*0014*/ 	.byte	0x00, 0xf0, 0x11, 0x00


	//----- nvinfo : EIATTR_KPARAM_INFO
	.align		4
.L_2645:
        /*0018*/ 	.byte	0x04, 0x17
        /*001a*/ 	.short	(.L_2647 - .L_2646)
.L_2646:
        /*001c*/ 	.word	0x00000000
        /*0020*/ 	.short	0x0011
        /*0022*/ 	.short	0x00b0
        /*0024*/ 	.byte	0x00, 0xf0, 0x11, 0x00


	//----- nvinfo : EIATTR_KPARAM_INFO
	.align		4
.L_2647:
        /*0028*/ 	.byte	0x04, 0x17
        /*002a*/ 	.short	(.L_2649 - .L_2648)
.L_2648:
        /*002c*/ 	.word	0x00000000
        /*0030*/ 	.short	0x0010
        /*0032*/ 	.short	0x00ac
        /*0034*/ 	.byte	0x00, 0xf0, 0x11, 0x00


	//----- nvinfo : EIATTR_KPARAM_INFO
	.align		4
.L_2649:
        /*0038*/ 	.byte	0x04, 0x17
        /*003a*/ 	.short	(.L_2651 - .L_2650)
.L_2650:
        /*003c*/ 	.word	0x00000000
        /*0040*/ 	.short	0x000f
        /*0042*/ 	.short	0x00a8
        /*0044*/ 	.byte	0x00, 0xf0, 0x11, 0x00


	//----- nvinfo : EIATTR_KPARAM_INFO
	.align		4
.L_2651:
        /*0048*/ 	.byte	0x04, 0x17
        /*004a*/ 	.short	(.L_2653 - .L_2652)
.L_2652:
        /*004c*/ 	.word	0x00000000
        /*0050*/ 	.short	0x000e
        /*0052*/ 	.short	0x00a4
        /*0054*/ 	.byte	0x00, 0xf0, 0x11, 0x00


	//----- nvinfo : EIATTR_KPARAM_INFO
	.align		4
.L_2653:
        /*0058*/ 	.byte	0x04, 0x17
        /*005a*/ 	.short	(.L_2655 - .L_2654)
.L_2654:
        /*005c*/ 	.word	0x00000000
        /*0060*/ 	.short	0x000d
        /*0062*/ 	.short	0x00a0
        /*0064*/ 	.byte	0x00, 0xf0, 0x11, 0x00


	//----- nvinfo : EIATTR_KPARAM_INFO
	.align		4
.L_2655:
        /*0068*/ 	.byte	0x04, 0x17
        /*006a*/ 	.short	(.L_2657 - .L_2656)
.L_2656:
        /*006c*/ 	.word	0x00000000
        /*0070*/ 	.short	0x000c
        /*0072*/ 	.short	0x009c
        /*0074*/ 	.byte	0x00, 0xf0, 0x11, 0x00


	//----- nvinfo : EIATTR_KPARAM_INFO
	.align		4
.L_2657:
        /*0078*/ 	.byte	0x04, 0x17
        /*007a*/ 	.short	(.L_2659 - .L_2658)
.L_2658:
        /*007c*/ 	.word	0x00000000
        /*0080*/ 	.short	0x000b
        /*0082*/ 	.short	0x0098
        /*0084*/ 	.byte	0x00, 0xf0, 0x11, 0x00


	//----- nvinfo : EIATTR_KPARAM_INFO
	.align		4
.L_2659:
        /*0088*/ 	.byte	0x04, 0x17
        /*008a*/ 	.short	(.L_2661 - .L_2660)
.L_2660:
        /*008c*/ 	.word	0x00000000
        /*0090*/ 	.short	0x000a
        /*0092*/ 	.short	0x0094
        /*0094*/ 	.byte	0x00, 0xf0, 0x11, 0x00


	//----- nvinfo : EIATTR_KPARAM_INFO
	.align		4
.L_2661:
        /*0098*/ 	.byte	0x04, 0x17
        /*009a*/ 	.short	(.L_2663 - .L_2662)
.L_2662:
        /*009c*/ 	.word	0x00000000
        /*00a0*/ 	.short	0x0009
        /*00a2*/ 	.short	0x0090
        /*00a4*/ 	.byte	0x00, 0xf0, 0x11, 0x00


	//----- nvinfo : EIATTR_KPARAM_INFO
	.align		4
.L_2663:
        /*00a8*/ 	.byte	0x04, 0x17
        /*00aa*/ 	.short	(.L_2665 - .L_2664)
.L_2664:
        /*00ac*/ 	.word	0x00000000
        /*00b0*/ 	.short	0x0008
        /*00b2*/ 	.short	0x008c
        /*00b4*/ 	.byte	0x00, 0xf0, 0x11, 0x00


	//----- nvinfo : EIATTR_KPARAM_INFO
	.align		4
.L_2665:
        /*00b8*/ 	.byte	0x04, 0x17
        /*00ba*/ 	.short	(.L_2667 - .L_2666)
.L_2666:
        /*00bc*/ 	.word	0x00000000
        /*00c0*/ 	.short	0x0007
        /*00c2*/ 	.short	0x0088
        /*00c4*/ 	.byte	0x00, 0xf0, 0x11, 0x00


	//----- nvinfo : EIATTR_KPARAM_INFO
	.align		4
.L_2667:
        /*00c8*/ 	.byte	0x04, 0x17
        /*00ca*/ 	.short	(.L_2669 - .L_2668)
.L_2668:
        /*00cc*/ 	.word	0x00000000
        /*00d0*/ 	.short	0x0006
        /*00d2*/ 	.short	0x0084
        /*00d4*/ 	.byte	0x00, 0xf0, 0x11, 0x00


	//----- nvinfo : EIATTR_KPARAM_INFO
	.align		4
.L_2669:
        /*00d8*/ 	.byte	0x04, 0x17
        /*00da*/ 	.short	(.L_2671 - .L_2670)
.L_2670:
        /*00dc*/ 	.word	0x00000000
        /*00e0*/ 	.short	0x0005
        /*00e2*/ 	.short	0x0080
        /*00e4*/ 	.byte	0x00, 0xf0, 0x11, 0x00


	//----- nvinfo : EIATTR_KPARAM_INFO
	.align		4
.L_2671:
        /*00e8*/ 	.byte	0x04, 0x17
        /*00ea*/ 	.short	(.L_2673 - .L_2672)
.L_2672:
        /*00ec*/ 	.word	0x00000000
        /*00f0*/ 	.short	0x0004
        /*00f2*/ 	.short	0x007c
        /*00f4*/ 	.byte	0x00, 0xf0, 0x11, 0x00


	//----- nvinfo : EIATTR_KPARAM_INFO
	.align		4
.L_2673:
        /*00f8*/ 	.byte	0x04, 0x17
        /*00fa*/ 	.short	(.L_2675 - .L_2674)
.L_2674:
        /*00fc*/ 	.word	0x00000000
        /*0100*/ 	.short	0x0003
        /*0102*/ 	.short	0x0078
        /*0104*/ 	.byte	0x00, 0xf0, 0x11, 0x00


	//----- nvinfo : EIATTR_KPARAM_INFO
	.align		4
.L_2675:
        /*0108*/ 	.byte	0x04, 0x17
        /*010a*/ 	.short	(.L_2677 - .L_2676)
.L_2676:
        /*010c*/ 	.word	0x00000000
        /*0110*/ 	.short	0x0002
        /*0112*/ 	.short	0x0050
        /*0114*/ 	.byte	0x00, 0xf0, 0xa1, 0x00


	//----- nvinfo : EIATTR_KPARAM_INFO
	.align		4
.L_2677:
        /*0118*/ 	.byte	0x04, 0x17
        /*011a*/ 	.short	(.L_2679 - .L_2678)
.L_2678:
        /*011c*/ 	.word	0x00000000
        /*0120*/ 	.short	0x0001
        /*0122*/ 	.short	0x0028
        /*0124*/ 	.byte	0x00, 0xf0, 0xa1, 0x00


	//----- nvinfo : EIATTR_KPARAM_INFO
	.align		4
.L_2679:
        /*0128*/ 	.byte	0x04, 0x17
        /*012a*/ 	.short	(.L_2681 - .L_2680)
.L_2680:
        /*012c*/ 	.word	0x00000000
        /*0130*/ 	.short	0x0000
        /*0132*/ 	.short	0x0000
        /*0134*/ 	.byte	0x00, 0xf0, 0xa1, 0x00


	//----- nvinfo : EIATTR_SPARSE_MMA_MASK
	.align		4
.L_2681:
        /*0138*/ 	.byte	0x03, 0x50
        /*013a*/ 	.short	0x0000


	//----- nvinfo : EIATTR_MAXREG_COUNT
	.align		4
        /*013c*/ 	.byte	0x03, 0x1b
        /*013e*/ 	.short	0x0040


	//----- nvinfo : EIATTR_MERCURY_ISA_VERSION
	.align		4
        /*0140*/ 	.byte	0x03, 0x5f
        /*0142*/ 	.short	0x0101


	//----- nvinfo : EIATTR_EXIT_INSTR_OFFSETS
	.align		4
        /*0144*/ 	.byte	0x04, 0x1c
        /*0146*/ 	.short	(.L_2683 - .L_2682)


	//   ....[0]....
.L_2682:
        /*0148*/ 	.word	0x000000a0


	//   ....[1]....
        /*014c*/ 	.word	0x000004e0


	//   ....[2]....
        /*0150*/ 	.word	0x00000600


	//   ....[3]....
        /*0154*/ 	.word	0x00003230


	//----- nvinfo : EIATTR_MAX_THREADS
	.align		4
.L_2683:
        /*0158*/ 	.byte	0x04, 0x05
        /*015a*/ 	.short	(.L_2685 - .L_2684)
.L_2684:
        /*015c*/ 	.word	0x00000400
        /*0160*/ 	.word	0x00000001
        /*0164*/ 	.word	0x00000001


	//----- nvinfo : EIATTR_CRS_STACK_SIZE
	.align		4
.L_2685:
        /*0168*/ 	.byte	0x04, 0x1e
        /*016a*/ 	.short	(.L_2687 - .L_2686)
.L_2686:
        /*016c*/ 	.word	0x00000000


	//----- nvinfo : EIATTR_CBANK_PARAM_SIZE
	.align		4
.L_2687:
        /*0170*/ 	.byte	0x03, 0x19
        /*0172*/ 	.short	0x00b8


	//----- nvinfo : EIATTR_PARAM_CBANK
	.align		4
        /*0174*/ 	.byte	0x04, 0x0a
        /*0176*/ 	.short	(.L_2689 - .L_2688)
	.align		4
.L_2688:
        /*0178*/ 	.word	index@(.nv.constant0._ZN2at6native51_GLOBAL__N__2c613397_18_DepthwiseConv2d_cu_9959487032conv_depthwise2d_backward_kernelILi1ELi0EdiEEvNS_27GenericPackedTensorAccessorIKT1_Lm4ENS_16DefaultPtrTraitsEiEENS3_IS4_Lm4ES6_iEES7_T2_iiiiiiiiiiiiiii)
        /*017c*/ 	.short	0x0210
        /*017e*/ 	.short	0x00b8


	//----- nvinfo : EIATTR_SW_WAR
	.align		4
.L_2689:
        /*0180*/ 	.byte	0x04, 0x36
        /*0182*/ 	.short	(.L_2691 - .L_2690)
.L_2690:
        /*0184*/ 	.word	0x00000008
.L_2691:


//--------------------- .nv.info._ZN2at6native51_GLOBAL__N__2c613397_18_DepthwiseConv2d_cu_9959487032conv_depthwise2d_backward_kernelILi1ELi2EdiEEvNS_27GenericPackedTensorAccessorIKT1_Lm4ENS_16DefaultPtrTraitsEiEENS3_IS4_Lm4ES6_iEES7_T2_iiiiiiiiiiiiiii --------------------------
	.section	.nv.info._ZN2at6native51_GLOBAL__N__2c613397_18_DepthwiseConv2d_cu_9959487032conv_depthwise2d_backward_kernelILi1ELi2EdiEEvNS_27GenericPackedTensorAccessorIKT1_Lm4ENS_16DefaultPtrTraitsEiEENS3_IS4_Lm4ES6_iEES7_T2_iiiiiiiiiiiiiii,"",@"SHT_CUDA_INFO"
	.sectionflags	@""
	.align	4


	//----- nvinfo : EIATTR_CUDA_API_VERSION
	.align		4
        /*0000*/ 	.byte	0x04, 0x37
        /*0002*/ 	.short	(.L_2693 - .L_2692)
.L_2692:
        /*0004*/ 	.word	0x00000082


	//----- nvinfo : EIATTR_KPARAM_INFO
	.align		4
.L_2693:
        /*0008*/ 	.byte	0x04, 0x17
        /*000a*/ 	.short	(.L_2695 - .L_2694)
.L_2694:
        /*000c*/ 	.word	0x00000000
        /*0010*/ 	.short	0x0012
        /*0012*/ 	.short	0x00b4
        /*0014*/ 	.byte	0x00, 0xf0, 0x11, 0x00


	//----- nvinfo : EIATTR_KPARAM_INFO
	.align		4
.L_2695:
        /*0018*/ 	.byte	0x04, 0x17
        /*001a*/ 	.short	(.L_2697 - .L_2696)
.L_2696:
        /*001c*/ 	.word	0x00000000
        /*0020*/ 	.short	0x0011
        /*0022*/ 	.short	0x00b0
        /*0024*/ 	.byte	0x00, 0xf0, 0x11, 0x00


	//----- nvinfo : EIATTR_KPARAM_INFO
	.align		4
.L_2697:
        /*0028*/ 	.byte	0x04, 0x17
        /*002a*/ 	.short	(.L_2699 - .L_2698)
.L_2698:
        /*002c*/ 	.word	0x00000000
        /*0030*/ 	.short	0x0010
        /*0032*/ 	.short	0x00ac
        /*0034*/ 	.byte	0x00, 0xf0, 0x11, 0x00


	//----- nvinfo : EIATTR_KPARAM_INFO
	.align		4
.L_2699:
        /*0038*/ 	.byte	0x04, 0x17
        /*003a*/ 	.short	(.L_2701 - .L_2700)
.L_2700:
        /*003c*/ 	.word	0x00000000
        /*0040*/ 	.short	0x000f
        /*0042*/ 	.short	0x00a8
        /*0044*/ 	.byte	0x00, 0xf0, 0x11, 0x00


	//----- nvinfo : EIATTR_KPARAM_INFO
	.align		4
.L_2701:
        /*0048*/ 	.byte	0x04, 0x17
        /*004a*/ 	.short	(.L_2703 - .L_2702)
.L_2702:
        /*004c*/ 	.word	0x00000000
        /*0050*/ 	.short	0x000e
        /*0052*/ 	.short	0x00a4
        /*0054*/ 	.byte	0x00, 0xf0, 0x11, 0x00


	//----- nvinfo : EIATTR_KPARAM_INFO
	.align		4
.L_2703:
        /*0058*/ 	.byte	0x04, 0x17
        /*005a*/ 	.short	(.L_2705 - .L_2704)
.L_2704:
        /*005c*/ 	.word	0x00000000
        /*0060*/ 	.short	0x000d
        /*0062*/ 	.short	0x00a0
        /*0064*/ 	.byte	0x00, 0xf0, 0x11, 0x00


	//----- nvinfo : EIATTR_KPARAM_INFO
	.align		4
.L_2705:
        /*0068*/ 	.byte	0x04, 0x17
        /*006a*/ 	.short	(.L_2707 - .L_2706)
.L_2706:
        /*006c*/ 	.word	0x00000000
        /*0070*/ 	.short	0x000c
        /*0072*/ 	.short	0x009c
        /*0074*/ 	.byte	0x00, 0xf0, 0x11, 0x00


	//----- nvinfo : EIATTR_KPARAM_INFO
	.align		4
.L_2707:
        /*0078*/ 	.byte	0x04, 0x17
        /*007a*/ 	.short	(.L_2709 - .L_2708)
.L_2708:
        /*007c*/ 	.word	0x00000000
        /*0080*/ 	.short	0x000b
        /*0082*/ 	.short	0x0098
        /*0084*/ 	.byte	0x00, 0xf0, 0x11, 0x00


	//----- nvinfo : EIATTR_KPARAM_INFO
	.align		4
.L_2709:
        /*0088*/ 	.byte	0x04, 0x17
        /*008a*/ 	.short	(.L_2711 - .L_2710)
.L_2710:
        /*008c*/ 	.word	0x00000000
        /*0090*/ 	.short	0x000a
        /*0092*/ 	.short	0x0094
        /*0094*/ 	.byte	0x00, 0xf0, 0x11, 0x00


	//----- nvinfo : EIATTR_KPARAM_INFO
	.align		4
.L_2711:
        /*0098*/ 	.byte	0x04, 0x17
        /*009a*/ 	.short	(.L_2713 - .L_2712)
.L_2712:
        /*009c*/ 	.word	0x00000000
        /*00a0*/ 	.short	0x0009
        /*00a2*/ 	.short	0x0090
        /*00a4*/ 	.byte	0x00, 0xf0, 0x11, 0x00


	//----- nvinfo : EIATTR_KPARAM_INFO
	.align		4
.L_2713:
        /*00a8*/ 	.byte	0x04, 0x17
        /*00aa*/ 	.short	(.L_2715 - .L_2714)
.L_2714:
        /*00ac*/ 	.word	0x00000000
        /*00b0*/ 	.short	0x0008
        /*00b2*/ 	.short	0x008c
        /*00b4*/ 	.byte	0x00, 0xf0, 0x11, 0x00


	//----- nvinfo : EIATTR_KPARAM_INFO
	.align		4
.L_2715:
        /*00b8*/ 	.byte	0x04, 0x17
        /*00ba*/ 	.short	(.L_2717 - .L_2716)
.L_2716:
        /*00bc*/ 	.word	0x00000000
        /*00c0*/ 	.short	0x0007
        /*00c2*/ 	.short	0x0088
        /*00c4*/ 	.byte	0x00, 0xf0, 0x11, 0x00


	//----- nvinfo : EIATTR_KPARAM_INFO
	.align		4
.L_2717:
        /*00c8*/ 	.byte	0x04, 0x17
        /*00ca*/ 	.short	(.L_2719 - .L_2718)
.L_2718:
        /*00cc*/ 	.word	0x00000000
        /*00d0*/ 	.short	0x0006
        /*00d2*/ 	.short	0x0084
        /*00d4*/ 	.byte	0x00, 0xf0, 0x11, 0x00


	//----- nvinfo : EIATTR_KPARAM_INFO
	.align		4
.L_2719:
        /*00d8*/ 	.byte	0x04, 0x17
        /*00da*/ 	.short	(.L_2721 - .L_2720)
.L_2720:
        /*00dc*/ 	.word	0x00000000
        /*00e0*/ 	.short	0x0005
        /*00e2*/ 	.short	0x0080
        /*00e4*/ 	.byte	0x00, 0xf0, 0x11, 0x00


	//----- nvinfo : EIATTR_KPARAM_INFO
	.align		4
.L_2721:
        /*00e8*/ 	.byte	0x04, 0x17
        /*00ea*/ 	.short	(.L_2723 - .L_2722)
.L_2722:
        /*00ec*/ 	.word	0x00000000
        /*00f0*/ 	.short	0x0004
        /*00f2*/ 	.short	0x007c
        /*00f4*/ 	.byte	0x00, 0xf0, 0x11, 0x00


	//----- nvinfo : EIATTR_KPARAM_INFO
	.align		4
.L_2723:
        /*00f8*/ 	.byte	0x04, 0x17
        /*00fa*/ 	.short	(.L_2725 - .L_2724)
.L_2724:
        /*00fc*/ 	.word	0x00000000
        /*0100*/ 	.short	0x0003
        /*0102*/ 	.short	0x0078
        /*0104*/ 	.byte	0x00, 0xf0, 0x11, 0x00


	//----- nvinfo : EIATTR_KPARAM_INFO
	.align		4
.L_2725:
        /*0108*/ 	.byte	0x04, 0x17
        /*010a*/ 	.short	(.L_2727 - .L_2726)
.L_2726:
        /*010c*/ 	.word	0x00000000
        /*0110*/ 	.short	0x0002
        /*0112*/ 	.short	0x0050
        /*0114*/ 	.byte	0x00, 0xf0, 0xa1, 0x00


	//----- nvinfo : EIATTR_KPARAM_INFO
	.align		4
.L_2727:
        /*0118*/ 	.byte	0x04, 0x17
        /*011a*/ 	.short	(.L_2729 - .L_2728)
.L_2728:
        /*011c*/ 	.word	0x00000000
        /*0120*/ 	.short	0x0001
        /*0122*/ 	.short	0x0028
        /*0124*/ 	.byte	0x00, 0xf0, 0xa1, 0x00


	//----- nvinfo : EIATTR_KPARAM_INFO
	.align		4
.L_2729:
        /*0128*/ 	.byte	0x04, 0x17
        /*012a*/ 	.short	(.L_2731 - .L_2730)
.L_2730:
        /*012c*/ 	.word	0x00000000
        /*0130*/ 	.short	0x0000
        /*0132*/ 	.short	0x0000
        /*0134*/ 	.byte	0x00, 0xf0, 0xa1, 0x00


	//----- nvinfo : EIATTR_SPARSE_MMA_MASK
	.align		4
.L_2731:
        /*0138*/ 	.byte	0x03, 0x50
        /*013a*/ 	.short	0x0000


	//----- nvinfo : EIATTR_MAXREG_COUNT
	.align		4
        /*013c*/ 	.byte	0x03, 0x1b
        /*013e*/ 	.short	0x0040


	//----- nvinfo : EIATTR_MERCURY_ISA_VERSION
	.align		4
        /*0140*/ 	.byte	0x03, 0x5f
        /*0142*/ 	.short	0x0101


	//----- nvinfo : EIATTR_EXIT_INSTR_OFFSETS
	.align		4
        /*0144*/ 	.byte	0x04, 0x1c
        /*0146*/ 	.short	(.L_2733 - .L_2732)


	//   ....[0]....
.L_2732:
        /*0148*/ 	.word	0x000000a0


	//   ....[1]....
        /*014c*/ 	.word	0x000004e0


	//   ....[2]....
        /*0150*/ 	.word	0x00000600


	//   ....[3]....
        /*0154*/ 	.word	0x00001490


	//----- nvinfo : EIATTR_MAX_THREADS
	.align		4
.L_2733:
        /*0158*/ 	.byte	0x04, 0x05
        /*015a*/ 	.short	(.L_2735 - .L_2734)
.L_2734:
        /*015c*/ 	.word	0x00000400
        /*0160*/ 	.word	0x00000001
        /*0164*/ 	.word	0x00000001


	//----- nvinfo : EIATTR_CRS_STACK_SIZE
	.align		4
.L_2735:
        /*0168*/ 	.byte	0x04, 0x1e
        /*016a*/ 	.short	(.L_2737 - .L_2736)
.L_2736:
        /*016c*/ 	.word	0x00000000


	//----- nvinfo : EIATTR_CBANK_PARAM_SIZE
	.align		4
.L_2737:
        /*0170*/ 	.byte	0x03, 0x19
        /*0172*/ 	.short	0x00b8


	//----- nvinfo : EIATTR_PARAM_CBANK
	.align		4
        /*0174*/ 	.byte	0x04, 0x0a
        /*0176*/ 	.short	(.L_2739 - .L_2738)
	.align		4
.L_2738:
        /*0178*/ 	.word	index@(.nv.constant0._ZN2at6native51_GLOBAL__N__2c613397_18_DepthwiseConv2d_cu_9959487032conv_depthwise2d_backward_kernelILi1ELi2EdiEEvNS_27GenericPackedTensorAccessorIKT1_Lm4ENS_16DefaultPtrTraitsEiEENS3_IS4_Lm4ES6_iEES7_T2_iiiiiiiiiiiiiii)
        /*017c*/ 	.short	0x0210
        /*017e*/ 	.short	0x00b8


	//----- nvinfo : EIATTR_SW_WAR
	.align		4
.L_2739:
        /*0180*/ 	.byte	0x04, 0x36
        /*0182*/ 	.short	(.L_2741 - .L_2740)
.L_2740:
        /*0184*/ 	.word	0x00000008
.L_2741:


//--------------------- .nv.info._ZN2at6native51_GLOBAL__N__2c613397_18_DepthwiseConv2d_cu_9959487032conv_depthwise2d_backward_kernelILi1ELi1EdiEEvNS_27GenericPackedTensorAccessorIKT1_Lm4ENS_16DefaultPtrTraitsEiEENS3_IS4_Lm4ES6_iEES7_T2_iiiiiiiiiiiiiii --------------------------
	.section	.nv.info._ZN2at6native51_GLOBAL__N__2c613397_18_DepthwiseConv2d_cu_9959487032conv_depthwise2d_backward_kernelILi1ELi1EdiEEvNS_27GenericPackedTensorAccessorIKT1_Lm4ENS_16DefaultPtrTraitsEiEENS3_IS4_Lm4ES6_iEES7_T2_iiiiiiiiiiiiiii,"",@"SHT_CUDA_INFO"
	.sectionflags	@""
	.align	4


	//----- nvinfo : EIATTR_CUDA_API_VERSION
	.align		4
        /*0000*/ 	.byte	0x04, 0x37
        /*0002*/ 	.short	(.L_2743 - .L_2742)
.L_2742:
        /*0004*/ 	.word	0x00000082


	//----- nvinfo : EIATTR_KPARAM_INFO
	.align		4
.L_2743:
        /*0008*/ 	.byte	0x04, 0x17
        /*000a*/ 	.short	(.L_2745 - .L_2744)
.L_2744:
        /*000c*/ 	.word	0x00000000
        /*0010*/ 	.short	0x0012
        /*0012*/ 	.short	0x00b4
        /*0014*/ 	.byte	0x00, 0xf0, 0x11, 0x00


	//----- nvinfo : EIATTR_KPARAM_INFO
	.align		4
.L_2745:
        /*0018*/ 	.byte	0x04, 0x17
        /*001a*/ 	.short	(.L_2747 - .L_2746)
.L_2746:
        /*001c*/ 	.word	0x00000000
        /*0020*/ 	.short	0x0011
        /*0022*/ 	.short	0x00b0
        /*0024*/ 	.byte	0x00, 0xf0, 0x11, 0x00


	//----- nvinfo : EIATTR_KPARAM_INFO
	.align		4
.L_2747:
        /*0028*/ 	.byte	0x04, 0x17
        /*002a*/ 	.short	(.L_2749 - .L_2748)
.L_2748:
        /*002c*/ 	.word	0x00000000
        /*0030*/ 	.short	0x0010
        /*0032*/ 	.short	0x00ac
        /*0034*/ 	.byte	0x00, 0xf0, 0x11, 0x00


	//----- nvinfo : EIATTR_KPARAM_INFO
	.align		4
.L_2749:
        /*0038*/ 	.byte	0x04, 0x17
        /*003a*/ 	.short	(.L_2751 - .L_2750)
.L_2750:
        /*003c*/ 	.word	0x00000000
        /*0040*/ 	.short	0x000f
        /*0042*/ 	.short	0x00a8
        /*0044*/ 	.byte	0x00, 0xf0, 0x11, 0x00


	//----- nvinfo : EIATTR_KPARAM_INFO
	.align		4
.L_2751:
        /*0048*/ 	.byte	0x04, 0x17
        /*004a*/ 	.short	(.L_2753 - .L_2752)
.L_2752:
        /*004c*/ 	.word	0x00000000
        /*0050*/ 	.short	0x000e
        /*0052*/ 	.short	0x00a4
        /*0054*/ 	.byte	0x00, 0xf0, 0x11, 0x00


	//----- nvinfo : EIATTR_KPARAM_INFO
	.align		4
.L_2753:
        /*0058*/ 	.byte	0x04, 0x17
        /*005a*/ 	.short	(.L_2755 - .L_2754)
.L_2754:
        /*005c*/ 	.word	0x00000000
        /*0060*/ 	.short	0x000d
        /*0062*/ 	.short	0x00a0
        /*0064*/ 	.byte	0x00, 0xf0, 0x11, 0x00


	//----- nvinfo : EIATTR_KPARAM_INFO
	.align		4
.L_2755:
        /*0068*/ 	.byte	0x04, 0x17
        /*006a*/ 	.short	(.L_2757 - .L_2756)
.L_2756:
        /*006c*/ 	.word	0x00000000
        /*0070*/ 	.short	0x000c
        /*0072*/ 	.short	0x009c
        /*0074*/ 	.byte	0x00, 0xf0, 0x11, 0x00


	//----- nvinfo : EIATTR_KPARAM_INFO
	.align		4
.L_2757:
        /*0078*/ 	.byte	0x04, 0x17
        /*007a*/ 	.short	(.L_2759 - .L_2758)
.L_2758:
        /*007c*/ 	.word	0x00000000
        /*0080*/ 	.short	0x000b
        /*0082*/ 	.short	0x0098
        /*0084*/ 	.byte	0x00, 0xf0, 0x11, 0x00


	//----- nvinfo : EIATTR_KPARAM_INFO
	.align		4
.L_2759:
        /*0088*/ 	.byte	0x04, 0x17
        /*008a*/ 	.short	(.L_2761 - .L_2760)
.L_2760:
        /*008c*/ 	.word	0x00000000
        /*0090*/ 	.short	0x000a
        /*0092*/ 	.short	0x0094
        /*0094*/ 	.byte	0x00, 0xf0, 0x11, 0x00


	//----- nvinfo : EIATTR_KPARAM_INFO
	.align		4
.L_2761:
        /*0098*/ 	.byte	0x04, 0x17
        /*009a*/ 	.short	(.L_2763 - .L_2762)
.L_2762:
        /*009c*/ 	.word	0x00000000
        /*00a0*/ 	.short	0x0009
        /*00a2*/ 	.short	0x0090
        /*00a4*/ 	.byte	0x00, 0xf0, 0x11, 0x00


	//----- nvinfo : EIATTR_KPARAM_INFO
	.align		4
.L_2763:
        /*00a8*/ 	.byte	0x04, 0x17
        /*00aa*/ 	.short	(.L_2765 - .L_2764)
.L_2764:
        /*00ac*/ 	.word	0x00000000
        /*00b0*/ 	.short	0x0008
        /*00b2*/ 	.short	0x008c
        /*00b4*/ 	.byte	0x00, 0xf0, 0x11, 0x00


	//----- nvinfo : EIATTR_KPARAM_INFO
	.align		4
.L_2765:
        /*00b8*/ 	.byte	0x04, 0x17
        /*00ba*/ 	.short	(.L_2767 - .L_2766)
.L_2766:
        /*00bc*/ 	.word	0x00000000
        /*00c0*/ 	.short	0x0007
        /*00c2*/ 	.short	0x0088
        /*00c4*/ 	.byte	0x00, 0xf0, 0x11, 0x00


	//----- nvinfo : EIATTR_KPARAM_INFO
	.align		4
.L_2767:
        /*00c8*/ 	.byte	0x04, 0x17
        /*00ca*/ 	.short	(.L_2769 - .L_2768)
.L_2768:
        /*00cc*/ 	.word	0x00000000
        /*00d0*/ 	.short	0x0006
        /*00d2*/ 	.short	0x0084
        /*00d4*/ 	.byte	0x00, 0xf0, 0x11, 0x00


	//----- nvinfo : EIATTR_KPARAM_INFO
	.align		4
.L_2769:
        /*00d8*/ 	.byte	0x04, 0x17
        /*00da*/ 	.short	(.L_2771 - .L_2770)
.L_2770:
        /*00dc*/ 	.word	0x00000000
        /*00e0*/ 	.short	0x0005
        /*00e2*/ 	.short	0x0080
        /*00e4*/ 	.byte	0x00, 0xf0, 0x11, 0x00


	//----- nvinfo : EIATTR_KPARAM_INFO
	.align		4
.L_2771:
        /*00e8*/ 	.byte	0x04, 0x17
        /*00ea*/ 	.short	(.L_2773 - .L_2772)
.L_2772:
        /*00ec*/ 	.word	0x00000000
        /*00f0*/ 	.short	0x0004
        /*00f2*/ 	.short	0x007c
        /*00f4*/ 	.byte	0x00, 0xf0, 0x11, 0x00


	//----- nvinfo : EIATTR_KPARAM_INFO
	.align		4
.L_2773:
        /*00f8*/ 	.byte	0x04, 0x17
        /*00fa*/ 	.short	(.L_2775 - .L_2774)
.L_2774:
        /*00fc*/ 	.word	0x00000000
        /*0100*/ 	.short	0x0003
        /*0102*/ 	.short	0x0078
        /*0104*/ 	.byte	0x00, 0xf0, 0x11, 0x00


	//----- nvinfo : EIATTR_KPARAM_INFO
	.align		4
.L_2775:
        /*0108*/ 	.byte	0x04, 0x17
        /*010a*/ 	.short	(.L_2777 - .L_2776)
.L_2776:
        /*010c*/ 	.word	0x00000000
        /*0110*/ 	.short	0x0002
        /*0112*/ 	.short	0x0050
        /*0114*/ 	.byte	0x00, 0xf0, 0xa1, 0x00


	//----- nvinfo : EIATTR_KPARAM_INFO
	.align		4
.L_2777:
        /*0118*/ 	.byte	0x04, 0x17
        /*011a*/ 	.short	(.L_2779 - .L_2778)
.L_2778:
        /*011c*/ 	.word	0x00000000
        /*0120*/ 	.short	0x0001
        /*0122*/ 	.short	0x0028
        /*0124*/ 	.byte	0x00, 0xf0, 0xa1, 0x00


	//----- nvinfo : EIATTR_KPARAM_INFO
	.align		4
.L_2779:
        /*0128*/ 	.byte	0x04, 0x17
        /*012a*/ 	.short	(.L_2781 - .L_2780)
.L_2780:
        /*012c*/ 	.word	0x00000000
        /*0130*/ 	.short	0x0000
        /*0132*/ 	.short	0x0000
        /*0134*/ 	.byte	0x00, 0xf0, 0xa1, 0x00


	//----- nvinfo : EIATTR_SPARSE_MMA_MASK
	.align		4
.L_2781:
        /*0138*/ 	.byte	0x03, 0x50
        /*013a*/ 	.short	0x0000


	//----- nvinfo : EIATTR_MAXREG_COUNT
	.align		4
        /*013c*/ 	.byte	0x03, 0x1b
        /*013e*/ 	.short	0x0040


	//----- nvinfo : EIATTR_MERCURY_ISA_VERSION
	.align		4
        /*0140*/ 	.byte	0x03, 0x5f
        /*0142*/ 	.short	0x0101


	//----- nvinfo : EIATTR_EXIT_INSTR_OFFSETS
	.align		4
        /*0144*/ 	.byte	0x04, 0x1c
        /*0146*/ 	.short	(.L_2783 - .L_2782)


	//   ....[0]....
.L_2782:
        /*0148*/ 	.word	0x000000a0


	//   ....[1]....
        /*014c*/ 	.word	0x000004e0


	//   ....[2]....
        /*0150*/ 	.word	0x00000600


	//   ....[3]....
        /*0154*/ 	.word	0x00001420


	//----- nvinfo : EIATTR_MAX_THREADS
	.align		4
.L_2783:
        /*0158*/ 	.byte	0x04, 0x05
        /*015a*/ 	.short	(.L_2785 - .L_2784)
.L_2784:
        /*015c*/ 	.word	0x00000400
        /*0160*/ 	.word	0x00000001
        /*0164*/ 	.word	0x00000001


	//----- nvinfo : EIATTR_CRS_STACK_SIZE
	.align		4
.L_2785:
        /*0168*/ 	.byte	0x04, 0x1e
        /*016a*/ 	.short	(.L_2787 - .L_2786)
.L_2786:
        /*016c*/ 	.word	0x00000000


	//----- nvinfo : EIATTR_CBANK_PARAM_SIZE
	.align		4
.L_2787:
        /*0170*/ 	.byte	0x03, 0x19
        /*0172*/ 	.short	0x00b8


	//----- nvinfo : EIATTR_PARAM_CBANK
	.align		4
        /*0174*/ 	.byte	0x04, 0x0a
        /*0176*/ 	.short	(.L_2789 - .L_2788)
	.align		4
.L_2788:
        /*0178*/ 	.word	index@(.nv.constant0._ZN2at6native51_GLOBAL__N__2c613397_18_DepthwiseConv2d_cu_9959487032conv_depthwise2d_backward_kernelILi1ELi1EdiEEvNS_27GenericPackedTensorAccessorIKT1_Lm4ENS_16DefaultPtrTraitsEiEENS3_IS4_Lm4ES6_iEES7_T2_iiiiiiiiiiiiiii)
        /*017c*/ 	.short	0x0210
        /*017e*/ 	.short	0x00b8


	//----- nvinfo : EIATTR_SW_WAR
	.align		4
.L_2789:
        /*0180*/ 	.byte	0x04, 0x36
        /*0182*/ 	.short	(.L_2791 - .L_2790)
.L_2790:
        /*0184*/ 	.word	0x00000008
.L_2791:


//--------------------- .nv.info._ZN2at6native51_GLOBAL__N__2c613397_18_DepthwiseConv2d_cu_9959487032conv_depthwise2d_backward_kernelILi3ELi0EdiEEvNS_27GenericPackedTensorAccessorIKT1_Lm4ENS_16DefaultPtrTraitsEiEENS3_IS4_Lm4ES6_iEES7_T2_iiiiiiiiiiiiiii --------------------------
	.section	.nv.info._ZN2at6native51_GLOBAL__N__2c613397_18_DepthwiseConv2d_cu_9959487032conv_depthwise2d_backward_kernelILi3ELi0EdiEEvNS_27GenericPackedTensorAccessorIKT1_Lm4ENS_16DefaultPtrTraitsEiEENS3_IS4_Lm4ES6_iEES7_T2_iiiiiiiiiiiiiii,"",@"SHT_CUDA_INFO"
	.sectionflags	@""
	.align	4


	//----- nvinfo : EIATTR_CUDA_API_VERSION
	.align		4
        /*0000*/ 	.byte	0x04, 0x37
        /*0002*/ 	.short	(.L_2793 - .L_2792)
.L_2792:
        /*0004*/ 	.word	0x00000082


	//----- nvinfo : EIATTR_KPARAM_INFO
	.align		4
.L_2793:
        /*0008*/ 	.byte	0x04, 0x17
        /*000a*/ 	.short	(.L_2795 - .L_2794)
.L_2794:
        /*000c*/ 	.word	0x00000000
        /*0010*/ 	.short	0x0012
        /*0012*/ 	.short	0x00b4
        /*0014*/ 	.byte	0x00, 0xf0, 0x11, 0x00


	//----- nvinfo : EIATTR_KPARAM_INFO
	.align		4
.L_2795:
        /*0018*/ 	.byte	0x04, 0x17
        /*001a*/ 	.short	(.L_2797 - .L_2796)
.L_2796:
        /*001c*/ 	.word	0x00000000
        /*0020*/ 	.short	0x0011
        /*0022*/ 	.short	0x00b0
        /*0024*/ 	.byte	0x00, 0xf0, 0x11, 0x00


	//----- nvinfo : EIATTR_KPARAM_INFO
	.align		4
.L_2797:
        /*0028*/ 	.byte	0x04, 0x17
        /*002a*/ 	.short	(.L_2799 - .L_2798)
.L_2798:
        /*002c*/ 	.word	0x00000000
        /*0030*/ 	.short	0x0010
        /*0032*/ 	.short	0x00ac
        /*0034*/ 	.byte	0x00, 0xf0, 0x11, 0x00


	//----- nvinfo : EIATTR_KPARAM_INFO
	.align		4
.L_2799:
        /*0038*/ 	.byte	0x04, 0x17
        /*003a*/ 	.short	(.L_2801 - .L_2800)
.L_2800:
        /*003c*/ 	.word	0x00000000
        /*0040*/ 	.short	0x000f
        /*0042*/ 	.short	0x00a8
        /*0044*/ 	.byte	0x00, 0xf0, 0x11, 0x00


	//----- nvinfo : EIATTR_KPARAM_INFO
	.align		4
.L_2801:
        /*0048*/ 	.byte	0x04, 0x17
        /*004a*/ 	.short	(.L_2803 - .L_2802)
.L_2802:
        /*004c*/ 	.word	0x00000000
        /*0050*/ 	.short	0x000e
        /*0052*/ 	.short	0x00a4
        /*0054*/ 	.byte	0x00, 0xf0, 0x11, 0x00


	//----- nvinfo : EIATTR_KPARAM_INFO
	.align		4
.L_2803:
        /*0058*/ 	.byte	0x04, 0x17
        /*005a*/ 	.short	(.L_2805 - .L_2804)
.L_2804:
        /*005c*/ 	.word	0x00000000
        /*0060*/ 	.short	0x000d
        /*0062*/ 	.short	0x00a0
        /*0064*/ 	.byte	0x00, 0xf0, 0x11, 0x00


	//----- nvinfo : EIATTR_KPARAM_INFO
	.align		4
.L_2805:
        /*0068*/ 	.byte	0x04, 0x17
        /*006a*/ 	.short	(.L_2807 - .L_2806)
.L_2806:
        /*006c*/ 	.word	0x00000000
        /*0070*/ 	.short	0x000c
        /*0072*/ 	.short	0x009c
        /*0074*/ 	.byte	0x00, 0xf0, 0x11, 0x00


	//----- nvinfo : EIATTR_KPARAM_INFO
	.align		4
.L_2807:
        /*0078*/ 	.byte	0x04, 0x17
        /*007a*/ 	.short	(.L_2809 - .L_2808)
.L_2808:
        /*007c*/ 	.word	0x00000000
        /*0080*/ 	.short	0x000b
        /*0082*/ 	.short	0x0098
        /*0084*/ 	.byte	0x00, 0xf0, 0x11, 0x00


	//----- nvinfo : EIATTR_KPARAM_INFO
	.align		4
.L_2809:
        /*0088*/ 	.byte	0x04, 0x17
        /*008a*/ 	.short	(.L_2811 - .L_2810)
.L_2810:
        /*008c*/ 	.word	0x00000000
        /*0090*/ 	.short	0x000a
        /*0092*/ 	.short	0x0094
        /*0094*/ 	.byte	0x00, 0xf0, 0x11, 0x00


	//----- nvinfo : EIATTR_KPARAM_INFO
	.align		4
.L_2811:
        /*0098*/ 	.byte	0x04, 0x17
        /*009a*/ 	.short	(.L_2813 - .L_2812)
.L_2812:
        /*009c*/ 	.word	0x00000000
        /*00a0*/ 	.short	0x0009
        /*00a2*/ 	.short	0x0090
        /*00a4*/ 	.byte	0x00, 0xf0, 0x11, 0x00


	//----- nvinfo : EIATTR_KPARAM_INFO
	.align		4
.L_2813:
        /*00a8*/ 	.byte	0x04, 0x17
        /*00aa*/ 	.short	(.L_2815 - .L_2814)
.L_2814:
        /*00ac*/ 	.word	0x00000000
        /*00b0*/ 	.short	0x0008
        /*00b2*/ 	.short	0x008c
        /*00b4*/ 	.byte	0x00, 0xf0, 0x11, 0x00


	//----- nvinfo : EIATTR_KPARAM_INFO
	.align		4
.L_2815:
        /*00b8*/ 	.byte	0x04, 0x17
        /*00ba*/ 	.short	(.L_2817 - .L_2816)
.L_2816:
        /*00bc*/ 	.word	0x00000000
        /*00c0*/ 	.short	0x0007
        /*00c2*/ 	.short	0x0088
        /*00c4*/ 	.byte	0x00, 0xf0, 0x11, 0x00


	//----- nvinfo : EIATTR_KPARAM_INFO
	.align		4
.L_2817:
        /*00c8*/ 	.byte	0x04, 0x17
        /*00ca*/ 	.short	(.L_2819 - .L_2818)
.L_2818:
        /*00cc*/ 	.word	0x00000000
        /*00d0*/ 	.short	0x0006
        /*00d2*/ 	.short	0x0084
        /*00d4*/ 	.byte	0x00, 0xf0, 0x11, 0x00


	//----- nvinfo : EIATTR_KPARAM_INFO
	.align		4
.L_2819:
        /*00d8*/ 	.byte	0x04, 0x17
        /*00da*/ 	.short	(.L_2821 - .L_2820)
.L_2820:
        /*00dc*/ 	.word	0x00000000
        /*00e0*/ 	.short	0x0005
        /*00e2*/ 	.short	0x0080
        /*00e4*/ 	.byte	0x00, 0xf0, 0x11, 0x00


	//----- nvinfo : EIATTR_KPARAM_INFO
	.align		4
.L_2821:
        /*00e8*/ 	.byte	0x04, 0x17
        /*00ea*/ 	.short	(.L_2823 - .L_2822)
.L_2822:
        /*00ec*/ 	.word	0x00000000
        /*00f0*/ 	.short	0x0004
        /*00f2*/ 	.short	0x007c
        /*00f4*/ 	.byte	0x00, 0xf0, 0x11, 0x00


	//----- nvinfo : EIATTR_KPARAM_INFO
	.align		4
.L_2823:
        /*00f8*/ 	.byte	0x04, 0x17
        /*00fa*/ 	.short	(.L_2825 - .L_2824)
.L_2824:
        /*00fc*/ 	.word	0x00000000
        /*0100*/ 	.short	0x0003
        /*0102*/ 	.short	0x0078
        /*0104*/ 	.byte	0x00, 0xf0, 0x11, 0x00


	//----- nvinfo : EIATTR_KPARAM_INFO
	.align		4
.L_2825:
        /*0108*/ 	.byte	0x04, 0x17
        /*010a*/ 	.short	(.L_2827 - .L_2826)
.L_2826:
        /*010c*/ 	.word	0x00000000
        /*0110*/ 	.short	0x0002
        /*0112*/ 	.short	0x0050
        /*0114*/ 	.byte	0x00, 0xf0, 0xa1, 0x00


	//----- nvinfo : EIATTR_KPARAM_INFO
	.align		4
.L_2827:
        /*0118*/ 	.byte	0x04, 0x17
        /*011a*/ 	.short	(.L_2829 - .L_2828)
.L_2828:
        /*011c*/ 	.word	0x00000000
        /*0120*/ 	.short	0x0001
        /*0122*/ 	.short	0x0028
        /*0124*/ 	.byte	0x00, 0xf0, 0xa1, 0x00


	//----- nvinfo : EIATTR_KPARAM_INFO
	.align		4
.L_2829:
        /*0128*/ 	.byte	0x04, 0x17
        /*012a*/ 	.short	(.L_2831 - .L_2830)
.L_2830:
        /*012c*/ 	.word	0x00000000
        /*0130*/ 	.short	0x0000
        /*0132*/ 	.short	0x0000
        /*0134*/ 	.byte	0x00, 0xf0, 0xa1, 0x00


	//----- nvinfo : EIATTR_SPARSE_MMA_MASK
	.align		4
.L_2831:
        /*0138*/ 	.byte	0x03, 0x50
        /*013a*/ 	.short	0x0000


	//----- nvinfo : EIATTR_MAXREG_COUNT
	.align		4
        /*013c*/ 	.byte	0x03, 0x1b
        /*013e*/ 	.short	0x0040


	//----- nvinfo : EIATTR_MERCURY_ISA_VERSION
	.align		4
        /*0140*/ 	.byte	0x03, 0x5f
        /*0142*/ 	.short	0x0101


	//----- nvinfo : EIATTR_EXIT_INSTR_OFFSETS
	.align		4
        /*0144*/ 	.byte	0x04, 0x1c
        /*0146*/ 	.short	(.L_2833 - .L_2832)


	//   ....[0]....
.L_2832:
        /*0148*/ 	.word	0x000000a0


	//   ....[1]....
        /*014c*/ 	.word	0x000004f0


	//   ....[2]....
        /*0150*/ 	.word	0x00000610


	//   ....[3]....
        /*0154*/ 	.word	0x00003cc0


	//----- nvinfo : EIATTR_MAX_THREADS
	.align		4
.L_2833:
        /*0158*/ 	.byte	0x04, 0x05
        /*015a*/ 	.short	(.L_2835 - .L_2834)
.L_2834:
        /*015c*/ 	.word	0x00000400
        /*0160*/ 	.word	0x00000001
        /*0164*/ 	.word	0x00000001


	//----- nvinfo : EIATTR_CRS_STACK_SIZE
	.align		4
.L_2835:
        /*0168*/ 	.byte	0x04, 0x1e
        /*016a*/ 	.short	(.L_2837 - .L_2836)
.L_2836:
        /*016c*/ 	.word	0x00000000


	//----- nvinfo : EIATTR_CBANK_PARAM_SIZE
	.align		4
.L_2837:
        /*0170*/ 	.byte	0x03, 0x19
        /*0172*/ 	.short	0x00b8


	//----- nvinfo : EIATTR_PARAM_CBANK
	.align		4
        /*0174*/ 	.byte	0x04, 0x0a
        /*0176*/ 	.short	(.L_2839 - .L_2838)
	.align		4
.L_2838:
        /*0178*/ 	.word	index@(.nv.constant0._ZN2at6native51_GLOBAL__N__2c613397_18_DepthwiseConv2d_cu_9959487032conv_depthwise2d_backward_kernelILi3ELi0EdiEEvNS_27GenericPackedTensorAccessorIKT1_Lm4ENS_16DefaultPtrTraitsEiEENS3_IS4_Lm4ES6_iEES7_T2_iiiiiiiiiiiiiii)
        /*017c*/ 	.short	0x0210
        /*017e*/ 	.short	0x00b8


	//----- nvinfo : EIATTR_SW_WAR
	.align		4
.L_2839:
        /*0180*/ 	.byte	0x04, 0x36
        /*0182*/ 	.short	(.L_2841 - .L_2840)
.L_2840:
        /*0184*/ 	.word	0x00000008
.L_2841:


//--------------------- .nv.info._ZN2at6native51_GLOBAL__N__2c613397_18_DepthwiseConv2d_cu_9959487032conv_depthwise2d_backward_kernelILi3ELi2EdiEEvNS_27GenericPackedTensorAccessorIKT1_Lm4ENS_16DefaultPtrTraitsEiEENS3_IS4_Lm4ES6_iEES7_T2_iiiiiiiiiiiiiii --------------------------
	.section	.nv.info._ZN2at6native51_GLOBAL__N__2c613397_18_DepthwiseConv2d_cu_9959487032conv_depthwise2d_backward_kernelILi3ELi2EdiEEvNS_27GenericPackedTensorAccessorIKT1_Lm4ENS_16DefaultPtrTraitsEiEENS3_IS4_Lm4ES6_iEES7_T2_iiiiiiiiiiiiiii,"",@"SHT_CUDA_INFO"
	.sectionflags	@""
	.align	4


	//----- nvinfo : EIATTR_CUDA_API_VERSION
	.align		4
        /*0000*/ 	.byte	0x04, 0x37
        /*0002*/ 	.short	(.L_2843 - .L_2842)
.L_2842:
        /*0004*/ 	.word	0x00000082


	//----- nvinfo : EIATTR_KPARAM_INFO
	.align		4
.L_2843:
        /*0008*/ 	.byte	0x04, 0x17
        /*000a*/ 	.short	(.L_2845 - .L_2844)
.L_2844:
        /*000c*/ 	.word	0x00000000
        /*0010*/ 	.short	0x0012
        /*0012*/ 	.short	0x00b4
        /*0014*/ 	.byte	0x00, 0xf0, 0x11, 0x00


	//----- nvinfo : EIATTR_KPARAM_INFO
	.align		4
.L_2845:
        /*0018*/ 	.byte	0x04, 0x17
        /*001a*/ 	.short	(.L_2847 - .L_2846)
.L_2846:
        /*001c*/ 	.word	0x00000000
        /*0020*/ 	.short	0x0011
        /*0022*/ 	.short	0x00b0
        /*0024*/ 	.byte	0x00, 0xf0, 0x11, 0x00


	//----- nvinfo : EIATTR_KPARAM_INFO
	.align		4
.L_2847:
        /*0028*/ 	.byte	0x04, 0x17
        /*002a*/ 	.short	(.L_2849 - .L_2848)
.L_2848:
        /*002c*/ 	.word	0x00000000
        /*0030*/ 	.short	0x0010
        /*0032*/ 	.short	0x00ac
        /*0034*/ 	.byte	0x00, 0xf0, 0x11, 0x00


	//----- nvinfo : EIATTR_KPARAM_INFO
	.align		4
.L_2849:
        /*0038*/ 	.byte	0x04, 0x17
        /*003a*/ 	.short	(.L_2851 - .L_2850)
.L_2850:
        /*003c*/ 	.word	0x00000000
        /*0040*/ 	.short	0x000f
        /*0042*/ 	.short	0x00a8
        /*0044*/ 	.byte	0x00, 0xf0, 0x11, 0x00


	//----- nvinfo : EIATTR_KPARAM_INFO
	.align		4
.L_2851:
        /*0048*/ 	.byte	0x04, 0x17
        /*004a*/ 	.short	(.L_2853 - .L_2852)
.L_2852:
        /*004c*/ 	.word	0x00000000
        /*0050*/ 	.short	0x000e
        /*0052*/ 	.short	0x00a4
        /*0054*/ 	.byte	0x00, 0xf0, 0x11, 0x00


	//----- nvinfo : EIATTR_KPARAM_INFO
	.align		4
.L_2853:
        /*0058*/ 	.byte	0x04, 0x17
        /*005a*/ 	.short	(.L_2855 - .L_2854)
.L_2854:
        /*005c*/ 	.word	0x00000000
        /*0060*/ 	.short	0x000d
        /*0062*/ 	.short	0x00a0
        /*0064*/ 	.byte	0x00, 0xf0, 0x11, 0x00


	//----- nvinfo : EIATTR_KPARAM_INFO
	.align		4
.L_2855:
        /*0068*/ 	.byte	0x04, 0x17
        /*006a*/ 	.short	(.L_2857 - .L_2856)
.L_2856:
        /*006c*/ 	.word	0x00000000
        /*0070*/ 	.short	0x000c
        /*0072*/ 	.short	0x009c
        /*0074*/ 	.byte	0x00, 0xf0, 0x11, 0x00


	//----- nvinfo : EIATTR_KPARAM_INFO
	.align		4
.L_2857:
        /*0078*/ 	.byte	0x04, 0x17
        /*007a*/ 	.short	(.L_2859 - .L_2858)
.L_2858:
        /*007c*/ 	.word	0x00000000
        /*0080*/ 	.short	0x000b
        /*0082*/ 	.short	0x0098
        /*0084*/ 	.byte	0x00, 0xf0, 0x11, 0x00


	//----- nvinfo : EIATTR_KPARAM_INFO
	.align		4
.L_2859:
        /*0088*/ 	.byte	0x04, 0x17
        /*008a*/ 	.short	(.L_2861 - .L_2860)
.L_2860:
        /*008c*/ 	.word	0x00000000
        /*0090*/ 	.short	0x000a
        /*0092*/ 	.short	0x0094
        /*0094*/ 	.byte	0x00, 0xf0, 0x11, 0x00


	//----- nvinfo : EIATTR_KPARAM_INFO
	.align		4
.L_2861:
        /*0098*/ 	.byte	0x04, 0x17
        /*009a*/ 	.short	(.L_2863 - .L_2862)
.L_2862:
        /*009c*/ 	.word	0x00000000
        /*00a0*/ 	.short	0x0009
        /*00a2*/ 	.short	0x0090
        /*00a4*/ 	.byte	0x00, 0xf0, 0x11, 0x00


	//----- nvinfo : EIATTR_KPARAM_INFO
	.align		4
.L_2863:
        /*00a8*/ 	.byte	0x04, 0x17
        /*00aa*/ 	.short	(.L_2865 - .L_2864)
.L_2864:
        /*00ac*/ 	.word	0x00000000
        /*00b0*/ 	.short	0x0008
        /*00b2*/ 	.short	0x008c
        /*00b4*/ 	.byte	0x00, 0xf0, 0x11, 0x00


	//----- nvinfo : EIATTR_KPARAM_INFO
	.align		4
.L_2865:
        /*00b8*/ 	.byte	0x04, 0x17
        /*00ba*/ 	.short	(.L_2867 - .L_2866)
.L_2866:
        /*00bc*/ 	.word	0x00000000
        /*00c0*/ 	.short	0x0007
        /*00c2*/ 	.short	0x0088
        /*00c4*/ 	.byte	0x00, 0xf0, 0x11, 0x00


	//----- nvinfo : EIATTR_KPARAM_INFO
	.align		4
.L_2867:
        /*00c8*/ 	.byte	0x04, 0x17
        /*00ca*/ 	.short	(.L_2869 - .L_2868)
.L_2868:
        /*00cc*/ 	.word	0x00000000
        /*00d0*/ 	.short	0x0006
        /*00d2*/ 	.short	0x0084
        /*00d4*/ 	.byte	0x00, 0xf0, 0x11, 0x00


	//----- nvinfo : EIATTR_KPARAM_INFO
	.align		4
.L_2869:
        /*00d8*/ 	.byte	0x04, 0x17
        /*00da*/ 	.short	(.L_2871 - .L_2870)
.L_2870:
        /*00dc*/ 	.word	0x00000000
        /*00e0*/ 	.short	0x0005
        /*00e2*/ 	.short	0x0080
        /*00e4*/ 	.byte	0x00, 0xf0, 0x11, 0x00


	//----- nvinfo : EIATTR_KPARAM_INFO
	.align		4
.L_2871:
        /*00e8*/ 	.byte	0x04, 0x17
        /*00ea*/ 	.short	(.L_2873 - .L_2872)
.L_2872:
        /*00ec*/ 	.word	0x00000000
        /*00f0*/ 	.short	0x0004
        /*00f2*/ 	.short	0x007c
        /*00f4*/ 	.byte	0x00, 0xf0, 0x11, 0x00


	//----- nvinfo : EIATTR_KPARAM_INFO
	.align		4
.L_2873:
        /*00f8*/ 	.byte	0x04, 0x17
        /*00fa*/ 	.short	(.L_2875 - .L_2874)
.L_2874:
        /*00fc*/ 	.word	0x00000000
        /*0100*/ 	.short	0x0003
        /*0102*/ 	.short	0x0078
        /*0104*/ 	.byte	0x00, 0xf0, 0x11, 0x00


	//----- nvinfo : EIATTR_KPARAM_INFO
	.align		4
.L_2875:
        /*0108*/ 	.byte	0x04, 0x17
        /*010a*/ 	.short	(.L_2877 - .L_2876)
.L_2876:
        /*010c*/ 	.word	0x00000000
        /*0110*/ 	.short	0x0002
        /*0112*/ 	.short	0x0050
        /*0114*/ 	.byte	0x00, 0xf0, 0xa1, 0x00


	//----- nvinfo : EIATTR_KPARAM_INFO
	.align		4
.L_2877:
        /*0118*/ 	.byte	0x04, 0x17
        /*011a*/ 	.short	(.L_2879 - .L_2878)
.L_2878:
        /*011c*/ 	.word	0x00000000
        /*0120*/ 	.short	0x0001
        /*0122*/ 	.short	0x0028
        /*0124*/ 	.byte	0x00, 0xf0, 0xa1, 0x00


	//----- nvinfo : EIATTR_KPARAM_INFO
	.align		4
.L_2879:
        /*0128*/ 	.byte	0x04, 0x17
        /*012a*/ 	.short	(.L_2881 - .L_2880)
.L_2880:
        /*012c*/ 	.word	0x00000000
        /*0130*/ 	.short	0x0000
        /*0132*/ 	.short	0x0000
        /*0134*/ 	.byte	0x00, 0xf0, 0xa1, 0x00


	//----- nvinfo : EIATTR_SPARSE_MMA_MASK
	.align		4
.L_2881:
        /*0138*/ 	.byte	0x03, 0x50
        /*013a*/ 	.short	0x0000


	//----- nvinfo : EIATTR_MAXREG_COUNT
	.align		4
        /*013c*/ 	.byte	0x03, 0x1b
        /*013e*/ 	.short	0x0040


	//----- nvinfo : EIATTR_MERCURY_ISA_VERSION
	.align		4
        /*0140*/ 	.byte	0x03, 0x5f
        /*0142*/ 	.short	0x0101


	//----- nvinfo : EIATTR_EXIT_INSTR_OFFSETS
	.align		4
        /*0144*/ 	.byte	0x04, 0x1c
        /*0146*/ 	.short	(.L_2883 - .L_2882)


	//   ....[0]....
.L_2882:
        /*0148*/ 	.word	0x000000a0


	//   ....[1]....
        /*014c*/ 	.word	0x000004a0


	//   ....[2]....
        /*0150*/ 	.word	0x000005c0


	//   ....[3]....
        /*0154*/ 	.word	0x00001680


	//----- nvinfo : EIATTR_MAX_THREADS
	.align		4
.L_2883:
        /*0158*/ 	.byte	0x04, 0x05
        /*015a*/ 	.short	(.L_2885 - .L_2884)
.L_2884:
        /*015c*/ 	.word	0x00000400
        /*0160*/ 	.word	0x00000001
        /*0164*/ 	.word	0x00000001


	//----- nvinfo : EIATTR_CRS_STACK_SIZE
	.align		4
.L_2885:
        /*0168*/ 	.byte	0x04, 0x1e
        /*016a*/ 	.short	(.L_2887 - .L_2886)
.L_2886:
        /*016c*/ 	.word	0x00000000


	//----- nvinfo : EIATTR_CBANK_PARAM_SIZE
	.align		4
.L_2887:
        /*0170*/ 	.byte	0x03, 0x19
        /*0172*/ 	.short	0x00b8


	//----- nvinfo : EIATTR_PARAM_CBANK
	.align		4
        /*0174*/ 	.byte	0x04, 0x0a
        /*0176*/ 	.short	(.L_2889 - .L_2888)
	.align		4
.L_2888:
        /*0178*/ 	.word	index@(.nv.constant0._ZN2at6native51_GLOBAL__N__2c613397_18_DepthwiseConv2d_cu_9959487032conv_depthwise2d_backward_kernelILi3ELi2EdiEEvNS_27GenericPackedTensorAccessorIKT1_Lm4ENS_16DefaultPtrTraitsEiEENS3_IS4_Lm4ES6_iEES7_T2_iiiiiiiiiiiiiii)
        /*017c*/ 	.short	0x0210
        /*017e*/ 	.short	0x00b8


	//----- nvinfo : EIATTR_SW_WAR
	.align		4
.L_2889:
        /*0180*/ 	.byte	0x04, 0x36
        /*0182*/ 	.short	(.L_2891 - .L_2890)
.L_2890:
        /*0184*/ 	.word	0x00000008
.L_2891:


//--------------------- .nv.info._ZN2at6native51_GLOBAL__N__2c613397_18_DepthwiseConv2d_cu_9959487032conv_depthwise2d_backward_kernelILi3ELi1EdiEEvNS_27GenericPackedTensorAccessorIKT1_Lm4ENS_16DefaultPtrTraitsEiEENS3_IS4_Lm4ES6_iEES7_T2_iiiiiiiiiiiiiii --------------------------
	.section	.nv.info._ZN2at6native51_GLOBAL__N__2c613397_18_DepthwiseConv2d_cu_9959487032conv_depthwise2d_backward_kernelILi3ELi1EdiEEvNS_27GenericPackedTensorAccessorIKT1_Lm4ENS_16DefaultPtrTraitsEiEENS3_IS4_Lm4ES6_iEES7_T2_iiiiiiiiiiiiiii,"",@"SHT_CUDA_INFO"
	.sectionflags	@""
	.align	4


	//----- nvinfo : EIATTR_CUDA_API_VERSION
	.align		4
        /*0000*/ 	.byte	0x04, 0x37
        /*0002*/ 	.short	(.L_2893 - .L_2892)
.L_2892:
        /*0004*/ 	.word	0x00000082


	//----- nvinfo : EIATTR_KPARAM_INFO
	.align		4
.L_2893:
        /*0008*/ 	.byte	0x04, 0x17
        /*000a*/ 	.short	(.L_2895 - .L_2894)
.L_2894:
        /*000c*/ 	.word	0x00000000
        /*0010*/ 	.short	0x0012
        /*0012*/ 	.short	0x00b4
        /*0014*/ 	.byte	0x00, 0xf0, 0x11, 0x00


	//----- nvinfo : EIATTR_KPARAM_INFO
	.align		4
.L_2895:
        /*0018*/ 	.byte	0x04, 0x17
        /*001a*/ 	.short	(.L_2897 - .L_2896)
.L_2896:
        /*001c*/ 	.word	0x00000000
        /*0020*/ 	.short	0x0011
        /*0022*/ 	.short	0x00b0
        /*0024*/ 	.byte	0x00, 0xf0, 0x11, 0x00


	//----- nvinfo : EIATTR_KPARAM_INFO
	.align		4
.L_2897:
        /*0028*/ 	.byte	0x04, 0x17
        /*002a*/ 	.short	(.L_2899 - .L_2898)
.L_2898:
        /*002c*/ 	.word	0x00000000
        /*0030*/ 	.short	0x0010
        /*0032*/ 	.short	0x00ac
        /*0034*/ 	.byte	0x00, 0xf0, 0x11, 0x00


	//----- nvinfo : EIATTR_KPARAM_INFO
	.align		4
.L_2899:
        /*0038*/ 	.byte	0x04, 0x17
        /*003a*/ 	.short	(.L_2901 - .L_2900)
.L_2900:
        /*003c*/ 	.word	0x00000000
        /*0040*/ 	.short	0x000f
        /*0042*/ 	.short	0x00a8
        /*0044*/ 	.byte	0x00, 0xf0, 0x11, 0x00


	//----- nvinfo : EIATTR_KPARAM_INFO
	.align		4
.L_2901:
        /*0048*/ 	.byte	0x04, 0x17
        /*004a*/ 	.short	(.L_2903 - .L_2902)
.L_2902:
        /*004c*/ 	.word	0x00000000
        /*0050*/ 	.short	0x000e
        /*0052*/ 	.short	0x00a4
        /*0054*/ 	.byte	0x00, 0xf0, 0x11, 0x00


	//----- nvinfo : EIATTR_KPARAM_INFO
	.align		4
.L_2903:
        /*0058*/ 	.byte	0x04, 0x17
        /*005a*/ 	.short	(.L_2905 - .L_2904)
.L_2904:
        /*005c*/ 	.word	0x00000000
        /*0060*/ 	.short	0x000d
        /*0062*/ 	.short	0x00a0
        /*0064*/ 	.byte	0x00, 0xf0, 0x11, 0x00


	//----- nvinfo : EIATTR_KPARAM_INFO
	.align		4
.L_2905:
        /*0068*/ 	.byte	0x04, 0x17
        /*006a*/ 	.short	(.L_2907 - .L_2906)
.L_2906:
        /*006c*/ 	.word	0x00000000
        /*0070*/ 	.short	0x000c
        /*0072*/ 	.short	0x009c
        /*0074*/ 	.byte	0x00, 0xf0, 0x11, 0x00


	//----- nvinfo : EIATTR_KPARAM_INFO
	.align		4
.L_2907:
        /*0078*/ 	.byte	0x04, 0x17
        /*007a*/ 	.short	(.L_2909 - .L_2908)
.L_2908:
        /*007c*/ 	.word	0x00000000
        /*0080*/ 	.short	0x000b
        /*0082*/ 	.short	0x0098
        /*0084*/ 	.byte	0x00, 0xf0, 0x11, 0x00


	//----- nvinfo : EIATTR_KPARAM_INFO
	.align		4
.L_2909:
        /*0088*/ 	.byte	0x04, 0x17
        /*008a*/ 	.short	(.L_2911 - .L_2910)
.L_2910:
        /*008c*/ 	.word	0x00000000
        /*0090*/ 	.short	0x000a
        /*0092*/ 	.short	0x0094
        /*0094*/ 	.byte	0x00, 0xf0, 0x11, 0x00


	//----- nvinfo : EIATTR_KPARAM_INFO
	.align		4
.L_2911:
        /*0098*/ 	.byte	0x04, 0x17
        /*009a*/ 	.short	(.L_2913 - .L_2912)
.L_2912:
        /*009c*/ 	.word	0x00000000
        /*00a0*/ 	.short	0x0009
        /*00a2*/ 	.short	0x0090
        /*00a4*/ 	.byte	0x00, 0xf0, 0x11, 0x00


	//----- nvinfo : EIATTR_KPARAM_INFO
	.align		4
.L_2913:
        /*00a8*/ 	.byte	0x04, 0x17
        /*00aa*/ 	.short	(.L_2915 - .L_2914)
.L_2914:
        /*00ac*/ 	.word	0x00000000
        /*00b0*/ 	.short	0x0008
        /*00b2*/ 	.short	0x008c
        /*00b4*/ 	.byte	0x00, 0xf0, 0x11, 0x00


	//----- nvinfo : EIATTR_KPARAM_INFO
	.align		4
.L_2915:
        /*00b8*/ 	.byte	0x04, 0x17
        /*00ba*/ 	.short	(.L_2917 - .L_2916)
.L_2916:
        /*00bc*/ 	.word	0x00000000
        /*00c0*/ 	.short	0x0007
        /*00c2*/ 	.short	0x0088
        /*00c4*/ 	.byte	0x00, 0xf0, 0x11, 0x00


	//----- nvinfo : EIATTR_KPARAM_INFO
	.align		4
.L_2917:
        /*00c8*/ 	.byte	0x04, 0x17
        /*00ca*/ 	.short	(.L_2919 - .L_2918)
.L_2918:
        /*00cc*/ 	.word	0x00000000
        /*00d0*/ 	.short	0x0006
        /*00d2*/ 	.short	0x0084
        /*00d4*/ 	.byte	0x00, 0xf0, 0x11, 0x00


	//----- nvinfo : EIATTR_KPARAM_INFO
	.align		4
.L_2919:
        /*00d8*/ 	.byte	0x04, 0x17
        /*00da*/ 	.short	(.L_2921 - .L_2920)
.L_2920:
        /*00dc*/ 	.word	0x00000000
        /*00e0*/ 	.short	0x0005
        /*00e2*/ 	.short	0x0080
        /*00e4*/ 	.byte	0x00, 0xf0, 0x11, 0x00


	//----- nvinfo : EIATTR_KPARAM_INFO
	.align		4
.L_2921:
        /*00e8*/ 	.byte	0x04, 0x17
        /*00ea*/ 	.short	(.L_2923 - .L_2922)
.L_2922:
        /*00ec*/ 	.word	0x00000000
        /*00f0*/ 	.short	0x0004
        /*00f2*/ 	.short	0x007c
        /*00f4*/ 	.byte	0x00, 0xf0, 0x11, 0x00


	//----- nvinfo : EIATTR_KPARAM_INFO
	.align		4
.L_2923:
        /*00f8*/ 	.byte	0x04, 0x17
        /*00fa*/ 	.short	(.L_2925 - .L_2924)
.L_2924:
        /*00fc*/ 	.word	0x00000000
        /*0100*/ 	.short	0x0003
        /*0102*/ 	.short	0x0078
        /*0104*/ 	.byte	0x00, 0xf0, 0x11, 0x00


	//----- nvinfo : EIATTR_KPARAM_INFO
	.align		4
.L_2925:
        /*0108*/ 	.byte	0x04, 0x17
        /*010a*/ 	.short	(.L_2927 - .L_2926)
.L_2926:
        /*010c*/ 	.word	0x00000000
        /*0110*/ 	.short	0x0002
        /*0112*/ 	.short	0x0050
        /*0114*/ 	.byte	0x00, 0xf0, 0xa1, 0x00


	//----- nvinfo : EIATTR_KPARAM_INFO
	.align		4
.L_2927:
        /*0118*/ 	.byte	0x04, 0x17
        /*011a*/ 	.short	(.L_2929 - .L_2928)
.L_2928:
        /*011c*/ 	.word	0x00000000
        /*0120*/ 	.short	0x0001
        /*0122*/ 	.short	0x0028
        /*0124*/ 	.byte	0x00, 0xf0, 0xa1, 0x00


	//----- nvinfo : EIATTR_KPARAM_INFO
	.align		4
.L_2929:
        /*0128*/ 	.byte	0x04, 0x17
        /*012a*/ 	.short	(.L_2931 - .L_2930)
.L_2930:
        /*012c*/ 	.word	0x00000000
        /*0130*/ 	.short	0x0000
        /*0132*/ 	.short	0x0000
        /*0134*/ 	.byte	0x00, 0xf0, 0xa1, 0x00


	//----- nvinfo : EIATTR_SPARSE_MMA_MASK
	.align		4
.L_2931:
        /*0138*/ 	.byte	0x03, 0x50
        /*013a*/ 	.short	0x0000


	//----- nvinfo : EIATTR_MAXREG_COUNT
	.align		4
        /*013c*/ 	.byte	0x03, 0x1b
        /*013e*/ 	.short	0x0040


	//----- nvinfo : EIATTR_MERCURY_ISA_VERSION
	.align		4
        /*0140*/ 	.byte	0x03, 0x5f
        /*0142*/ 	.short	0x0101


	//----- nvinfo : EIATTR_EXIT_INSTR_OFFSETS
	.align		4
        /*0144*/ 	.byte	0x04, 0x1c
        /*0146*/ 	.short	(.L_2933 - .L_2932)


	//   ....[0]....
.L_2932:
        /*0148*/ 	.word	0x000000a0


	//   ....[1]....
        /*014c*/ 	.word	0x000004b0


	//   ....[2]....
        /*0150*/ 	.word	0x000005d0


	//   ....[3]....
        /*0154*/ 	.word	0x00001710


	//----- nvinfo : EIATTR_MAX_THREADS
	.align		4
.L_2933:
        /*0158*/ 	.byte	0x04, 0x05
        /*015a*/ 	.short	(.L_2935 - .L_2934)
.L_2934:
        /*015c*/ 	.word	0x00000400
        /*0160*/ 	.word	0x00000001
        /*0164*/ 	.word	0x00000001


	//----- nvinfo : EIATTR_CRS_STACK_SIZE
	.align		4
.L_2935:
        /*0168*/ 	.byte	0x04, 0x1e
        /*016a*/ 	.short	(.L_2937 - .L_2936)
.L_2936:
        /*016c*/ 	.word	0x00000000


	//----- nvinfo : EIATTR_CBANK_PARAM_SIZE
	.align		4
.L_2937:
        /*0170*/ 	.byte	0x03, 0x19
        /*0172*/ 	.short	0x00b8


	//----- nvinfo : EIATTR_PARAM_CBANK
	.align		4
        /*0174*/ 	.byte	0x04, 0x0a
        /*0176*/ 	.short	(.L_2939 - .L_2938)
	.align		4
.L_2938:
        /*0178*/ 	.word	index@(.nv.constant0._ZN2at6native51_GLOBAL__N__2c613397_18_DepthwiseConv2d_cu_9959487032conv_depthwise2d_backward_kernelILi3ELi1EdiEEvNS_27GenericPackedTensorAccessorIKT1_Lm4ENS_16DefaultPtrTraitsEiEENS3_IS4_Lm4ES6_iEES7_T2_iiiiiiiiiiiiiii)
        /*017c*/ 	.short	0x0210
        /*017e*/ 	.short	0x00b8


	//----- nvinfo : EIATTR_SW_WAR
	.align		4
.L_2939:
        /*0180*/ 	.byte	0x04, 0x36
        /*0182*/ 	.short	(.L_2941 - .L_2940)
.L_2940:
        /*0184*/ 	.word	0x00000008
.L_2941:


//--------------------- .nv.info._ZN2at6native51_GLOBAL__N__2c613397_18_DepthwiseConv2d_cu_9959487032conv_depthwise2d_backward_kernelILi5ELi0EdiEEvNS_27GenericPackedTensorAccessorIKT1_Lm4ENS_16DefaultPtrTraitsEiEENS3_IS4_Lm4ES6_iEES7_T2_iiiiiiiiiiiiiii --------------------------
	.section	.nv.info._ZN2at6native51_GLOBAL__N__2c613397_18_DepthwiseConv2d_cu_9959487032conv_depthwise2d_backward_kernelILi5ELi0EdiEEvNS_27GenericPackedTensorAccessorIKT1_Lm4ENS_16DefaultPtrTraitsEiEENS3_IS4_Lm4ES6_iEES7_T2_iiiiiiiiiiiiiii,"",@"SHT_CUDA_INFO"
	.sectionflags	@""
	.align	4


	//----- nvinfo : EIATTR_CUDA_API_VERSION
	.align		4
        /*0000*/ 	.byte	0x04, 0x37
        /*0002*/ 	.short	(.L_2943 - .L_2942)
.L_2942:
        /*0004*/ 	.word	0x00000082


	//----- nvinfo : EIATTR_KPARAM_INFO
	.align		4
.L_2943:
        /*0008*/ 	.byte	0x04, 0x17
        /*000a*/ 	.short	(.L_2945 - .L_2944)
.L_2944:
        /*000c*/ 	.word	0x00000000
        /*0010*/ 	.short	0x0012
        /*0012*/ 	.short	0x00b4
        /*0014*/ 	.byte	0x00, 0xf0, 0x11, 0x00


	//----- nvinfo : EIATTR_KPARAM_INFO
	.align		4
.L_2945:
        /*0018*/ 	.byte	0x04, 0x17
        /*001a*/ 	.short	(.L_2947 - .L_2946)
.L_2946:
        /*001c*/ 	.word	0x00000000
        /*0020*/ 	.short	0x0011
        /*0022*/ 	.short	0x00b0
        /*0024*/ 	.byte	0x00, 0xf0, 0x11, 0x00


	//----- nvinfo : EIATTR_KPARAM_INFO
	.align		4
.L_2947:
        /*0028*/ 	.byte	0x04, 0x17
        /*002a*/ 	.short	(.L_2949 - .L_2948)
.L_2948:
        /*002c*/ 	.word	0x00000000
        /*0030*/ 	.short	0x0010
        /*0032*/ 	.short	0x00ac
        /*0034*/ 	.byte	0x00, 0xf0, 0x11, 0x00


	//----- nvinfo : EIATTR_KPARAM_INFO
	.align		4
.L_2949:
        /*0038*/ 	.byte	0x04, 0x17
        /*003a*/ 	.short	(.L_2951 - .L_2950)
.L_2950:
        /*003c*/ 	.word	0x00000000
        /*0040*/ 	.short	0x000f
        /*0042*/ 	.short	0x00a8
        /*0044*/ 	.byte	0x00, 0xf0, 0x11, 0x00


	//----- nvinfo : EIATTR_KPARAM_INFO
	.align		4
.L_2951:
        /*0048*/ 	.byte	0x04, 0x17
        /*004a*/ 	.short	(.L_2953 - .L_2952)
.L_2952:
        /*004c*/ 	.word	0x00000000
        /*0050*/ 	.short	0x000e
        /*0052*/ 	.short	0x00a4
        /*0054*/ 	.byte	0x00, 0xf0, 0x11, 0x00


	//----- nvinfo : EIATTR_KPARAM_INFO
	.align		4
.L_2953:
        /*0058*/ 	.byte	0x04, 0x17
        /*005a*/ 	.short	(.L_2955 - .L_2954)
.L_2954:
        /*005c*/ 	.word	0x00000000
        /*0060*/ 	.short	0x000d
        /*0062*/ 	.short	0x00a0
        /*0064*/ 	.byte	0x00, 0xf0, 0x11, 0x00


	//----- nvinfo : EIATTR_KPARAM_INFO
	.align		4
.L_2955:
        /*0068*/ 	.byte	0x04, 0x17
        /*006a*/ 	.short	(.L_2957 - .L_2956)
.L_2956:
        /*006c*/ 	.word	0x00000000
        /*0070*/ 	.short	0x000c
        /*0072*/ 	.short	0x009c
        /*0074*/ 	.byte	0x00, 0xf0, 0x11, 0x00


	//----- nvinfo : EIATTR_KPARAM_INFO
	.align		4
.L_2957:
        /*0078*/ 	.byte	0x04, 0x17
        /*007a*/ 	.short	(.L_2959 - .L_2958)
.L_2958:
        /*007c*/ 	.word	0x00000000
        /*0080*/ 	.short	0x000b
        /*0082*/ 	.short	0x0098
        /*0084*/ 	.byte	0x00, 0xf0, 0x11, 0x00


	//----- nvinfo : EIATTR_KPARAM_INFO
	.align		4
.L_2959:
        /*0088*/ 	.byte	0x04, 0x17
        /*008a*/ 	.short	(.L_2961 - .L_2960)
.L_2960:
        /*008c*/ 	.word	0x00000000
        /*0090*/ 	.short	0x000a
        /*0092*/ 	.short	0x0094
        /*0094*/ 	.byte	0x00, 0xf0, 0x11, 0x00


	//----- nvinfo : EIATTR_KPARAM_INFO
	.align		4
.L_2961:
        /*0098*/ 	.byte	0x04, 0x17
        /*009a*/ 	.short	(.L_2963 - .L_2962)
.L_2962:
        /*009c*/ 	.word	0x00000000
        /*00a0*/ 	.short	0x0009
        /*00a2*/ 	.short	0x0090
        /*00a4*/ 	.byte	0x00, 0xf0, 0x11, 0x00


	//----- nvinfo : EIATTR_KPARAM_INFO
	.align		4
.L_2963:
        /*00a8*/ 	.byte	0x04, 0x17
        /*00aa*/ 	.short	(.L_2965 - .L_2964)
.L_2964:
        /*00ac*/ 	.word	0x00000000
        /*00b0*/ 	.short	0x0008
        /*00b2*/ 	.short	0x008c
        /*00b4*/ 	.byte	0x00, 0xf0, 0x11, 0x00


	//----- nvinfo : EIATTR_KPARAM_INFO
	.align		4
.L_2965:
        /*00b8*/ 	.byte	0x04, 0x17
        /*00ba*/ 	.short	(.L_2967 - .L_2966)
.L_2966:
        /*00bc*/ 	.word	0x00000000
        /*00c0*/ 	.short	0x0007
        /*00c2*/ 	.short	0x0088
        /*00c4*/ 	.byte	0x00, 0xf0, 0x11, 0x00


	//----- nvinfo : EIATTR_KPARAM_INFO
	.align		4
.L_2967:
        /*00c8*/ 	.byte	0x04, 0x17
        /*00ca*/ 	.short	(.L_2969 - .L_2968)
.L_2968:
        /*00cc*/ 	.word	0x00000000
        /*00d0*/ 	.short	0x0006
        /*00d2*/ 	.short	0x0084
        /*00d4*/ 	.byte	0x00, 0xf0, 0x11, 0x00


	//----- nvinfo : EIATTR_KPARAM_INFO
	.align		4
.L_2969:
        /*00d8*/ 	.byte	0x04, 0x17
        /*00da*/ 	.short	(.L_2971 - .L_2970)
.L_2970:
        /*00dc*/ 	.word	0x00000000
        /*00e0*/ 	.short	0x0005
        /*00e2*/ 	.short	0x0080
        /*00e4*/ 	.byte	0x00, 0xf0, 0x11, 0x00


	//----- nvinfo : EIATTR_KPARAM_INFO
	.align		4
.L_2971:
        /*00e8*/ 	.byte	0x04, 0x17
        /*00ea*/ 	.short	(.L_2973 - .L_2972)
.L_2972:
        /*00ec*/ 	.word	0x00000000
        /*00f0*/ 	.short	0x0004
        /*00f2*/ 	.short	0x007c
        /*00f4*/ 	.byte	0x00, 0xf0, 0x11, 0x00


	//----- nvinfo : EIATTR_KPARAM_INFO
	.align		4
.L_2973:
        /*00f8*/ 	.byte	0x04, 0x17
        /*00fa*/ 	.short	(.L_2975 - .L_2974)
.L_2974:
        /*00fc*/ 	.word	0x00000000
        /*0100*/ 	.short	0x0003
        /*0102*/ 	.short	0x0078
        /*0104*/ 	.byte	0x00, 0xf0, 0x11, 0x00


	//----- nvinfo : EIATTR_KPARAM_INFO
	.align		4
.L_2975:
        /*0108*/ 	.byte	0x04, 0x17
        /*010a*/ 	.short	(.L_2977 - .L_2976)
.L_2976:
        /*010c*/ 	.word	0x00000000
        /*0110*/ 	.short	0x0002
        /*0112*/ 	.short	0x0050
        /*0114*/ 	.byte	0x00, 0xf0, 0xa1, 0x00


	//----- nvinfo : EIATTR_KPARAM_INFO
	.align		4
.L_2977:
        /*0118*/ 	.byte	0x04, 0x17
        /*011a*/ 	.short	(.L_2979 - .L_2978)
.L_2978:
        /*011c*/ 	.word	0x00000000
        /*0120*/ 	.short	0x0001
        /*0122*/ 	.short	0x0028
        /*0124*/ 	.byte	0x00, 0xf0, 0xa1, 0x00


	//----- nvinfo : EIATTR_KPARAM_INFO
	.align		4
.L_2979:
        /*0128*/ 	.byte	0x04, 0x17
        /*012a*/ 	.short	(.L_2981 - .L_2980)
.L_2980:
        /*012c*/ 	.word	0x00000000
        /*0130*/ 	.short	0x0000
        /*0132*/ 	.short	0x0000
        /*0134*/ 	.byte	0x00, 0xf0, 0xa1, 0x00


	//----- nvinfo : EIATTR_SPARSE_MMA_MASK
	.align		4
.L_2981:
        /*0138*/ 	.byte	0x03, 0x50
        /*013a*/ 	.short	0x0000


	//----- nvinfo : EIATTR_MAXREG_COUNT
	.align		4
        /*013c*/ 	.byte	0x03, 0x1b
        /*013e*/ 	.short	0x0040


	//----- nvinfo : EIATTR_ANNOTATIONS
	.align		4
        /*0140*/ 	.byte	0x04, 0x55
        /*0142*/ 	.short	(.L_2983 - .L_2982)


	//   ....[0]....
.L_2982:
        /*0144*/ 	.word	0x00000001
        /*0148*/ 	.byte	0x20, 0x01, 0x00, 0x00, 0x01, 0x00, 0x00, 0x00, 0x00, 0x04, 0x00, 0x00, 0x01, 0x00, 0x00, 0x00
        /*0158*/ 	.byte	0xb0, 0x04, 0x00, 0x00, 0x01, 0x00, 0x00, 0x00, 0x00, 0x05, 0x00, 0x00, 0x01, 0x00, 0x00, 0x00
        /*0168*/ 	.byte	0x40, 0x06, 0x00, 0x00, 0x01, 0x00, 0x00, 0x00, 0x40, 0x0c, 0x00, 0x00, 0x01, 0x00, 0x00, 0x00
        /*0178*/ 	.byte	0xa0, 0x0c, 0x00, 0x00, 0x01, 0x00, 0x00, 0x00, 0xc0, 0x0c, 0x00, 0x00, 0x01, 0x00, 0x00, 0x00
        /*0188*/ 	.byte	0x80, 0x0d, 0x00, 0x00, 0x01, 0x00, 0x00, 0x00, 0x60, 0x23, 0x00, 0x00, 0x01, 0x00, 0x00, 0x00
        /*0198*/ 	.byte	0x00, 0x24, 0x00, 0x00


	//----- nvinfo : EIATTR_MERCURY_ISA_VERSION
	.align		4
.L_2983:
        /*019c*/ 	.byte	0x03, 0x5f
        /*019e*/ 	.short	0x0101


	//----- nvinfo : EIATTR_EXIT_INSTR_OFFSETS
	.align		4
        /*01a0*/ 	.byte	0x04, 0x1c
        /*01a2*/ 	.short	(.L_2985 - .L_2984)


	//   ....[0]....
.L_2984:
        /*01a4*/ 	.word	0x000000c0


	//   ....[1]....
        /*01a8*/ 	.word	0x000004f0


	//   ....[2]....
        /*01ac*/ 	.word	0x00000670


	//   ....[3]....
        /*01b0*/ 	.word	0x00002430


	//----- nvinfo : EIATTR_MAX_THREADS
	.align		4
.L_2985:
        /*01b4*/ 	.byte	0x04, 0x05
        /*01b6*/ 	.short	(.L_2987 - .L_2986)
.L_2986:
        /*01b8*/ 	.word	0x00000400
        /*01bc*/ 	.word	0x00000001
        /*01c0*/ 	.word	0x00000001


	//----- nvinfo : EIATTR_CRS_STACK_SIZE
	.align		4
.L_2987:
        /*01c4*/ 	.byte	0x04, 0x1e
        /*01c6*/ 	.short	(.L_2989 - .L_2988)
.L_2988:
        /*01c8*/ 	.word	0x00000000


	//----- nvinfo : EIATTR_CBANK_PARAM_SIZE
	.align		4
.L_2989:
        /*01cc*/ 	.byte	0x03, 0x19
        /*01ce*/ 	.short	0x00b8


	//----- nvinfo : EIATTR_PARAM_CBANK
	.align		4
        /*01d0*/ 	.byte	0x04, 0x0a
        /*01d2*/ 	.short	(.L_2991 - .L_2990)
	.align		4
.L_2990:
        /*01d4*/ 	.word	index@(.nv.constant0._ZN2at6native51_GLOBAL__N__2c613397_18_DepthwiseConv2d_cu_9959487032conv_depthwise2d_backward_kernelILi5ELi0EdiEEvNS_27GenericPackedTensorAccessorIKT1_Lm4ENS_16DefaultPtrTraitsEiEENS3_IS4_Lm4ES6_iEES7_T2_iiiiiiiiiiiiiii)
        /*01d8*/ 	.short	0x0210
        /*01da*/ 	.short	0x00b8


	//----- nvinfo : EIATTR_SW_WAR
	.align		4
.L_2991:
        /*01dc*/ 	.byte	0x04, 0x36
        /*01de*/ 	.short	(.L_2993 - .L_2992)
.L_2992:
        /*01e0*/ 	.word	0x00000008
.L_2993:


//--------------------- .nv.info._ZN2at6native51_GLOBAL__N__2c613397_18_DepthwiseConv2d_cu_9959487032conv_depthwise2d_backward_kernelILi5ELi2EdiEEvNS_27GenericPackedTensorAccessorIKT1_Lm4ENS_16DefaultPtrTraitsEiEENS3_IS4_Lm4ES6_iEES7_T2_iiiiiiiiiiiiiii --------------------------
	.section	.nv.info._ZN2at6native51_GLOBAL__N__2c613397_18_DepthwiseConv2d_cu_9959487032conv_depthwise2d_backward_kernelILi5ELi2EdiEEvNS_27GenericPackedTensorAccessorIKT1_Lm4ENS_16DefaultPtrTraitsEiEENS3_IS4_Lm4ES6_iEES7_T2_iiiiiiiiiiiiiii,"",@"SHT_CUDA_INFO"
	.sectionflags	@""
	.align	4


	//----- nvinfo : EIATTR_CUDA_API_VERSION
	.align		4
        /*0000*/ 	.byte	0x04, 0x37
        /*0002*/ 	.short	(.L_2995 - .L_2994)
.L_2994:
        /*0004*/ 	.word	0x00000082


	//----- nvinfo : EIATTR_KPARAM_INFO
	.align		4
.L_2995:
        /*0008*/ 	.byte	0x04, 0x17
        /*000a*/ 	.short	(.L_2997 - .L_2996)
.L_2996:
        /*000c*/ 	.word	0x00000000
        /*0010*/ 	.short	0x0012
        /*0012*/ 	.short	0x00b4
        /*0014*/ 	.byte	0x00, 0xf0, 0x11, 0x00


	//----- nvinfo : EIATTR_KPARAM_INFO
	.align		4
.L_2997:
        /*0018*/ 	.byte	0x04, 0x17
        /*001a*/ 	.short	(.L_2999 - .L_2998)
.L_2998:
        /*001c*/ 	.word	0x00000000
        /*0020*/ 	.short	0x0011
        /*0022*/ 	.short	0x00b0
        /*0024*/ 	.byte	0x00, 0xf0, 0x11, 0x00


	//----- nvinfo : EIATTR_KPARAM_INFO
	.align		4
.L_2999:
        /*0028*/ 	.byte	0x04, 0x17
        /*002a*/ 	.short	(.L_3001 - .L_3000)
.L_3000:
        /*002c*/ 	.word	0x00000000
        /*0030*/ 	.short	0x0010
        /*0032*/ 	.short	0x00ac
        /*0034*/ 	.byte	0x00, 0xf0, 0x11, 0x00


	//----- nvinfo : EIATTR_KPARAM_INFO
	.align		4
.L_3001:
        /*0038*/ 	.byte	0x04, 0x17
        /*003a*/ 	.short	(.L_3003 - .L_3002)
.L_3002:
        /*003c*/ 	.word	0x00000000
        /*0040*/ 	.short	0x000f
        /*0042*/ 	.short	0x00a8
        /*0044*/ 	.byte	0x00, 0xf0, 0x11, 0x00


	//----- nvinfo : EIATTR_KPARAM_INFO
	.align		4
.L_3003:
        /*0048*/ 	.byte	0x04, 0x17
        /*004a*/ 	.short	(.L_3005 - .L_3004)
.L_3004:
        /*004c*/ 	.word	0x00000000
        /*0050*/ 	.short	0x000e
        /*0052*/ 	.short	0x00a4
        /*0054*/ 	.byte	0x00, 0xf0, 0x11, 0x00


	//----- nvinfo : EIATTR_KPARAM_INFO
	.align		4
.L_3005:
        /*0058*/ 	.byte	0x04, 0x17
        /*005a*/ 	.short	(.L_3007 - .L_3006)
.L_3006:
        /*005c*/ 	.word	0x00000000
        /*0060*/ 	.short	0x000d
        /*0062*/ 	.short	0x00a0
        /*0064*/ 	.byte	0x00, 0xf0, 0x11, 0x00


	//----- nvinfo : EIATTR_KPARAM_INFO
	.align		4
.L_3007:
        /*0068*/ 	.byte	0x04, 0x17
        /*006a*/ 	.short	(.L_3009 - .L_3008)
.L_3008:
        /*006c*/ 	.word	0x00000000
        /*0070*/ 	.short	0x000c
        /*0072*/ 	.short	0x009c
        /*0074*/ 	.byte	0x00, 0xf0, 0x11, 0x00


	//----- nvinfo : EIATTR_KPARAM_INFO
	.align		4
.L_3009:
        /*0078*/ 	.byte	0x04, 0x17
        /*007a*/ 	.short	(.L_3011 - .L_3010)
.L_3010:
        /*007c*/ 	.word	0x00000000
        /*0080*/ 	.short	0x000b
        /*0082*/ 	.short	0x0098
        /*0084*/ 	.byte	0x00, 0xf0, 0x11, 0x00


	//----- nvinfo : EIATTR_KPARAM_INFO
	.align		4
.L_3011:
        /*0088*/ 	.byte	0x04, 0x17
        /*008a*/ 	.short	(.L_3013 - .L_3012)
.L_3012:
        /*008c*/ 	.word	0x00000000
        /*0090*/ 	.short	0x000a
        /*0092*/ 	.short	0x0094
        /*0094*/ 	.byte	0x00, 0xf0, 0x11, 0x00


	//----- nvinfo : EIATTR_KPARAM_INFO
	.align		4
.L_3013:
        /*0098*/ 	.byte	0x04, 0x17
        /*009a*/ 	.short	(.L_3015 - .L_3014)
.L_3014:
        /*009c*/ 	.word	0x00000000
        /*00a0*/ 	.short	0x0009
        /*00a2*/ 	.short	0x0090
        /*00a4*/ 	.byte	0x00, 0xf0, 0x11, 0x00


	//----- nvinfo : EIATTR_KPARAM_INFO
	.align		4
.L_3015:
        /*00a8*/ 	.byte	0x04, 0x17
        /*00aa*/ 	.short	(.L_3017 - .L_3016)
.L_3016:
        /*00ac*/ 	.word	0x00000000
        /*00b0*/ 	.short	0x0008
        /*00b2*/ 	.short	0x008c
        /*00b4*/ 	.byte	0x00, 0xf0, 0x11, 0x00


	//----- nvinfo : EIATTR_KPARAM_INFO
	.align		4
.L_3017:
        /*00b8*/ 	.byte	0x04, 0x17
        /*00ba*/ 	.short	(.L_3019 - .L_3018)
.L_3018:
        /*00bc*/ 	.word	0x00000000
        /*00c0*/ 	.short	0x0007
        /*00c2*/ 	.short	0x0088
        /*00c4*/ 	.byte	0x00, 0xf0, 0x11, 0x00


	//----- nvinfo : EIATTR_KPARAM_INFO
	.align		4
.L_3019:
        /*00c8*/ 	.byte	0x04, 0x17
        /*00ca*/ 	.short	(.L_3021 - .L_3020)
.L_3020:
        /*00cc*/ 	.word	0x00000000
        /*00d0*/ 	.short	0x0006
        /*00d2*/ 	.short	0x0084
        /*00d4*/ 	.byte	0x00, 0xf0, 0x11, 0x00


	//----- nvinfo : EIATTR_KPARAM_INFO
	.align		4
.L_3021:
        /*00d8*/ 	.byte	0x04, 0x17
        /*00da*/ 	.short	(.L_3023 - .L_3022)
.L_3022:
        /*00dc*/ 	.word	0x00000000
        /*00e0*/ 	.short	0x0005
        /*00e2*/ 	.short	0x0080
        /*00e4*/ 	.byte	0x00, 0xf0, 0x11, 0x00


	//----- nvinfo : EIATTR_KPARAM_INFO
	.align		4
.L_3023:
        /*00e8*/ 	.byte	0x04, 0x17
        /*00ea*/ 	.short	(.L_3025 - .L_3024)
.L_3024:
        /*00ec*/ 	.word	0x00000000
        /*00f0*/ 	.short	0x0004
        /*00f2*/ 	.short	0x007c
        /*00f4*/ 	.byte	0x00, 0xf0, 0x11, 0x00


	//----- nvinfo : EIATTR_KPARAM_INFO
	.align		4
.L_3025:
        /*00f8*/ 	.byte	0x04, 0x17
        /*00fa*/ 	.short	(.L_3027 - .L_3026)
.L_3026:
        /*00fc*/ 	.word	0x00000000
        /*0100*/ 	.short	0x0003
        /*0102*/ 	.short	0x0078
        /*0104*/ 	.byte	0x00, 0xf0, 0x11, 0x00


	//----- nvinfo : EIATTR_KPARAM_INFO
	.align		4
.L_3027:
        /*0108*/ 	.byte	0x04, 0x17
        /*010a*/ 	.short	(.L_3029 - .L_3028)
.L_3028:
        /*010c*/ 	.word	0x00000000
        /*0110*/ 	.short	0x0002
        /*0112*/ 	.short	0x0050
        /*0114*/ 	.byte	0x00, 0xf0, 0xa1, 0x00


	//----- nvinfo : EIATTR_KPARAM_INFO
	.align		4
.L_3029:
        /*0118*/ 	.byte	0x04, 0x17
        /*011a*/ 	.short	(.L_3031 - .L_3030)
.L_3030:
        /*011c*/ 	.word	0x00000000
        /*0120*/ 	.short	0x0001
        /*0122*/ 	.short	0x0028
        /*0124*/ 	.byte	0x00, 0xf0, 0xa1, 0x00


	//----- nvinfo : EIATTR_KPARAM_INFO
	.align		4
.L_3031:
        /*0128*/ 	.byte	0x04, 0x17
        /*012a*/ 	.short	(.L_3033 - .L_3032)
.L_3032:
        /*012c*/ 	.word	0x00000000
        /*0130*/ 	.short	0x0000
        /*0132*/ 	.short	0x0000
        /*0134*/ 	.byte	0x00, 0xf0, 0xa1, 0x00


	//----- nvinfo : EIATTR_SPARSE_MMA_MASK
	.align		4
.L_3033:
        /*0138*/ 	.byte	0x03, 0x50
        /*013a*/ 	.short	0x0000


	//----- nvinfo : EIATTR_MAXREG_COUNT
	.align		4
        /*013c*/ 	.byte	0x03, 0x1b
        /*013e*/ 	.short	0x0040


	//----- nvinfo : EIATTR_MERCURY_ISA_VERSION
	.align		4
        /*0140*/ 	.byte	0x03, 0x5f
        /*0142*/ 	.short	0x0101


	//----- nvinfo : EIATTR_EXIT_INSTR_OFFSETS
	.align		4
        /*0144*/ 	.byte	0x04, 0x1c
        /*0146*/ 	.short	(.L_3035 - .L_3034)


	//   ....[0]....
.L_3034:
        /*0148*/ 	.word	0x000000a0


	//   ....[1]....
        /*014c*/ 	.word	0x000004c0


	//   ....[2]....
        /*0150*/ 	.word	0x000005e0


	//   ....[3]....
        /*0154*/ 	.word	0x00001240


	//----- nvinfo : EIATTR_MAX_THREADS
	.align		4
.L_3035:
        /*0158*/ 	.byte	0x04, 0x05
        /*015a*/ 	.short	(.L_3037 - .L_3036)
.L_3036:
        /*015c*/ 	.word	0x00000400
        /*0160*/ 	.word	0x00000001
        /*0164*/ 	.word	0x00000001


	//----- nvinfo : EIATTR_CRS_STACK_SIZE
	.align		4
.L_3037:
        /*0168*/ 	.byte	0x04, 0x1e
        /*016a*/ 	.short	(.L_3039 - .L_3038)
.L_3038:
        /*016c*/ 	.word	0x00000000


	//----- nvinfo : EIATTR_CBANK_PARAM_SIZE
	.align		4
.L_3039:
        /*0170*/ 	.byte	0x03, 0x19
        /*0172*/ 	.short	0x00b8


	//----- nvinfo : EIATTR_PARAM_CBANK
	.align		4
        /*0174*/ 	.byte	0x04, 0x0a
        /*0176*/ 	.short	(.L_3041 - .L_3040)
	.align		4
.L_3040:
        /*0178*/ 	.word	index@(.nv.constant0._ZN2at6native51_GLOBAL__N__2c613397_18_DepthwiseConv2d_cu_9959487032conv_depthwise2d_backward_kernelILi5ELi2EdiEEvNS_27GenericPackedTensorAccessorIKT1_Lm4ENS_16DefaultPtrTraitsEiEENS3_IS4_Lm4ES6_iEES7_T2_iiiiiiiiiiiiiii)
        /*017c*/ 	.short	0x0210
        /*017e*/ 	.short	0x00b8


	//----- nvinfo : EIATTR_SW_WAR
	.align		4
.L_3041:
        /*0180*/ 	.byte	0x04, 0x36
        /*0182*/ 	.short	(.L_3043 - .L_3042)
.L_3042:
        /*0184*/ 	.word	0x00000008
.L_3043:


//--------------------- .nv.info._ZN2at6native51_GLOBAL__N__2c613397_18_DepthwiseConv2d_cu_9959487032conv_depthwise2d_backward_kernelILi5ELi1EdiEEvNS_27GenericPackedTensorAccessorIKT1_Lm4ENS_16DefaultPtrTraitsEiEENS3_IS4_Lm4ES6_iEES7_T2_iiiiiiiiiiiiiii --------------------------
	.section	.nv.info._ZN2at6native51_GLOBAL__N__2c613397_18_DepthwiseConv2d_cu_9959487032conv_depthwise2d_backward_kernelILi5ELi1EdiEEvNS_27GenericPackedTensorAccessorIKT1_Lm4ENS_16DefaultPtrTraitsEiEENS3_IS4_Lm4ES6_iEES7_T2_iiiiiiiiiiiiiii,"",@"SHT_CUDA_INFO"
	.sectionflags	@""
	.align	4


	//----- nvinfo : EIATTR_CUDA_API_VERSION
	.align		4
        /*0000*/ 	.byte	0x04, 0x37
        /*0002*/ 	.short	(.L_3045 - .L_3044)
.L_3044:
        /*0004*/ 	.word	0x00000082


	//----- nvinfo : EIATTR_KPARAM_INFO
	.align		4
.L_3045:
        /*0008*/ 	.byte	0x04, 0x17
        /*000a*/ 	.short	(.L_3047 - .L_3046)
.L_3046:
        /*000c*/ 	.word	0x00000000
        /*0010*/ 	.short	0x0012
        /*0012*/ 	.short	0x00b4
        /*0014*/ 	.byte	0x00, 0xf0, 0x11, 0x00


	//----- nvinfo : EIATTR_KPARAM_INFO
	.align		4
.L_3047:
        /*0018*/ 	.byte	0x04, 0x17
        /*001a*/ 	.short	(.L_3049 - .L_3048)
.L_3048:
        /*001c*/ 	.word	0x00000000
        /*0020*/ 	.short	0x0011
        /*0022*/ 	.short	0x00b0
        /*0024*/ 	.byte	0x00, 0xf0, 0x11, 0x00


	//----- nvinfo : EIATTR_KPARAM_INFO
	.align		4
.L_3049:
        /*0028*/ 	.byte	0x04, 0x17
        /*002a*/ 	.short	(.L_3051 - .L_3050)
.L_3050:
        /*002c*/ 	.word	0x00000000
        /*0030*/ 	.short	0x0010
        /*0032*/ 	.short	0x00ac
        /*0034*/ 	.byte	0x00, 0xf0, 0x11, 0x00


	//----- nvinfo : EIATTR_KPARAM_INFO
	.align		4
.L_3051:
        /*0038*/ 	.byte	0x04, 0x17
        /*003a*/ 	.short	(.L_3053 - .L_3052)
.L_3052:
        /*003c*/ 	.word	0x00000000
        /*0040*/ 	.short	0x000f
        /*0042*/ 	.short	0x00a8
        /*0044*/ 	.byte	0x00, 0xf0, 0x11, 0x00


	//----- nvinfo : EIATTR_KPARAM_INFO
	.align		4
.L_3053:
        /*0048*/ 	.byte	0x04, 0x17
        /*004a*/ 	.short	(.L_3055 - .L_3054)
.L_3054:
        /*004c*/ 	.word	0x00000000
        /*0050*/ 	.short	0x000e
        /*0052*/ 	.short	0x00a4
        /*0054*/ 	.byte	0x00, 0xf0, 0x11, 0x00


	//----- nvinfo : EIATTR_KPARAM_INFO
	.align		4
.L_3055:
        /*0058*/ 	.byte	0x04, 0x17
        /*005a*/ 	.short	(.L_3057 - .L_3056)
.L_3056:
        /*005c*/ 	.word	0x00000000
        /*0060*/ 	.short	0x000d
        /*0062*/ 	.short	0x00a0
        /*0064*/ 	.byte	0x00, 0xf0, 0x11, 0x00


	//----- nvinfo : EIATTR_KPARAM_INFO
	.align		4
.L_3057:
        /*0068*/ 	.byte	0x04, 0x17
        /*006a*/ 	.short	(.L_3059 - .L_3058)
.L_3058:
        /*006c*/ 	.word	0x00000000
        /*0070*/ 	.short	0x000c
        /*0072*/ 	.short	0x009c
        /*0074*/ 	.byte	0x00, 0xf0, 0x11, 0x00


	//----- nvinfo : EIATTR_KPARAM_INFO
	.align		4
.L_3059:
        /*0078*/ 	.byte	0x04, 0x17
        /*007a*/ 	.short	(.L_3061 - .L_3060)
.L_3060:
        /*007c*/ 	.word	0x00000000
        /*0080*/ 	.short	0x000b
        /*0082*/ 	.short	0x0098
        /*0084*/ 	.byte	0x00, 0xf0, 0x11, 0x00


	//----- nvinfo : EIATTR_KPARAM_INFO
	.align		4
.L_3061:
        /*0088*/ 	.byte	0x04, 0x17
        /*008a*/ 	.short	(.L_3063 - .L_3062)
.L_3062:
        /*008c*/ 	.word	0x00000000
        /*0090*/ 	.short	0x000a
        /*0092*/ 	.short	0x0094
        /*0094*/ 	.byte	0x00, 0xf0, 0x11, 0x00


	//----- nvinfo : EIATTR_KPARAM_INFO
	.align		4
.L_3063:
        /*0098*/ 	.byte	0x04, 0x17
        /*009a*/ 	.short	(.L_3065 - .L_3064)
.L_3064:
        /*009c*/ 	.word	0x00000000
        /*00a0*/ 	.short	0x0009
        /*00a2*/ 	.short	0x0090
        /*00a4*/ 	.byte	0x00, 0xf0, 0x11, 0x00


	//----- nvinfo : EIATTR_KPARAM_INFO
	.align		4
.L_3065:
        /*00a8*/ 	.byte	0x04, 0x17
        /*00aa*/ 	.short	(.L_3067 - .L_3066)
.L_3066:
        /*00ac*/ 	.word	0x00000000
        /*00b0*/ 	.short	0x0008
        /*00b2*/ 	.short	0x008c
        /*00b4*/ 	.byte	0x00, 0xf0, 0x11, 0x00


	//----- nvinfo : EIATTR_KPARAM_INFO
	.align		4
.L_3067:
        /*00b8*/ 	.byte	0x04, 0x17
        /*00ba*/ 	.short	(.L_3069 - .L_3068)
.L_3068:
        /*00bc*/ 	.word	0x00000000
        /*00c0*/ 	.short	0x0007
        /*00c2*/ 	.short	0x0088
        /*00c4*/ 	.byte	0x00, 0xf0, 0x11, 0x00


	//----- nvinfo : EIATTR_KPARAM_INFO
	.align		4
.L_3069:
        /*00c8*/ 	.byte	0x04, 0x17
        /*00ca*/ 	.short	(.L_3071 - .L_3070)
.L_3070:
        /*00cc*/ 	.word	0x00000000
        /*00d0*/ 	.short	0x0006
        /*00d2*/ 	.short	0x0084
        /*00d4*/ 	.byte	0x00, 0xf0, 0x11, 0x00


	//----- nvinfo : EIATTR_KPARAM_INFO
	.align		4
.L_3071:
        /*00d8*/ 	.byte	0x04, 0x17
        /*00da*/ 	.short	(.L_3073 - .L_3072)
.L_3072:
        /*00dc*/ 	.word	0x00000000
        /*00e0*/ 	.short	0x0005
        /*00e2*/ 	.short	0x0080
        /*00e4*/ 	.byte	0x00, 0xf0, 0x11, 0x00


	//----- nvinfo : EIATTR_KPARAM_INFO
	.align		4
.L_3073:
        /*00e8*/ 	.byte	0x04, 0x17
        /*00ea*/ 	.short	(.L_3075 - .L_3074)
.L_3074:
        /*00ec*/ 	.word	0x00000000
        /*00f0*/ 	.short	0x0004
        /*00f2*/ 	.short	0x007c
        /*00f4*/ 	.byte	0x00, 0xf0, 0x11, 0x00


	//----- nvinfo : EIATTR_KPARAM_INFO
	.align		4
.L_3075:
        /*00f8*/ 	.byte	0x04, 0x17
        /*00fa*/ 	.short	(.L_3077 - .L_3076)
.L_3076:
        /*00fc*/ 	.word	0x00000000
        /*0100*/ 	.short	0x0003
        /*0102*/ 	.short	0x0078
        /*0104*/ 	.byte	0x00, 0xf0, 0x11, 0x00


	//----- nvinfo : EIATTR_KPARAM_INFO
	.align		4
.L_3077:
        /*0108*/ 	.byte	0x04, 0x17
        /*010a*/ 	.short	(.L_3079 - .L_3078)
.L_3078:
        /*010c*/ 	.word	0x00000000
        /*0110*/ 	.short	0x0002
        /*0112*/ 	.short	0x0050
        /*0114*/ 	.byte	0x00, 0xf0, 0xa1, 0x00


	//----- nvinfo : EIATTR_KPARAM_INFO
	.align		4
.L_3079:
        /*0118*/ 	.byte	0x04, 0x17
        /*011a*/ 	.short	(.L_3081 - .L_3080)
.L_3080:
        /*011c*/ 	.word	0x00000000
        /*0120*/ 	.short	0x0001
        /*0122*/ 	.short	0x0028
        /*0124*/ 	.byte	0x00, 0xf0, 0xa1, 0x00


	//----- nvinfo : EIATTR_KPARAM_INFO
	.align		4
.L_3081:
        /*0128*/ 	.byte	0x04, 0x17
        /*012a*/ 	.short	(.L_3083 - .L_3082)
.L_3082:
        /*012c*/ 	.word	0x00000000
        /*0130*/ 	.short	0x0000
        /*0132*/ 	.short	0x0000
        /*0134*/ 	.byte	0x00, 0xf0, 0xa1, 0x00


	//----- nvinfo : EIATTR_SPARSE_MMA_MASK
	.align		4
.L_3083:
        /*0138*/ 	.byte	0x03, 0x50
        /*013a*/ 	.short	0x0000


	//----- nvinfo : EIATTR_MAXREG_COUNT
	.align		4
        /*013c*/ 	.byte	0x03, 0x1b
        /*013e*/ 	.short	0x0040


	//----- nvinfo : EIATTR_MERCURY_ISA_VERSION
	.align		4
        /*0140*/ 	.byte	0x03, 0x5f
        /*0142*/ 	.short	0x0101


	//----- nvinfo : EIATTR_EXIT_INSTR_OFFSETS
	.align		4
        /*0144*/ 	.byte	0x04, 0x1c
        /*0146*/ 	.short	(.L_3085 - .L_3084)


	//   ....[0]....
.L_3084:
        /*0148*/ 	.word	0x000000a0


	//   ....[1]....
        /*014c*/ 	.word	0x000004b0


	//   ....[2]....
        /*0150*/ 	.word	0x000005d0


	//   ....[3]....
        /*0154*/ 	.word	0x00001cd0


	//----- nvinfo : EIATTR_MAX_THREADS
	.align		4
.L_3085:
        /*0158*/ 	.byte	0x04, 0x05
        /*015a*/ 	.short	(.L_3087 - .L_3086)
.L_3086:
        /*015c*/ 	.word	0x00000400
        /*0160*/ 	.word	0x00000001
        /*0164*/ 	.word	0x00000001


	//----- nvinfo : EIATTR_CRS_STACK_SIZE
	.align		4
.L_3087:
        /*0168*/ 	.byte	0x04, 0x1e
        /*016a*/ 	.short	(.L_3089 - .L_3088)
.L_3088:
        /*016c*/ 	.word	0x00000000


	//----- nvinfo : EIATTR_CBANK_PARAM_SIZE
	.align		4
.L_3089:
        /*0170*/ 	.byte	0x03, 0x19
        /*0172*/ 	.short	0x00b8


	//----- nvinfo : EIATTR_PARAM_CBANK
	.align		4
        /*0174*/ 	.byte	0x04, 0x0a
        /*0176*/ 	.short	(.L_3091 - .L_3090)
	.align		4
.L_3090:
        /*0178*/ 	.word	index@(.nv.constant0._ZN2at6native51_GLOBAL__N__2c613397_18_DepthwiseConv2d_cu_9959487032conv_depthwise2d_backward_kernelILi5ELi1EdiEEvNS_27GenericPackedTensorAccessorIKT1_Lm4ENS_16DefaultPtrTraitsEiEENS3_IS4_Lm4ES6_iEES7_T2_iiiiiiiiiiiiiii)
        /*017c*/ 	.short	0x0210
        /*017e*/ 	.short	0x00b8


	//----- nvinfo : EIATTR_SW_WAR
	.align		4
.L_3091:
        /*0180*/ 	.byte	0x04, 0x36
        /*0182*/ 	.short	(.L_3093 - .L_3092)
.L_3092:
        /*0184*/ 	.word	0x00000008
.L_3093:


//--------------------- .nv.info._ZN2at6native51_GLOBAL__N__2c613397_18_DepthwiseConv2d_cu_9959487039conv_depthwise2d_forward_kernel_genericIN3c108BFloat16EiEEvNS_27GenericPackedTensorAccessorIKT_Lm4ENS_16DefaultPtrTraitsEiEENS5_IS6_Lm4ES8_iEES9_NS5_IS7_Lm1ES8_iEEbT0_iiiiiiiiiiiiii --------------------------
	.section	.nv.info._ZN2at6native51_GLOBAL__N__2c613397_18_DepthwiseConv2d_cu_9959487039conv_depthwise2d_forward_kernel_genericIN3c108BFloat16EiEEvNS_27GenericPackedTensorAccessorIKT_Lm4ENS_16DefaultPtrTraitsEiEENS5_IS6_Lm4ES8_iEES9_NS5_IS7_Lm1ES8_iEEbT0_iiiiiiiiiiiiii,"",@"SHT_CUDA_INFO"
	.sectionflags	@""
	.align	4


	//----- nvinfo : EIATTR_CUDA_API_VERSION
	.align		4
        /*0000*/ 	.byte	0x04, 0x37
        /*0002*/ 	.short	(.L_3095 - .L_3094)
.L_3094:
        /*0004*/ 	.word	0x00000082


	//----- nvinfo : EIATTR_KPARAM_INFO
	.align		4
.L_3095:
        /*0008*/ 	.byte	0x04, 0x17
        /*000a*/ 	.short	(.L_3097 - .L_3096)
.L_3096:
        /*000c*/ 	.word	0x00000000
        /*0010*/ 	.short	0x0013
        /*0012*/ 	.short	0x00c4
        /*0014*/ 	.byte	0x00, 0xf0, 0x11, 0x00


	//----- nvinfo : EIATTR_KPARAM_INFO
	.align		4
.L_3097:
        /*0018*/ 	.byte	0x04, 0x17
        /*001a*/ 	.short	(.L_3099 - .L_3098)
.L_3098:
        /*001c*/ 	.word	0x00000000
        /*0020*/ 	.short	0x0012
        /*0022*/ 	.short	0x00c0
        /*0024*/ 	.byte	0x00, 0xf0, 0x11, 0x00


	//----- nvinfo : EIATTR_KPARAM_INFO
	.align		4
.L_3099:
        /*0028*/ 	.byte	0x04, 0x17
        /*002a*/ 	.short	(.L_3101 - .L_3100)
.L_3100:
        /*002c*/ 	.word	0x00000000
        /*0030*/ 	.short	0x0011
        /*0032*/ 	.short	0x00bc
        /*0034*/ 	.byte	0x00, 0xf0, 0x11, 0x00


	//----- nvinfo : EIATTR_KPARAM_INFO
	.align		4
.L_3101:
        /*0038*/ 	.byte	0x04, 0x17
        /*003a*/ 	.short	(.L_3103 - .L_3102)
.L_3102:
        /*003c*/ 	.word	0x00000000
        /*0040*/ 	.short	0x0010
        /*0042*/ 	.short	0x00b8
        /*0044*/ 	.byte	0x00, 0xf0, 0x11, 0x00


	//----- nvinfo : EIATTR_KPARAM_INFO
	.align		4
.L_3103:
        /*0048*/ 	.byte	0x04, 0x17
        /*004a*/ 	.short	(.L_3105 - .L_3104)
.L_3104:
        /*004c*/ 	.word	0x00000000
        /*0050*/ 	.short	0x000f
        /*0052*/ 	.short	0x00b4
        /*0054*/ 	.byte	0x00, 0xf0, 0x11, 0x00


	//----- nvinfo : EIATTR_KPARAM_INFO
	.align		4
.L_3105:
        /*0058*/ 	.byte	0x04, 0x17
        /*005a*/ 	.short	(.L_3107 - .L_3106)
.L_3106:
        /*005c*/ 	.word	0x00000000
        /*0060*/ 	.short	0x000e
        /*0062*/ 	.short	0x00b0
        /*0064*/ 	.byte	0x00, 0xf0, 0x11, 0x00


	//----- nvinfo : EIATTR_KPARAM_INFO
	.align		4
.L_3107:
        /*0068*/ 	.byte	0x04, 0x17
        /*006a*/ 	.short	(.L_3109 - .L_3108)
.L_3108:
        /*006c*/ 	.word	0x00000000
        /*0070*/ 	.short	0x000d
        /*0072*/ 	.short	0x00ac
        /*0074*/ 	.byte	0x00, 0xf0, 0x11, 0x00


	//----- nvinfo : EIATTR_KPARAM_INFO
	.align		4
.L_3109:
        /*0078*/ 	.byte	0x04, 0x17
        /*007a*/ 	.short	(.L_3111 - .L_3110)
.L_3110:
        /*007c*/ 	.word	0x00000000
        /*0080*/ 	.short	0x000c
        /*0082*/ 	.short	0x00a8
        /*0084*/ 	.byte	0x00, 0xf0, 0x11, 0x00


	//----- nvinfo : EIATTR_KPARAM_INFO
	.align		4
.L_3111:
        /*0088*/ 	.byte	0x04, 0x17
        /*008a*/ 	.short	(.L_3113 - .L_3112)
.L_3112:
        /*008c*/ 	.word	0x00000000
        /*0090*/ 	.short	0x000b
        /*0092*/ 	.short	0x00a4
        /*0094*/ 	.byte	0x00, 0xf0, 0x11, 0x00


	//----- nvinfo : EIATTR_KPARAM_INFO
	.align		4
.L_3113:
        /*0098*/ 	.byte	0x04, 0x17
        /*009a*/ 	.short	(.L_3115 - .L_3114)
.L_3114:
        /*009c*/ 	.word	0x00000000
        /*00a0*/ 	.short	0x000a
        /*00a2*/ 	.short	0x00a0
        /*00a4*/ 	.byte	0x00, 0xf0, 0x11, 0x00


	//----- nvinfo : EIATTR_KPARAM_INFO
	.align		4
.L_3115:
        /*00a8*/ 	.byte	0x04, 0x17
        /*00aa*/ 	.short	(.L_3117 - .L_3116)
.L_3116:
        /*00ac*/ 	.word	0x00000000
        /*00b0*/ 	.short	0x0009
        /*00b2*/ 	.short	0x009c
        /*00b4*/ 	.byte	0x00, 0xf0, 0x11, 0x00


	//----- nvinfo : EIATTR_KPARAM_INFO
	.align		4
.L_3117:
        /*00b8*/ 	.byte	0x04, 0x17
        /*00ba*/ 	.short	(.L_3119 - .L_3118)
.L_3118:
        /*00bc*/ 	.word	0x00000000
        /*00c0*/ 	.short	0x0008
        /*00c2*/ 	.short	0x0098
        /*00c4*/ 	.byte	0x00, 0xf0, 0x11, 0x00


	//----- nvinfo : EIATTR_KPARAM_INFO
	.align		4
.L_3119:
        /*00c8*/ 	.byte	0x04, 0x17
        /*00ca*/ 	.short	(.L_3121 - .L_3120)
.L_3120:
        /*00cc*/ 	.word	0x00000000
        /*00d0*/ 	.short	0x0007
        /*00d2*/ 	.short	0x0094
        /*00d4*/ 	.byte	0x00, 0xf0, 0x11, 0x00


	//----- nvinfo : EIATTR_KPARAM_INFO
	.align		4
.L_3121:
        /*00d8*/ 	.byte	0x04, 0x17
        /*00da*/ 	.short	(.L_3123 - .L_3122)
.L_3122:
        /*00dc*/ 	.word	0x00000000
        /*00e0*/ 	.short	0x0006
        /*00e2*/ 	.short	0x0090
        /*00e4*/ 	.byte	0x00, 0xf0, 0x11, 0x00


	//----- nvinfo : EIATTR_KPARAM_INFO
	.align		4
.L_3123:
        /*00e8*/ 	.byte	0x04, 0x17
        /*00ea*/ 	.short	(.L_3125 - .L_3124)
.L_3124:
        /*00ec*/ 	.word	0x00000000
        /*00f0*/ 	.short	0x0005
        /*00f2*/ 	.short	0x008c
        /*00f4*/ 	.byte	0x00, 0xf0, 0x11, 0x00


	//----- nvinfo : EIATTR_KPARAM_INFO
	.align		4
.L_3125:
        /*00f8*/ 	.byte	0x04, 0x17
        /*00fa*/ 	.short	(.L_3127 - .L_3126)
.L_3126:
        /*00fc*/ 	.word	0x00000000
        /*0100*/ 	.short	0x0004
        /*0102*/ 	.short	0x0088
        /*0104*/ 	.byte	0x00, 0xf0, 0x05, 0x00


	//----- nvinfo : EIATTR_KPARAM_INFO
	.align		4
.L_3127:
        /*0108*/ 	.byte	0x04, 0x17
        /*010a*/ 	.short	(.L_3129 - .L_3128)
.L_3128:
        /*010c*/ 	.word	0x00000000
        /*0110*/ 	.short	0x0003
        /*0112*/ 	.short	0x0078
        /*0114*/ 	.byte	0x00, 0xf0, 0x41, 0x00


	//----- nvinfo : EIATTR_KPARAM_INFO
	.align		4
.L_3129:
        /*0118*/ 	.byte	0x04, 0x17
        /*011a*/ 	.short	(.L_3131 - .L_3130)
.L_3130:
        /*011c*/ 	.word	0x00000000
        /*0120*/ 	.short	0x0002
        /*0122*/ 	.short	0x0050
        /*0124*/ 	.byte	0x00, 0xf0, 0xa1, 0x00


	//----- nvinfo : EIATTR_KPARAM_INFO
	.align		4
.L_3131:
        /*0128*/ 	.byte	0x04, 0x17
        /*012a*/ 	.short	(.L_3133 - .L_3132)
.L_3132:
        /*012c*/ 	.word	0x00000000
        /*0130*/ 	.short	0x0001
        /*0132*/ 	.short	0x0028
        /*0134*/ 	.byte	0x00, 0xf0, 0xa1, 0x00


	//----- nvinfo : EIATTR_KPARAM_INFO
	.align		4
.L_3133:
        /*0138*/ 	.byte	0x04, 0x17
        /*013a*/ 	.short	(.L_3135 - .L_3134)
.L_3134:
        /*013c*/ 	.word	0x00000000
        /*0140*/ 	.short	0x0000
        /*0142*/ 	.short	0x0000
        /*0144*/ 	.byte	0x00, 0xf0, 0xa1, 0x00


	//----- nvinfo : EIATTR_SPARSE_MMA_MASK
	.align		4
.L_3135:
        /*0148*/ 	.byte	0x03, 0x50
        /*014a*/ 	.short	0x0000


	//----- nvinfo : EIATTR_MAXREG_COUNT
	.align		4
        /*014c*/ 	.byte	0x03, 0x1b
        /*014e*/ 	.short	0x0040


	//----- nvinfo : EIATTR_MERCURY_ISA_VERSION
	.align		4
        /*0150*/ 	.byte	0x03, 0x5f
        /*0152*/ 	.short	0x0101


	//----- nvinfo : EIATTR_EXIT_INSTR_OFFSETS
	.align		4
        /*0154*/ 	.byte	0x04, 0x1c
        /*0156*/ 	.short	(.L_3137 - .L_3136)


	//   ....[0]....
.L_3136:
        /*0158*/ 	.word	0x000000a0


	//   ....[1]....
        /*015c*/ 	.word	0x00002670


	//   ....[2]....
        /*0160*/ 	.word	0x000047f0


	//----- nvinfo : EIATTR_MAX_THREADS
	.align		4
.L_3137:
        /*0164*/ 	.byte	0x04, 0x05
        /*0166*/ 	.short	(.L_3139 - .L_3138)
.L_3138:
        /*0168*/ 	.word	0x00000400
        /*016c*/ 	.word	0x00000001
        /*0170*/ 	.word	0x00000001


	//----- nvinfo : EIATTR_CRS_STACK_SIZE
	.align		4
.L_3139:
        /*0174*/ 	.byte	0x04, 0x1e
        /*0176*/ 	.short	(.L_3141 - .L_3140)
.L_3140:
        /*0178*/ 	.word	0x00000000


	//----- nvinfo : EIATTR_CBANK_PARAM_SIZE
	.align		4
.L_3141:
        /*017c*/ 	.byte	0x03, 0x19
        /*017e*/ 	.short	0x00c8


	//----- nvinfo : EIATTR_PARAM_CBANK
	.align		4
        /*0180*/ 	.byte	0x04, 0x0a
        /*0182*/ 	.short	(.L_3143 - .L_3142)
	.align		4
.L_3142:
        /*0184*/ 	.word	index@(.nv.constant0._ZN2at6native51_GLOBAL__N__2c613397_18_DepthwiseConv2d_cu_9959487039conv_depthwise2d_forward_kernel_genericIN3c108BFloat16EiEEvNS_27GenericPackedTensorAccessorIKT_Lm4ENS_16DefaultPtrTraitsEiEENS5_IS6_Lm4ES8_iEES9_NS5_IS7_Lm1ES8_iEEbT0_iiiiiiiiiiiiii)
        /*0188*/ 	.short	0x0210
        /*018a*/ 	.short	0x00c8


	//----- nvinfo : EIATTR_SW_WAR
	.align		4
.L_3143:
        /*018c*/ 	.byte	0x04, 0x36
        /*018e*/ 	.short	(.L_3145 - .L_3144)
.L_3144:
        /*0190*/ 	.word	0x00000008
.L_3145:


//--------------------- .nv.info._ZN2at6native51_GLOBAL__N__2c613397_18_DepthwiseConv2d_cu_9959487031conv_depthwise2d_forward_kernelILi1EN3c108BFloat16EiEEvNS_27GenericPackedTensorAccessorIKT0_Lm4ENS_16DefaultPtrTraitsEiEENS5_IS6_Lm4ES8_iEES9_NS5_IS7_Lm1ES8_iEEbT1_iiiiiiiiiiiiii --------------------------
	.section	.nv.info._ZN2at6native51_GLOBAL__N__2c613397_18_DepthwiseConv2d_cu_9959487031conv_depthwise2d_forward_kernelILi1EN3c108BFloat16EiEEvNS_27GenericPackedTensorAccessorIKT0_Lm4ENS_16DefaultPtrTraitsEiEENS5_IS6_Lm4ES8_iEES9_NS5_IS7_Lm1ES8_iEEbT1_iiiiiiiiiiiiii,"",@"SHT_CUDA_INFO"
	.sectionflags	@""
	.align	4


	//----- nvinfo : EIATTR_CUDA_API_VERSION
	.align		4
        /*0000*/ 	.byte	0x04, 0x37
        /*0002*/ 	.short	(.L_3147 - .L_3146)
.L_3146:
        /*0004*/ 	.word	0x00000082


	//----- nvinfo : EIATTR_KPARAM_INFO
	.align		4
.L_3147:
        /*0008*/ 	.byte	0x04, 0x17
        /*000a*/ 	.short	(.L_3149 - .L_3148)
.L_3148:
        /*000c*/ 	.word	0x00000000
        /*0010*/ 	.short	0x0013
        /*0012*/ 	.short	0x00c4
        /*0014*/ 	.byte	0x00, 0xf0, 0x11, 0x00


	//----- nvinfo : EIATTR_KPARAM_INFO
	.align		4
.L_3149:
        /*0018*/ 	.byte	0x04, 0x17
        /*001a*/ 	.short	(.L_3151 - .L_3150)
.L_3150:
        /*001c*/ 	.word	0x00000000
        /*0020*/ 	.short	0x0012
        /*0022*/ 	.short	0x00c0
        /*0024*/ 	.byte	0x00, 0xf0, 0x11, 0x00


	//----- nvinfo : EIATTR_KPARAM_INFO
	.align		4
.L_3151:
        /*0028*/ 	.byte	0x04, 0x17
        /*002a*/ 	.short	(.L_3153 - .L_3152)
.L_3152:
        /*002c*/ 	.word	0x00000000
        /*0030*/ 	.short	0x0011
        /*0032*/ 	.short	0x00bc
        /*0034*/ 	.byte	0x00, 0xf0, 0x11, 0x00


	//----- nvinfo : EIATTR_KPARAM_INFO
	.align		4
.L_3153:
        /*0038*/ 	.byte	0x04, 0x17
        /*003a*/ 	.short	(.L_3155 - .L_3154)
.L_3154:
        /*003c*/ 	.word	0x00000000
        /*0040*/ 	.short	0x0010
        /*0042*/ 	.short	0x00b8
        /*0044*/ 	.byte	0x00, 0xf0, 0x11, 0x00


	//----- nvinfo : EIATTR_KPARAM_INFO
	.align		4
.L_3155:
        /*0048*/ 	.byte	0x04, 0x17
        /*004a*/ 	.short	(.L_3157 - .L_3156)
.L_3156:
        /*004c*/ 	.word	0x00000000
        /*0050*/ 	.short	0x000f
        /*0052*/ 	.short	0x00b4
        /*0054*/ 	.byte	0x00, 0xf0, 0x11, 0x00


	//----- nvinfo : EIATTR_KPARAM_INFO
	.align		4
.L_3157:
        /*0058*/ 	.byte	0x04, 0x17
        /*005a*/ 	.short	(.L_3159 - .L_3158)
.L_3158:
        /*005c*/ 	.word	0x00000000
        /*0060*/ 	.short	0x000e
        /*0062*/ 	.short	0x00b0
        /*0064*/ 	.byte	0x00, 0xf0, 0x11, 0x00


	//----- nvinfo : EIATTR_KPARAM_INFO
	.align		4
.L_3159:
        /*0068*/ 	.byte	0x04, 0x17
        /*006a*/ 	.short	(.L_3161 - .L_3160)
.L_3160:
        /*006c*/ 	.word	0x00000000
        /*0070*/ 	.short	0x000d
        /*0072*/ 	.short	0x00ac
        /*0074*/ 	.byte	0x00, 0xf0, 0x11, 0x00


	//----- nvinfo : EIATTR_KPARAM_INFO
	.align		4
.L_3161:
        /*0078*/ 	.byte	0x04, 0x17
        /*007a*/ 	.short	(.L_3163 - .L_3162)
.L_3162:
        /*007c*/ 	.word	0x00000000
        /*0080*/ 	.short	0x000c
        /*0082*/ 	.short	0x00a8
        /*0084*/ 	.byte	0x00, 0xf0, 0x11, 0x00


	//----- nvinfo : EIATTR_KPARAM_INFO
	.align		4
.L_3163:
        /*0088*/ 	.byte	0x04, 0x17
        /*008a*/ 	.short	(.L_3165 - .L_3164)
.L_3164:
        /*008c*/ 	.word	0x00000000
        /*0090*/ 	.short	0x000b
        /*0092*/ 	.short	0x00a4
        /*0094*/ 	.byte	0x00, 0xf0, 0x11, 0x00


	//----- nvinfo : EIATTR_KPARAM_INFO
	.align		4
.L_3165:
        /*0098*/ 	.byte	0x04, 0x17
        /*009a*/ 	.short	(.L_3167 - .L_3166)
.L_3166:
        /*009c*/ 	.word	0x00000000
        /*00a0*/ 	.short	0x000a
        /*00a2*/ 	.short	0x00a0
        /*00a4*/ 	.byte	0x00, 0xf0, 0x11, 0x00


	//----- nvinfo : EIATTR_KPARAM_INFO
	.align		4
.L_3167:
        /*00a8*/ 	.byte	0x04, 0x17
        /*00aa*/ 	.short	(.L_3169 - .L_3168)
.L_3168:
        /*00ac*/ 	.word	0x00000000
        /*00b0*/ 	.short	0x0009
        /*00b2*/ 	.short	0x009c
        /*00b4*/ 	.byte	0x00, 0xf0, 0x11, 0x00


	//----- nvinfo : EIATTR_KPARAM_INFO
	.align		4
.L_3169:
        /*00b8*/ 	.byte	0x04, 0x17
        /*00ba*/ 	.short	(.L_3171 - .L_3170)
.L_3170:
        /*00bc*/ 	.word	0x00000000
        /*00c0*/ 	.short	0x0008
        /*00c2*/ 	.short	0x0098
        /*00c4*/ 	.byte	0x00, 0xf0, 0x11, 0x00


	//----- nvinfo : EIATTR_KPARAM_INFO
	.align		4
.L_3171:
        /*00c8*/ 	.byte	0x04, 0x17
        /*00ca*/ 	.short	(.L_3173 - .L_3172)
.L_3172:
        /*00cc*/ 	.word	0x00000000
        /*00d0*/ 	.short	0x0007
        /*00d2*/ 	.short	0x0094
        /*00d4*/ 	.byte	0x00, 0xf0, 0x11, 0x00


	//----- nvinfo : EIATTR_KPARAM_INFO
	.align		4
.L_3173:
        /*00d8*/ 	.byte	0x04, 0x17
        /*00da*/ 	.short	(.L_3175 - .L_3174)
.L_3174:
        /*00dc*/ 	.word	0x00000000
        /*00e0*/ 	.short	0x0006
        /*00e2*/ 	.short	0x0090
        /*00e4*/ 	.byte	0x00, 0xf0, 0x11, 0x00


	//----- nvinfo : EIATTR_KPARAM_INFO
	.align		4
.L_3175:
        /*00e8*/ 	.byte	0x04, 0x17
        /*00ea*/ 	.short	(.L_3177 - .L_3176)
.L_3176:
        /*00ec*/ 	.word	0x00000000
        /*00f0*/ 	.short	0x0005
        /*00f2*/ 	.short	0x008c
        /*00f4*/ 	.byte	0x00, 0xf0, 0x11, 0x00


	//----- nvinfo : EIATTR_KPARAM_INFO
	.align		4
.L_3177:
        /*00f8*/ 	.byte	0x04, 0x17
        /*00fa*/ 	.short	(.L_3179 - .L_3178)
.L_3178:
        /*00fc*/ 	.word	0x00000000
        /*0100*/ 	.short	0x0004
        /*0102*/ 	.short	0x0088
        /*0104*/ 	.byte	0x00, 0xf0, 0x05, 0x00


	//----- nvinfo : EIATTR_KPARAM_INFO
	.align		4
.L_3179:
        /*0108*/ 	.byte	0x04, 0x17
        /*010a*/ 	.short	(.L_3181 - .L_3180)
.L_3180:
        /*010c*/ 	.word	0x00000000
        /*0110*/ 	.short	0x0003
        /*0112*/ 	.short	0x0078
        /*0114*/ 	.byte	0x00, 0xf0, 0x41, 0x00


	//----- nvinfo : EIATTR_KPARAM_INFO
	.align		4
.L_3181:
        /*0118*/ 	.byte	0x04, 0x17
        /*011a*/ 	.short	(.L_3183 - .L_3182)
.L_3182:
        /*011c*/ 	.word	0x00000000
        /*0120*/ 	.short	0x0002
        /*0122*/ 	.short	0x0050
        /*0124*/ 	.byte	0x00, 0xf0, 0xa1, 0x00


	//----- nvinfo : EIATTR_KPARAM_INFO
	.align		4
.L_3183:
        /*0128*/ 	.byte	0x04, 0x17
        /*012a*/ 	.short	(.L_3185 - .L_3184)
.L_3184:
        /*012c*/ 	.word	0x00000000
        /*0130*/ 	.short	0x0001
        /*0132*/ 	.short	0x0028
        /*0134*/ 	.byte	0x00, 0xf0, 0xa1, 0x00


	//----- nvinfo : EIATTR_KPARAM_INFO
	.align		4
.L_3185:
        /*0138*/ 	.byte	0x04, 0x17
        /*013a*/ 	.short	(.L_3187 - .L_3186)
.L_3186:
        /*013c*/ 	.word	0x00000000
        /*0140*/ 	.short	0x0000
        /*0142*/ 	.short	0x0000
        /*0144*/ 	.byte	0x00, 0xf0, 0xa1, 0x00


	//----- nvinfo : EIATTR_SPARSE_MMA_MASK
	.align		4
.L_3187:
        /*0148*/ 	.byte	0x03, 0x50
        /*014a*/ 	.short	0x0000


	//----- nvinfo : EIATTR_MAXREG_COUNT
	.align		4
        /*014c*/ 	.byte	0x03, 0x1b
        /*014e*/ 	.short	0x0040


	//----- nvinfo : EIATTR_MERCURY_ISA_VERSION
	.align		4
        /*0150*/ 	.byte	0x03, 0x5f
        /*0152*/ 	.short	0x0101


	//----- nvinfo : EIATTR_EXIT_INSTR_OFFSETS
	.align		4
        /*0154*/ 	.byte	0x04, 0x1c
        /*0156*/ 	.short	(.L_3189 - .L_3188)


	//   ....[0]....
.L_3188:
        /*0158*/ 	.word	0x000000a0


	//   ....[1]....
        /*015c*/ 	.word	0x00000c60


	//   ....[2]....
        /*0160*/ 	.word	0x00001410


	//----- nvinfo : EIATTR_MAX_THREADS
	.align		4
.L_3189:
        /*0164*/ 	.byte	0x04, 0x05
        /*0166*/ 	.short	(.L_3191 - .L_3190)
.L_3190:
        /*0168*/ 	.word	0x00000400
        /*016c*/ 	.word	0x00000001
        /*0170*/ 	.word	0x00000001


	//----- nvinfo : EIATTR_CRS_STACK_SIZE
	.align		4
.L_3191:
        /*0174*/ 	.byte	0x04, 0x1e
        /*0176*/ 	.short	(.L_3193 - .L_3192)
.L_3192:
        /*0178*/ 	.word	0x00000000


	//----- nvinfo : EIATTR_CBANK_PARAM_SIZE
	.align		4
.L_3193:
        /*017c*/ 	.byte	0x03, 0x19
        /*017e*/ 	.short	0x00c8


	//----- nvinfo : EIATTR_PARAM_CBANK
	.align		4
        /*0180*/ 	.byte	0x04, 0x0a
        /*0182*/ 	.short	(.L_3195 - .L_3194)
	.align		4
.L_3194:
        /*0184*/ 	.word	index@(.nv.constant0._ZN2at6native51_GLOBAL__N__2c613397_18_DepthwiseConv2d_cu_9959487031conv_depthwise2d_forward_kernelILi1EN3c108BFloat16EiEEvNS_27GenericPackedTensorAccessorIKT0_Lm4ENS_16DefaultPtrTraitsEiEENS5_IS6_Lm4ES8_iEES9_NS5_IS7_Lm1ES8_iEEbT1_iiiiiiiiiiiiii)
        /*0188*/ 	.short	0x0210
        /*018a*/ 	.short	0x00c8


	//----- nvinfo : EIATTR_SW_WAR
	.align		4
.L_3195:
        /*018c*/ 	.byte	0x04, 0x36
        /*018e*/ 	.short	(.L_3197 - .L_3196)
.L_3196:
        /*0190*/ 	.word	0x00000008
.L_3197:


//--------------------- .nv.info._ZN2at6native51_GLOBAL__N__2c613397_18_DepthwiseConv2d_cu_9959487031conv_depthwise2d_forward_kernelILi3EN3c108BFloat16EiEEvNS_27GenericPackedTensorAccessorIKT0_Lm4ENS_16DefaultPtrTraitsEiEENS5_IS6_Lm4ES8_iEES9_NS5_IS7_Lm1ES8_iEEbT1_iiiiiiiiiiiiii --------------------------
	.section	.nv.info._ZN2at6native51_GLOBAL__N__2c613397_18_DepthwiseConv2d_cu_9959487031conv_depthwise2d_forward_kernelILi3EN3c108BFloat16EiEEvNS_27GenericPackedTensorAccessorIKT0_Lm4ENS_16DefaultPtrTraitsEiEENS5_IS6_Lm4ES8_iEES9_NS5_IS7_Lm1ES8_iEEbT1_iiiiiiiiiiiiii,"",@"SHT_CUDA_INFO"
	.sectionflags	@""
	.align	4


	//----- nvinfo : EIATTR_CUDA_API_VERSION
	.align		4
        /*0000*/ 	.byte	0x04, 0x37
        /*0002*/ 	.short	(.L_3199 - .L_3198)
.L_3198:
        /*0004*/ 	.word	0x00000082


	//----- nvinfo : EIATTR_KPARAM_INFO
	.align		4
.L_3199:
        /*0008*/ 	.byte	0x04, 0x17
        /*000a*/ 	.short	(.L_3201 - .L_3200)
.L_3200:
        /*000c*/ 	.word	0x00000000
        /*0010*/ 	.short	0x0013
        /*0012*/ 	.short	0x00c4
        /*0014*/ 	.byte	0x00, 0xf0, 0x11, 0x00


	//----- nvinfo : EIATTR_KPARAM_INFO
	.align		4
.L_3201:
        /*0018*/ 	.byte	0x04, 0x17
        /*001a*/ 	.short	(.L_3203 - .L_3202)
.L_3202:
        /*001c*/ 	.word	0x00000000
        /*0020*/ 	.short	0x0012
        /*0022*/ 	.short	0x00c0
        /*0024*/ 	.byte	0x00, 0xf0, 0x11, 0x00


	//----- nvinfo : EIATTR_KPARAM_INFO
	.align		4
.L_3203:
        /*0028*/ 	.byte	0x04, 0x17
        /*002a*/ 	.short	(.L_3205 - .L_3204)
.L_3204:
        /*002c*/ 	.word	0x00000000
        /*0030*/ 	.short	0x0011
        /*0032*/ 	.short	0x00bc
        /*0034*/ 	.byte	0x00, 0xf0, 0x11, 0x00


	//----- nvinfo : EIATTR_KPARAM_INFO
	.align		4
.L_3205:
        /*0038*/ 	.byte	0x04, 0x17
        /*003a*/ 	.short	(.L_3207 - .L_3206)
.L_3206:
        /*003c*/ 	.word	0x00000000
        /*0040*/ 	.short	0x0010
        /*0042*/ 	.short	0x00b8
        /*0044*/ 	.byte	0x00, 0xf0, 0x11, 0x00


	//----- nvinfo : EIATTR_KPARAM_INFO
	.align		4
.L_3207:
        /*0048*/ 	.byte	0x04, 0x17
        /*004a*/ 	.short	(.L_3209 - .L_3208)
.L_3208:
        /*004c*/ 	.word	0x00000000
        /*0050*/ 	.short	0x000f
        /*0052*/ 	.short	0x00b4
        /*0054*/ 	.byte	0x00, 0xf0, 0x11, 0x00


	//----- nvinfo : EIATTR_KPARAM_INFO
	.align		4
.L_3209:
        /*0058*/ 	.byte	0x04, 0x17
        /*005a*/ 	.short	(.L_3211 - .L_3210)
.L_3210:
        /*005c*/ 	.word	0x00000000
        /*0060*/ 	.short	0x000e
        /*0062*/ 	.short	0x00b0
        /*0064*/ 	.byte	0x00, 0xf0, 0x11, 0x00


	//----- nvinfo : EIATTR_KPARAM_INFO
	.align		4
.L_3211:
        /*0068*/ 	.byte	0x04, 0x17
        /*006a*/ 	.short	(.L_3213 - .L_3212)
.L_3212:
        /*006c*/ 	.word	0x00000000
        /*0070*/ 	.short	0x000d
        /*0072*/ 	.short	0x00ac
        /*0074*/ 	.byte	0x00, 0xf0, 0x11, 0x00


	//----- nvinfo : EIATTR_KPARAM_INFO
	.align		4
.L_3213:
        /*0078*/ 	.byte	0x04, 0x17
        /*007a*/ 	.short	(.L_3215 - .L_3214)
.L_3214:
        /*007c*/ 	.word	0x00000000
        /*0080*/ 	.short	0x000c
        /*0082*/ 	.short	0x00a8
        /*0084*/ 	.byte	0x00, 0xf0, 0x11, 0x00


	//----- nvinfo : EIATTR_KPARAM_INFO
	.align		4
.L_3215:
        /*0088*/ 	.byte	0x04, 0x17
        /*008a*/ 	.short	(.L_3217 - .L_3216)
.L_3216:
        /*008c*/ 	.word	0x00000000
        /*0090*/ 	.short	0x000b
        /*0092*/ 	.short	0x00a4
        /*0094*/ 	.byte	0x00, 0xf0, 0x11, 0x00


	//----- nvinfo : EIATTR_KPARAM_INFO
	.align		4
.L_3217:
        /*0098*/ 	.byte	0x04, 0x17
        /*009a*/ 	.short	(.L_3219 - .L_3218)
.L_3218:
        /*009c*/ 	.word	0x00000000
        /*00a0*/ 	.short	0x000a
        /*00a2*/ 	.short	0x00a0
        /*00a4*/ 	.byte	0x00, 0xf0, 0x11, 0x00


	//----- nvinfo : EIATTR_KPARAM_INFO
	.align		4
.L_3219:
        /*00a8*/ 	.byte	0x04, 0x17
        /*00aa*/ 	.short	(.L_3221 - .L_3220)
.L_3220:
        /*00ac*/ 	.word	0x00000000
        /*00b0*/ 	.short	0x0009
        /*00b2*/ 	.short	0x009c
        /*00b4*/ 	.byte	0x00, 0xf0, 0x11, 0x00


	//----- nvinfo : EIATTR_KPARAM_INFO
	.align		4
.L_3221:
        /*00b8*/ 	.byte	0x04, 0x17
        /*00ba*/ 	.short	(.L_3223 - .L_3222)
.L_3222:
        /*00bc*/ 	.word	0x00000000
        /*00c0*/ 	.short	0x0008
        /*00c2*/ 	.short	0x0098
        /*00c4*/ 	.byte	0x00, 0xf0, 0x11, 0x00


	//----- nvinfo : EIATTR_KPARAM_INFO
	.align		4
.L_3223:
        /*00c8*/ 	.byte	0x04, 0x17
        /*00ca*/ 	.short	(.L_3225 - .L_3224)
.L_3224:
        /*00cc*/ 	.word	0x00000000
        /*00d0*/ 	.short	0x0007
        /*00d2*/ 	.short	0x0094
        /*00d4*/ 	.byte	0x00, 0xf0, 0x11, 0x00


	//----- nvinfo : EIATTR_KPARAM_INFO
	.align		4
.L_3225:
        /*00d8*/ 	.byte	0x04, 0x17
        /*00da*/ 	.short	(.L_3227 - .L_3226)
.L_3226:
        /*00dc*/ 	.word	0x00000000
        /*00e0*/ 	.short	0x0006
        /*00e2*/ 	.short	0x0090
        /*00e4*/ 	.byte	0x00, 0xf0, 0x11, 0x00


	//----- nvinfo : EIATTR_KPARAM_INFO
	.align		4
.L_3227:
        /*00e8*/ 	.byte	0x04, 0x17
        /*00ea*/ 	.short	(.L_3229 - .L_3228)
.L_3228:
        /*00ec*/ 	.word	0x00000000
        /*00f0*/ 	.short	0x0005
        /*00f2*/ 	.short	0x008c
        /*00f4*/ 	.byte	0x00, 0xf0, 0x11, 0x00


	//----- nvinfo : EIATTR_KPARAM_INFO
	.align		4
.L_3229:
        /*00f8*/ 	.byte	0x04, 0x17
        /*00fa*/ 	.short	(.L_3231 - .L_3230)
.L_3230:
        /*00fc*/ 	.word	0x00000000
        /*0100*/ 	.short	0x0004
        /*0102*/ 	.short	0x0088
        /*0104*/ 	.byte	0x00, 0xf0, 0x05, 0x00


	//----- nvinfo : EIATTR_KPARAM_INFO
	.align		4
.L_3231:
        /*0108*/ 	.byte	0x04, 0x17
        /*010a*/ 	.short	(.L_3233 - .L_3232)
.L_3232:
        /*010c*/ 	.word	0x00000000
        /*0110*/ 	.short	0x0003
        /*0112*/ 	.short	0x0078
        /*0114*/ 	.byte	0x00, 0xf0, 0x41, 0x00


	//----- nvinfo : EIATTR_KPARAM_INFO
	.align		4
.L_3233:
        /*0118*/ 	.byte	0x04, 0x17
        /*011a*/ 	.short	(.L_3235 - .L_3234)
.L_3234:
        /*011c*/ 	.word	0x00000000
        /*0120*/ 	.short	0x0002
        /*0122*/ 	.short	0x0050
        /*0124*/ 	.byte	0x00, 0xf0, 0xa1, 0x00


	//----- nvinfo : EIATTR_KPARAM_INFO
	.align		4
.L_3235:
        /*0128*/ 	.byte	0x04, 0x17
        /*012a*/ 	.short	(.L_3237 - .L_3236)
.L_3236:
        /*012c*/ 	.word	0x00000000
        /*0130*/ 	.short	0x0001
        /*0132*/ 	.short	0x0028
        /*0134*/ 	.byte	0x00, 0xf0, 0xa1, 0x00


	//----- nvinfo : EIATTR_KPARAM_INFO
	.align		4
.L_3237:
        /*0138*/ 	.byte	0x04, 0x17
        /*013a*/ 	.short	(.L_3239 - .L_3238)
.L_3238:
        /*013c*/ 	.word	0x00000000
        /*0140*/ 	.short	0x0000
        /*0142*/ 	.short	0x0000
        /*0144*/ 	.byte	0x00, 0xf0, 0xa1, 0x00


	//----- nvinfo : EIATTR_SPARSE_MMA_MASK
	.align		4
.L_3239:
        /*0148*/ 	.byte	0x03, 0x50
        /*014a*/ 	.short	0x0000


	//----- nvinfo : EIATTR_MAXREG_COUNT
	.align		4
        /*014c*/ 	.byte	0x03, 0x1b
        /*014e*/ 	.short	0x0040


	//----- nvinfo : EIATTR_MERCURY_ISA_VERSION
	.align		4
        /*0150*/ 	.byte	0x03, 0x5f
        /*0152*/ 	.short	0x0101


	//----- nvinfo : EIATTR_EXIT_INSTR_OFFSETS
	.align		4
        /*0154*/ 	.byte	0x04, 0x1c
        /*0156*/ 	.short	(.L_3241 - .L_3240)


	//   ....[0]....
.L_3240:
        /*0158*/ 	.word	0x000000a0


	//   ....[1]....
        /*015c*/ 	.word	0x00001240


	//   ....[2]....
        /*0160*/ 	.word	0x00002000


	//----- nvinfo : EIATTR_MAX_THREADS
	.align		4
.L_3241:
        /*0164*/ 	.byte	0x04, 0x05
        /*0166*/ 	.short	(.L_3243 - .L_3242)
.L_3242:
        /*0168*/ 	.word	0x00000400
        /*016c*/ 	.word	0x00000001
        /*0170*/ 	.word	0x00000001


	//----- nvinfo : EIATTR_CRS_STACK_SIZE
	.align		4
.L_3243:
        /*0174*/ 	.byte	0x04, 0x1e
        /*0176*/ 	.short	(.L_3245 - .L_3244)
.L_3244:
        /*0178*/ 	.word	0x00000000


	//----- nvinfo : EIATTR_CBANK_PARAM_SIZE
	.align		4
.L_3245:
        /*017c*/ 	.byte	0x03, 0x19
        /*017e*/ 	.short	0x00c8


	//----- nvinfo : EIATTR_PARAM_CBANK
	.align		4
        /*0180*/ 	.byte	0x04, 0x0a
        /*0182*/ 	.short	(.L_3247 - .L_3246)
	.align		4
.L_3246:
        /*0184*/ 	.word	index@(.nv.constant0._ZN2at6native51_GLOBAL__N__2c613397_18_DepthwiseConv2d_cu_9959487031conv_depthwise2d_forward_kernelILi3EN3c108BFloat16EiEEvNS_27GenericPackedTensorAccessorIKT0_Lm4ENS_16DefaultPtrTraitsEiEENS5_IS6_Lm4ES8_iEES9_NS5_IS7_Lm1ES8_iEEbT1_iiiiiiiiiiiiii)
        /*0188*/ 	.short	0x0210
        /*018a*/ 	.short	0x00c8


	//----- nvinfo : EIATTR_SW_WAR
	.align		4
.L_3247:
        /*018c*/ 	.byte	0x04, 0x36
        /*018e*/ 	.short	(.L_3249 - .L_3248)
.L_3248:
        /*0190*/ 	.word	0x00000008
.L_3249:


//--------------------- .nv.info._ZN2at6native51_GLOBAL__N__2c613397_18_DepthwiseConv2d_cu_9959487031conv_depthwise2d_forward_kernelILi5EN3c108BFloat16EiEEvNS_27GenericPackedTensorAccessorIKT0_Lm4ENS_16DefaultPtrTraitsEiEENS5_IS6_Lm4ES8_iEES9_NS5_IS7_Lm1ES8_iEEbT1_iiiiiiiiiiiiii --------------------------
	.section	.nv.info._ZN2at6native51_GLOBAL__N__2c613397_18_DepthwiseConv2d_cu_9959487031conv_depthwise2d_forward_kernelILi5EN3c108BFloat16EiEEvNS_27GenericPackedTensorAccessorIKT0_Lm4ENS_16DefaultPtrTraitsEiEENS5_IS6_Lm4ES8_iEES9_NS5_IS7_Lm1ES8_iEEbT1_iiiiiiiiiiiiii,"",@"SHT_CUDA_INFO"
	.sectionflags	@""
	.align	4


	//----- nvinfo : EIATTR_CUDA_API_VERSION
	.align		4
        /*0000*/ 	.byte	0x04, 0x37
        /*0002*/ 	.short	(.L_3251 - .L_3250)
.L_3250:
        /*0004*/ 	.word	0x00000082


	//----- nvinfo : EIATTR_KPARAM_INFO
	.align		4
.L_3251:
        /*0008*/ 	.byte	0x04, 0x17
        /*000a*/ 	.short	(.L_3253 - .L_3252)
.L_3252:
        /*000c*/ 	.word	0x00000000
        /*0010*/ 	.short	0x0013
        /*0012*/ 	.short	0x00c4
        /*0014*/ 	.byte	0x00, 0xf0, 0x11, 0x00


	//----- nvinfo : EIATTR_KPARAM_INFO
	.align		4
.L_3253:
        /*0018*/ 	.byte	0x04, 0x17
        /*001a*/ 	.short	(.L_3255 - .L_3254)
.L_3254:
        /*001c*/ 	.word	0x00000000
        /*0020*/ 	.short	0x0012
        /*0022*/ 	.short	0x00c0
        /*0024*/ 	.byte	0x00, 0xf0, 0x11, 0x00


	//----- nvinfo : EIATTR_KPARAM_INFO
	.align		4
.L_3255:
        /*0028*/ 	.byte	0x04, 0x17
        /*002a*/ 	.short	(.L_3257 - .L_3256)
.L_3256:
        /*002c*/ 	.word	0x00000000
        /*0030*/ 	.short	0x0011
        /*0032*/ 	.short	0x00bc
        /*0034*/ 	.byte	0x00, 0xf0, 0x11, 0x00


	//----- nvinfo : EIATTR_KPARAM_INFO
	.align		4
.L_3257:
        /*0038*/ 	.byte	0x04, 0x17
        /*003a*/ 	.short	(.L_3259 - .L_3258)
.L_3258:
        /*003c*/ 	.word	0x00000000
        /*0040*/ 	.short	0x0010
        /*0042*/ 	.short	0x00b8
        /*0044*/ 	.byte	0x00, 0xf0, 0x11, 0x00


	//----- nvinfo : EIATTR_KPARAM_INFO
	.align		4
.L_3259:
        /*0048*/ 	.byte	0x04, 0x17
        /*004a*/ 	.short	(.L_3261 - .L_3260)
.L_3260:
        /*004c*/ 	.word	0x00000000
        /*0050*/ 	.short	0x000f
        /*0052*/ 	.short	0x00b4
        /*0054*/ 	.byte	0x00, 0xf0, 0x11, 0x00


	//----- nvinfo : EIATTR_KPARAM_INFO
	.align		4
.L_3261:
        /*0058*/ 	.byte	0x04, 0x17
        /*005a*/ 	.short	(.L_3263 - .L_3262)
.L_3262:
        /*005c*/ 	.word	0x00000000
        /*0060*/ 	.short	0x000e
        /*0062*/ 	.short	0x00b0
        /*0064*/ 	.byte	0x00, 0xf0, 0x11, 0x00


	//----- nvinfo : EIATTR_KPARAM_INFO
	.align		4
.L_3263:
        /*0068*/ 	.byte	0x04, 0x17
        /*006a*/ 	.short	(.L_3265 - .L_3264)
.L_3264:
        /*006c*/ 	.word	0x00000000
        /*0070*/ 	.short	0x000d
        /*0072*/ 	.short	0x00ac
        /*0074*/ 	.byte	0x00, 0xf0, 0x11, 0x00


	//----- nvinfo : EIATTR_KPARAM_INFO
	.align		4
.L_3265:
        /*0078*/ 	.byte	0x04, 0x17
        /*007a*/ 	.short	(.L_3267 - .L_3266)
.L_3266:
        /*007c*/ 	.word	0x00000000
        /*0080*/ 	.short	0x000c
        /*0082*/ 	.short	0x00a8
        /*0084*/ 	.byte	0x00, 0xf0, 0x11, 0x00


	//----- nvinfo : EIATTR_KPARAM_INFO
	.align		4
.L_3267:
        /*0088*/ 	.byte	0x04, 0x17
        /*008a*/ 	.short	(.L_3269 - .L_3268)
.L_3268:
        /*008c*/ 	.word	0x00000000
        /*0090*/ 	.short	0x000b
        /*0092*/ 	.short	0x00a4
        /*0094*/ 	.byte	0x00, 0xf0, 0x11, 0x00


	//----- nvinfo : EIATTR_KPARAM_INFO
	.align		4
.L_3269:
        /*0098*/ 	.byte	0x04, 0x17
        /*009a*/ 	.short	(.L_3271 - .L_3270)
.L_3270:
        /*009c*/ 	.word	0x00000000
        /*00a0*/ 	.short	0x000a
        /*00a2*/ 	.short	0x00a0
        /*00a4*/ 	.byte	0x00, 0xf0, 0x11, 0x00


	//----- nvinfo : EIATTR_KPARAM_INFO
	.align		4
.L_3271:
        /*00a8*/ 	.byte	0x04, 0x17
        /*00aa*/ 	.short	(.L_3273 - .L_3272)
.L_3272:
        /*00ac*/ 	.word	0x00000000
        /*00b0*/ 	.short	0x0009
        /*00b2*/ 	.short	0x009c
        /*00b4*/ 	.byte	0x00, 0xf0, 0x11, 0x00


	//----- nvinfo : EIATTR_KPARAM_INFO
	.align		4
.L_3273:
        /*00b8*/ 	.byte	0x04, 0x17
        /*00ba*/ 	.short	(.L_3275 - .L_3274)
.L_3274:
        /*00bc*/ 	.word	0x00000000
        /*00c0*/ 	.short	0x0008
        /*00c2*/ 	.short	0x0098
        /*00c4*/ 	.byte	0x00, 0xf0, 0x11, 0x00


	//----- nvinfo : EIATTR_KPARAM_INFO
	.align		4
.L_3275:
        /*00c8*/ 	.byte	0x04, 0x17
        /*00ca*/ 	.short	(.L_3277 - .L_3276)
.L_3276:
        /*00cc*/ 	.word	0x00000000
        /*00d0*/ 	.short	0x0007
        /*00d2*/ 	.short	0x0094
        /*00d4*/ 	.byte	0x00, 0xf0, 0x11, 0x00


	//----- nvinfo : EIATTR_KPARAM_INFO
	.align		4
.L_3277:
        /*00d8*/ 	.byte	0x04, 0x17
        /*00da*/ 	.short	(.L_3279 - .L_3278)
.L_3278:
        /*00dc*/ 	.word	0x00000000
        /*00e0*/ 	.short	0x0006
        /*00e2*/ 	.short	0x0090
        /*00e4*/ 	.byte	0x00, 0xf0, 0x11, 0x00


	//----- nvinfo : EIATTR_KPARAM_INFO
	.align		4
.L_3279:
        /*00e8*/ 	.byte	0x04, 0x17
        /*00ea*/ 	.short	(.L_3281 - .L_3280)
.L_3280:
        /*00ec*/ 	.word	0x00000000
        /*00f0*/ 	.short	0x0005
        /*00f2*/ 	.short	0x008c
        /*00f4*/ 	.byte	0x00, 0xf0, 0x11, 0x00


	//----- nvinfo : EIATTR_KPARAM_INFO
	.align		4
.L_3281:
        /*00f8*/ 	.byte	0x04, 0x17
        /*00fa*/ 	.short	(.L_3283 - .L_3282)
.L_3282:
        /*00fc*/ 	.word	0x00000000
        /*0100*/ 	.short	0x0004
        /*0102*/ 	.short	0x0088
        /*0104*/ 	.byte	0x00, 0xf0, 0x05, 0x00


	//----- nvinfo : EIATTR_KPARAM_INFO
	.align		4
.L_3283:
        /*0108*/ 	.byte	0x04, 0x17
        /*010a*/ 	.short	(.L_3285 - .L_3284)
.L_3284:
        /*010c*/ 	.word	0x00000000
        /*0110*/ 	.short	0x0003
        /*0112*/ 	.short	0x0078
        /*0114*/ 	.byte	0x00, 0xf0, 0x41, 0x00


	//----- nvinfo : EIATTR_KPARAM_INFO
	.align		4
.L_3285:
        /*0118*/ 	.byte	0x04, 0x17
        /*011a*/ 	.short	(.L_3287 - .L_3286)
.L_3286:
        /*011c*/ 	.word	0x00000000
        /*0120*/ 	.short	0x0002
        /*0122*/ 	.short	0x0050
        /*0124*/ 	.byte	0x00, 0xf0, 0xa1, 0x00


	//----- nvinfo : EIATTR_KPARAM_INFO
	.align		4
.L_3287:
        /*0128*/ 	.byte	0x04, 0x17
        /*012a*/ 	.short	(.L_3289 - .L_3288)
.L_3288:
        /*012c*/ 	.word	0x00000000
        /*0130*/ 	.short	0x0001
        /*0132*/ 	.short	0x0028
        /*0134*/ 	.byte	0x00, 0xf0, 0xa1, 0x00


	//----- nvinfo : EIATTR_KPARAM_INFO
	.align		4
.L_3289:
        /*0138*/ 	.byte	0x04, 0x17
        /*013a*/ 	.short	(.L_3291 - .L_3290)
.L_3290:
        /*013c*/ 	.word	0x00000000
        /*0140*/ 	.short	0x0000
        /*0142*/ 	.short	0x0000
        /*0144*/ 	.byte	0x00, 0xf0, 0xa1, 0x00


	//----- nvinfo : EIATTR_SPARSE_MMA_MASK
	.align		4
.L_3291:
        /*0148*/ 	.byte	0x03, 0x50
        /*014a*/ 	.short	0x0000


	//----- nvinfo : EIATTR_MAXREG_COUNT
	.align		4
        /*014c*/ 	.byte	0x03, 0x1b
        /*014e*/ 	.short	0x0040


	//----- nvinfo : EIATTR_MERCURY_ISA_VERSION
	.align		4
        /*0150*/ 	.byte	0x03, 0x5f
        /*0152*/ 	.short	0x0101


	//----- nvinfo : EIATTR_EXIT_INSTR_OFFSETS
	.align		4
        /*0154*/ 	.byte	0x04, 0x1c
        /*0156*/ 	.short	(.L_3293 - .L_3292)


	//   ....[0]....
.L_3292:
        /*0158*/ 	.word	0x000000a0


	//   ....[1]....
        /*015c*/ 	.word	0x00001e40


	//   ....[2]....
        /*0160*/ 	.word	0x00003790


	//----- nvinfo : EIATTR_MAX_THREADS
	.align		4
.L_3293:
        /*0164*/ 	.byte	0x04, 0x05
        /*0166*/ 	.short	(.L_3295 - .L_3294)
.L_3294:
        /*0168*/ 	.word	0x00000400
        /*016c*/ 	.word	0x00000001
        /*0170*/ 	.word	0x00000001


	//----- nvinfo : EIATTR_CRS_STACK_SIZE
	.align		4
.L_3295:
        /*0174*/ 	.byte	0x04, 0x1e
        /*0176*/ 	.short	(.L_3297 - .L_3296)
.L_3296:
        /*0178*/ 	.word	0x00000000


	//----- nvinfo : EIATTR_CBANK_PARAM_SIZE
	.align		4
.L_3297:
        /*017c*/ 	.byte	0x03, 0x19
        /*017e*/ 	.short	0x00c8


	//----- nvinfo : EIATTR_PARAM_CBANK
	.align		4
        /*0180*/ 	.byte	0x04, 0x0a
        /*0182*/ 	.short	(.L_3299 - .L_3298)
	.align		4
.L_3298:
        /*0184*/ 	.word	index@(.nv.constant0._ZN2at6native51_GLOBAL__N__2c613397_18_DepthwiseConv2d_cu_9959487031conv_depthwise2d_forward_kernelILi5EN3c108BFloat16EiEEvNS_27GenericPackedTensorAccessorIKT0_Lm4ENS_16DefaultPtrTraitsEiEENS5_IS6_Lm4ES8_iEES9_NS5_IS7_Lm1ES8_iEEbT1_iiiiiiiiiiiiii)
        /*0188*/ 	.short	0x0210
        /*018a*/ 	.short	0x00c8


	//----- nvinfo : EIATTR_SW_WAR
	.align		4
.L_3299:
        /*018c*/ 	.byte	0x04, 0x36
        /*018e*/ 	.short	(.L_3301 - .L_3300)
.L_3300:
        /*0190*/ 	.word	0x00000008
.L_3301:


//--------------------- .nv.info._ZN2at6native51_GLOBAL__N__2c613397_18_DepthwiseConv2d_cu_9959487039conv_depthwise2d_forward_kernel_genericIN3c104HalfEiEEvNS_27GenericPackedTensorAccessorIKT_Lm4ENS_16DefaultPtrTraitsEiEENS5_IS6_Lm4ES8_iEES9_NS5_IS7_Lm1ES8_iEEbT0_iiiiiiiiiiiiii --------------------------
	.section	.nv.info._ZN2at6native51_GLOBAL__N__2c613397_18_DepthwiseConv2d_cu_9959487039conv_depthwise2d_forward_kernel_genericIN3c104HalfEiEEvNS_27GenericPackedTensorAccessorIKT_Lm4ENS_16DefaultPtrTraitsEiEENS5_IS6_Lm4ES8_iEES9_NS5_IS7_Lm1ES8_iEEbT0_iiiiiiiiiiiiii,"",@"SHT_CUDA_INFO"
	.sectionflags	@""
	.align	4


	//----- nvinfo : EIATTR_CUDA_API_VERSION
	.align		4
        /*0000*/ 	.byte	0x04, 0x37
        /*0002*/ 	.short	(.L_3303 - .L_3302)
.L_3302:
        /*0004*/ 	.word	0x00000082


	//----- nvinfo : EIATTR_KPARAM_INFO
	.align		4
.L_3303:
        /*0008*/ 	.byte	0x04, 0x17
        /*000a*/ 	.short	(.L_3305 - .L_3304)
.L_3304:
        /*000c*/ 	.word	0x00000000
        /*0010*/ 	.short	0x0013
        /*0012*/ 	.short	0x00c4
        /*0014*/ 	.byte	0x00, 0xf0, 0x11, 0x00


	//----- nvinfo : EIATTR_KPARAM_INFO
	.align		4
.L_3305:
        /*0018*/ 	.byte	0x04, 0x17
        /*001a*/ 	.short	(.L_3307 - .L_3306)
.L_3306:
        /*001c*/ 	.word	0x00000000
        /*0020*/ 	.short	0x0012
        /*0022*/ 	.short	0x00c0
        /*0024*/ 	.byte	0x00, 0xf0, 0x11, 0x00


	//----- nvinfo : EIATTR_KPARAM_INFO
	.align		4
.L_3307:
        /*0028*/ 	.byte	0x04, 0x17
        /*002a*/ 	.short	(.L_3309 - .L_3308)
.L_3308:
        /*002c*/ 	.word	0x00000000
        /*0030*/ 	.short	0x0011
        /*0032*/ 	.short	0x00bc
        /*0034*/ 	.byte	0x00, 0xf0, 0x11, 0x00


	//----- nvinfo : EIATTR_KPARAM_INFO
	.align		4
.L_3309:
        /*0038*/ 	.byte	0x04, 0x17
        /*003a*/ 	.short	(.L_3311 - .L_3310)
.L_3310:
        /*003c*/ 	.word	0x00000000
        /*0040*/ 	.short	0x0010
        /*0042*/ 	.short	0x00b8
        /*0044*/ 	.byte	0x00, 0xf0, 0x11, 0x00


	//----- nvinfo : EIATTR_KPARAM_INFO
	.align		4
.L_3311:
        /*0048*/ 	.byte	0x04, 0x17
        /*004a*/ 	.short	(.L_3313 - .L_3312)
.L_3312:
        /*004c*/ 	.word	0x00000000
        /*0050*/ 	.short	0x000f
        /*0052*/ 	.short	0x00b4
        /*0054*/ 	.byte	0x00, 0xf0, 0x11, 0x00


	//----- nvinfo : EIATTR_KPARAM_INFO
	.align		4
.L_3313:
        /*0058*/ 	.byte	0x04, 0x17
        /*005a*/ 	.short	(.L_3315 - .L_3314)
.L_3314:
        /*005c*/ 	.word	0x00000000
        /*0060*/ 	.short	0x000e
        /*0062*/ 	.short	0x00b0
        /*0064*/ 	.byte	0x00, 0xf0, 0x11, 0x00


	//----- nvinfo : EIATTR_KPARAM_INFO
	.align		4
.L_3315:
        /*0068*/ 	.byte	0x04, 0x17
        /*006a*/ 	.short	(.L_3317 - .L_3316)
.L_3316:
        /*006c*/ 	.word	0x00000000
        /*0070*/ 	.short	0x000d
        /*0072*/ 	.short	0x00ac
        /*0074*/ 	.byte	0x00, 0xf0, 0x11, 0x00


	//----- nvinfo : EIATTR_KPARAM_INFO
	.align		4
.L_3317:
        /*0078*/ 	.byte	0x04, 0x17
        /*007a*/ 	.short	(.L_3319 - .L_3318)
.L_3318:
        /*007c*/ 	.word	0x00000000
        /*0080*/ 	.short	0x000c
        /*0082*/ 	.short	0x00a8
        /*0084*/ 	.byte	0x00, 0xf0, 0x11, 0x00


	//----- nvinfo : EIATTR_KPARAM_INFO
	.align		4
.L_3319:
        /*0088*/ 	.byte	0x04, 0x17
        /*008a*/ 	.short	(.L_3321 - .L_3320)
.L_3320:
        /*008c*/ 	.word	0x00000000
        /*0090*/ 	.short	0x000b
        /*0092*/ 	.short	0x00a4
        /*0094*/ 	.byte	0x00, 0xf0, 0x11, 0x00


	//----- nvinfo : EIATTR_KPARAM_INFO
	.align		4
.L_3321:
        /*0098*/ 	.byte	0x04, 0x17
        /*009a*/ 	.short	(.L_3323 - .L_3322)
.L_3322:
        /*009c*/ 	.word	0x00000000
        /*00a0*/ 	.short	0x000a
        /*00a2*/ 	.short	0x00a0
        /*00a4*/ 	.byte	0x00, 0xf0, 0x11, 0x00


	//----- nvinfo : EIATTR_KPARAM_INFO
	.align		4
.L_3323:
        /*00a8*/ 	.byte	0x04, 0x17
        /*00aa*/ 	.short	(.L_3325 - .L_3324)
.L_3324:
        /*00ac*/ 	.word	0x00000000
        /*00b0*/ 	.short	0x0009
        /*00b2*/ 	.short	0x009c
        /*00b4*/ 	.byte	0x00, 0xf0, 0x11, 0x00


	//----- nvinfo : EIATTR_KPARAM_INFO
	.align		4
.L_3325:
        /*00b8*/ 	.byte	0x04, 0x17
        /*00ba*/ 	.short	(.L_3327 - .L_3326)
.L_3326:
        /*00bc*/ 	.word	0x00000000
        /*00c0*/ 	.short	0x0008
        /*00c2*/ 	.short	0x0098
        /*00c4*/ 	.byte	0x00, 0xf0, 0x11, 0x00


	//----- nvinfo : EIATTR_KPARAM_INFO
	.align		4
.L_3327:
        /*00c8*/ 	.byte	0x04, 0x17
        /*00ca*/ 	.short	(.L_3329 - .L_3328)
.L_3328:
        /*00cc*/ 	.word	0x00000000
        /*00d0*/ 	.short	0x0007
        /*00d2*/ 	.short	0x0094
        /*00d4*/ 	.byte	0x00, 0xf0, 0x11, 0x00


	//----- nvinfo : EIATTR_KPARAM_INFO
	.align		4
.L_3329:
        /*00d8*/ 	.byte	0x04, 0x17
        /*00da*/ 	.short	(.L_3331 - .L_3330)
.L_3330:
        /*00dc*/ 	.word	0x00000000
        /*00e0*/ 	.short	0x0006
        /*00e2*/ 	.short	0x0090
        /*00e4*/ 	.byte	0x00, 0xf0, 0x11, 0x00


	//----- nvinfo : EIATTR_KPARAM_INFO
	.align		4
.L_3331:
        /*00e8*/ 	.byte	0x04, 0x17
        /*00ea*/ 	.short	(.L_3333 - .L_3332)
.L_3332:
        /*00ec*/ 	.word	0x00000000
        /*00f0*/ 	.short	0x0005
        /*00f2*/ 	.short	0x008c
        /*00f4*/ 	.byte	0x00, 0xf0, 0x11, 0x00


	//----- nvinfo : EIATTR_KPARAM_INFO
	.align		4
.L_3333:
        /*00f8*/ 	.byte	0x04, 0x17
        /*00fa*/ 	.short	(.L_3335 - .L_3334)
.L_3334:
        /*00fc*/ 	.word	0x00000000
        /*0100*/ 	.short	0x0004
        /*0102*/ 	.short	0x0088
        /*0104*/ 	.byte	0x00, 0xf0, 0x05, 0x00


	//----- nvinfo : EIATTR_KPARAM_INFO
	.align		4
.L_3335:
        /*0108*/ 	.byte	0x04, 0x17
        /*010a*/ 	.short	(.L_3337 - .L_3336)
.L_3336:
        /*010c*/ 	.word	0x00000000
        /*0110*/ 	.short	0x0003
        /*0112*/ 	.short	0x0078
        /*0114*/ 	.byte	0x00, 0xf0, 0x41, 0x00


	//----- nvinfo : EIATTR_KPARAM_INFO
	.align		4
.L_3337:
        /*0118*/ 	.byte	0x04, 0x17
        /*011a*/ 	.short	(.L_3339 - .L_3338)
.L_3338:
        /*011c*/ 	.word	0x00000000
        /*0120*/ 	.short	0x0002
        /*0122*/ 	.short	0x0050
        /*0124*/ 	.byte	0x00, 0xf0, 0xa1, 0x00


	//----- nvinfo : EIATTR_KPARAM_INFO
	.align		4
.L_3339:
        /*0128*/ 	.byte	0x04, 0x17
        /*012a*/ 	.short	(.L_3341 - .L_3340)
.L_3340:
        /*012c*/ 	.word	0x00000000
        /*0130*/ 	.short	0x0001
        /*0132*/ 	.short	0x0028
        /*0134*/ 	.byte	0x00, 0xf0, 0xa1, 0x00


	//----- nvinfo : EIATTR_KPARAM_INFO
	.align		4
.L_3341:
        /*0138*/ 	.byte	0x04, 0x17
        /*013a*/ 	.short	(.L_3343 - .L_3342)
.L_3342:
        /*013c*/ 	.word	0x00000000
        /*0140*/ 	.short	0x0000
        /*0142*/ 	.short	0x0000
        /*0144*/ 	.byte	0x00, 0xf0, 0xa1, 0x00


	//----- nvinfo : EIATTR_SPARSE_MMA_MASK
	.align		4
.L_3343:
        /*0148*/ 	.byte	0x03, 0x50
        /*014a*/ 	.short	0x0000


	//----- nvinfo : EIATTR_MAXREG_COUNT
	.align		4
        /*014c*/ 	.byte	0x03, 0x1b
        /*014e*/ 	.short	0x0040


	//----- nvinfo : EIATTR_MERCURY_ISA_VERSION
	.align		4
        /*0150*/ 	.byte	0x03, 0x5f
        /*0152*/ 	.short	0x0101


	//----- nvinfo : EIATTR_EXIT_INSTR_OFFSETS
	.align		4
        /*0154*/ 	.byte	0x04, 0x1c
        /*0156*/ 	.short	(.L_3345 - .L_3344)


	//   ....[0]....
.L_3344:
        /*0158*/ 	.word	0x000000a0


	//   ....[1]....
        /*015c*/ 	.word	0x00002670


	//   ....[2]....
        /*0160*/ 	.word	0x000047f0


	//----- nvinfo : EIATTR_MAX_THREADS
	.align		4
.L_3345:
        /*0164*/ 	.byte	0x04, 0x05
        /*0166*/ 	.short	(.L_3347 - .L_3346)
.L_3346:
        /*0168*/ 	.word	0x00000400
        /*016c*/ 	.word	0x00000001
        /*0170*/ 	.word	0x00000001


	//----- nvinfo : EIATTR_CRS_STACK_SIZE
	.align		4
.L_3347:
        /*0174*/ 	.byte	0x04, 0x1e
        /*0176*/ 	.short	(.L_3349 - .L_3348)
.L_3348:
        /*0178*/ 	.word	0x00000000


	//----- nvinfo : EIATTR_CBANK_PARAM_SIZE
	.align		4
.L_3349:
        /*017c*/ 	.byte	0x03, 0x19
        /*017e*/ 	.short	0x00c8


	//----- nvinfo : EIATTR_PARAM_CBANK
	.align		4
        /*0180*/ 	.byte	0x04, 0x0a
        /*0182*/ 	.short	(.L_3351 - .L_3350)
	.align		4
.L_3350:
        /*0184*/ 	.word	index@(.nv.constant0._ZN2at6native51_GLOBAL__N__2c613397_18_DepthwiseConv2d_cu_9959487039conv_depthwise2d_forward_kernel_genericIN3c104HalfEiEEvNS_27GenericPackedTensorAccessorIKT_Lm4ENS_16DefaultPtrTraitsEiEENS5_IS6_Lm4ES8_iEES9_NS5_IS7_Lm1ES8_iEEbT0_iiiiiiiiiiiiii)
        /*0188*/ 	.short	0x0210
        /*018a*/ 	.short	0x00c8


	//----- nvinfo : EIATTR_SW_WAR
	.align		4
.L_3351:
        /*018c*/ 	.byte	0x04, 0x36
        /*018e*/ 	.short	(.L_3353 - .L_3352)
.L_3352:
        /*0190*/ 	.word	0x00000008
.L_3353:


//--------------------- .nv.info._ZN2at6native51_GLOBAL__N__2c613397_18_DepthwiseConv2d_cu_9959487031conv_depthwise2d_forward_kernelILi1EN3c104HalfEiEEvNS_27GenericPackedTensorAccessorIKT0_Lm4ENS_16DefaultPtrTraitsEiEENS5_IS6_Lm4ES8_iEES9_NS5_IS7_Lm1ES8_iEEbT1_iiiiiiiiiiiiii --------------------------
	.section	.nv.info._ZN2at6native51_GLOBAL__N__2c613397_18_DepthwiseConv2d_cu_9959487031conv_depthwise2d_forward_kernelILi1EN3c104HalfEiEEvNS_27GenericPackedTensorAccessorIKT0_Lm4ENS_16DefaultPtrTraitsEiEENS5_IS6_Lm4ES8_iEES9_NS5_IS7_Lm1ES8_iEEbT1_iiiiiiiiiiiiii,"",@"SHT_CUDA_INFO"
	.sectionflags	@""
	.align	4


	//----- nvinfo : EIATTR_CUDA_API_VERSION
	.align		4
        /*0000*/ 	.byte	0x04, 0x37
        /*0002*/ 	.short	(.L_3355 - .L_3354)
.L_3354:
        /*0004*/ 	.word	0x00000082


	//----- nvinfo : EIATTR_KPARAM_INFO
	.align		4
.L_3355:
        /*0008*/ 	.byte	0x04, 0x17
        /*000a*/ 	.short	(.L_3357 - .L_3356)
.L_3356:
        /*000c*/ 	.word	0x00000000
        /*0010*/ 	.short	0x0013
        /*0012*/ 	.short	0x00c4
        /*0014*/ 	.byte	0x00, 0xf0, 0x11, 0x00


	//----- nvinfo : EIATTR_KPARAM_INFO
	.align		4
.L_3357:
        /*0018*/ 	.byte	0x04, 0x17
        /*001a*/ 	.short	(.L_3359 - .L_3358)
.L_3358:
        /*001c*/ 	.word	0x00000000
        /*0020*/ 	.short	0x0012
        /*0022*/ 	.short	0x00c0
        /*0024*/ 	.byte	0x00, 0xf0, 0x11, 0x00


	//----- nvinfo : EIATTR_KPARAM_INFO
	.align		4
.L_3359:
        /*0028*/ 	.byte	0x04, 0x17
        /*002a*/ 	.short	(.L_3361 - .L_3360)
.L_3360:
        /*002c*/ 	.word	0x00000000
        /*0030*/ 	.short	0x0011
        /*0032*/ 	.short	0x00bc
        /*0034*/ 	.byte	0x00, 0xf0, 0x11, 0x00


	//----- nvinfo : EIATTR_KPARAM_INFO
	.align		4
.L_3361:
        /*0038*/ 	.byte	0x04, 0x17
        /*003a*/ 	.short	(.L_3363 - .L_3362)
.L_3362:
        /*003c*/ 	.word	0x00000000
        /*0040*/ 	.short	0x0010
        /*0042*/ 	.short	0x00b8
        /*0044*/ 	.byte	0x00, 0xf0, 0x11, 0x00


	//----- nvinfo : EIATTR_KPARAM_INFO
	.align		4
.L_3363:
        /*0048*/ 	.byte	0x04, 0x17
        /*004a*/ 	.short	(.L_3365 - .L_3364)
.L_3364:
        /*004c*/ 	.word	0x00000000
        /*0050*/ 	.short	0x000f
        /*0052*/ 	.short	0x00b4
        /*0054*/ 	.byte	0x00, 0xf0, 0x11, 0x00


	//----- nvinfo : EIATTR_KPARAM_INFO
	.align		4
.L_3365:
        /*0058*/ 	.byte	0x04, 0x17
        /*005a*/ 	.short	(.L_3367 - .L_3366)
.L_3366:
        /*005c*/ 	.word	0x00000000
        /*0060*/ 	.short	0x000e
        /*0062*/ 	.short	0x00b0
        /*0064*/ 	.byte	0x00, 0xf0, 0x11, 0x00


	//----- nvinfo : EIATTR_KPARAM_INFO
	.align		4
.L_3367:
        /*0068*/ 	.byte	0x04, 0x17
        /*006a*/ 	.short	(.L_3369 - .L_3368)
.L_3368:
        /*006c*/ 	.word	0x00000000
        /*0070*/ 	.short	0x000d
        /*0072*/ 	.short	0x00ac
        /*0074*/ 	.byte	0x00, 0xf0, 0x11, 0x00


	//----- nvinfo : EIATTR_KPARAM_INFO
	.align		4
.L_3369:
        /*0078*/ 	.byte	0x04, 0x17
        /*007a*/ 	.short	(.L_3371 - .L_3370)
.L_3370:
        /*007c*/ 	.word	0x00000000
        /*0080*/ 	.short	0x000c
        /*0082*/ 	.short	0x00a8
        /*0084*/ 	.byte	0x00, 0xf0, 0x11, 0x00


	//----- nvinfo : EIATTR_KPARAM_INFO
	.align		4
.L_3371:
        /*0088*/ 	.byte	0x04, 0x17
        /*008a*/ 	.short	(.L_3373 - .L_3372)
.L_3372:
        /*008c*/ 	.word	0x00000000
        /*0090*/ 	.short	0x000b
        /*0092*/ 	.short	0x00a4
        /*0094*/ 	.byte	0x00, 0xf0, 0x11, 0x00


	//----- nvinfo : EIATTR_KPARAM_INFO
	.align		4
.L_3373:
        /*0098*/ 	.byte	0x04, 0x17
        /*009a*/ 	.short	(.L_3375 - .L_3374)
.L_3374:
        /*009c*/ 	.word	0x00000000
        /*00a0*/ 	.short	0x000a
        /*00a2*/ 	.short	0x00a0
        /*00a4*/ 	.byte	0x00, 0xf0, 0x11, 0x00


	//----- nvinfo : EIATTR_KPARAM_INFO
	.align		4
.L_3375:
        /*00a8*/ 	.byte	0x04, 0x17
        /*00aa*/ 	.short	(.L_3377 - .L_3376)
.L_3376:
        /*00ac*/ 	.word	0x00000000
        /*00b0*/ 	.short	0x0009
        /*00b2*/ 	.short	0x009c
        /*00b4*/ 	.byte	0x00, 0xf0, 0x11, 0x00


	//----- nvinfo : EIATTR_KPARAM_INFO
	.align		4
.L_3377:
        /*00b8*/ 	.byte	0x04, 0x17
        /*00ba*/ 	.short	(.L_3379 - .L_3378)
.L_3378:
        /*00bc*/ 	.word	0x00000000
        /*00c0*/ 	.short	0x0008
        /*00c2*/ 	.short	0x0098
        /*00c4*/ 	.byte	0x00, 0xf0, 0x11, 0x00


	//----- nvinfo : EIATTR_KPARAM_INFO
	.align		4
.L_3379:
        /*00c8*/ 	.byte	0x04, 0x17
        /*00ca*/ 	.short	(.L_3381 - .L_3380)
.L_3380:
        /*00cc*/ 	.word	0x00000000
        /*00d0*/ 	.short	0x0007
        /*00d2*/ 	.short	0x0094
        /*00d4*/ 	.byte	0x00, 0xf0, 0x11, 0x00


	//----- nvinfo : EIATTR_KPARAM_INFO
	.align		4
.L_3381:
        /*00d8*/ 	.byte	0x04, 0x17
        /*00da*/ 	.short	(.L_3383 - .L_3382)
.L_3382:
        /*00dc*/ 	.word	0x00000000
        /*00e0*/ 	.short	0x0006
        /*00e2*/ 	.short	0x0090
        /*00e4*/ 	.byte	0x00, 0xf0, 0x11, 0x00


	//----- nvinfo : EIATTR_KPARAM_INFO
	.align		4
.L_3383:
        /*00e8*/ 	.byte	0x04, 0x17
        /*00ea*/ 	.short	(.L_3385 - .L_3384)
.L_3384:
        /*00ec*/ 	.word	0x00000000
        /*00f0*/ 	.short	0x0005
        /*00f2*/ 	.short	0x008c
        /*00f4*/ 	.byte	0x00, 0xf0, 0x11, 0x00


	//----- nvinfo : EIATTR_KPARAM_INFO
	.align		4
.L_3385:
        /*00f8*/ 	.byte	0x04, 0x17
        /*00fa*/ 	.short	(.L_3387 - .L_3386)
.L_3386:
        /*00fc*/ 	.word	0x00000000
        /*0100*/ 	.short	0x0004
        /*0102*/ 	.short	0x0088
        /*0104*/ 	.byte	0x00, 0xf0, 0x05, 0x00


	//----- nvinfo : EIATTR_KPARAM_INFO
	.align		4
.L_3387:
        /*0108*/ 	.byte	0x04, 0x17
        /*010a*/ 	.short	(.L_3389 - .L_3388)
.L_3388:
        /*010c*/ 	.word	0x00000000
        /*0110*/ 	.short	0x0003
        /*0112*/ 	.short	0x0078
        /*0114*/ 	.byte	0x00, 0xf0, 0x41, 0x00


	//----- nvinfo : EIATTR_KPARAM_INFO
	.align		4
.L_3389:
        /*0118*/ 	.byte	0x04, 0x17
        /*011a*/ 	.short	(.L_3391 - .L_3390)
.L_3390:
        /*011c*/ 	.word	0x00000000
        /*0120*/ 	.short	0x0002
        /*0122*/ 	.short	0x0050
        /*0124*/ 	.byte	0x00, 0xf0, 0xa1, 0x00


	//----- nvinfo : EIATTR_KPARAM_INFO
	.align		4
.L_3391:
        /*0128*/ 	.byte	0x04, 0x17
        /*012a*/ 	.short	(.L_3393 - .L_3392)
.L_3392:
        /*012c*/ 	.word	0x00000000
        /*0130*/ 	.short	0x0001
        /*0132*/ 	.short	0x0028
        /*0134*/ 	.byte	0x00, 0xf0, 0xa1, 0x00


	//----- nvinfo : EIATTR_KPARAM_INFO
	.align		4
.L_3393:
        /*0138*/ 	.byte	0x04, 0x17
        /*013a*/ 	.short	(.L_3395 - .L_3394)
.L_3394:
        /*013c*/ 	.word	0x00000000
        /*0140*/ 	.short	0x0000
        /*0142*/ 	.short	0x0000
        /*0144*/ 	.byte	0x00, 0xf0, 0xa1, 0x00


	//----- nvinfo : EIATTR_SPARSE_MMA_MASK
	.align		4
.L_3395:
        /*0148*/ 	.byte	0x03, 0x50
        /*014a*/ 	.short	0x0000


	//----- nvinfo : EIATTR_MAXREG_COUNT
	.align		4
        /*014c*/ 	.byte	0x03, 0x1b
        /*014e*/ 	.short	0x0040


	//----- nvinfo : EIATTR_MERCURY_ISA_VERSION
	.align		4
        /*0150*/ 	.byte	0x03, 0x5f
        /*0152*/ 	.short	0x0101


	//----- nvinfo : EIATTR_EXIT_INSTR_OFFSETS
	.align		4
        /*0154*/ 	.byte	0x04, 0x1c
        /*0156*/ 	.short	(.L_3397 - .L_3396)


	//   ....[0]....
.L_3396:
        /*0158*/ 	.word	0x000000a0


	//   ....[1]....
        /*015c*/ 	.word	0x00000c60


	//   ....[2]....
        /*0160*/ 	.word	0x00001410


	//----- nvinfo : EIATTR_MAX_THREADS
	.align		4
.L_3397:
        /*0164*/ 	.byte	0x04, 0x05
        /*0166*/ 	.short	(.L_3399 - .L_3398)
.L_3398:
        /*0168*/ 	.word	0x00000400
        /*016c*/ 	.word	0x00000001
        /*0170*/ 	.word	0x00000001


	//----- nvinfo : EIATTR_CRS_STACK_SIZE
	.align		4
.L_3399:
        /*0174*/ 	.byte	0x04, 0x1e
        /*0176*/ 	.short	(.L_3401 - .L_3400)
.L_3400:
        /*0178*/ 	.word	0x00000000


	//----- nvinfo : EIATTR_CBANK_PARAM_SIZE
	.align		4
.L_3401:
        /*017c*/ 	.byte	0x03, 0x19
        /*017e*/ 	.short	0x00c8


	//----- nvinfo : EIATTR_PARAM_CBANK
	.align		4
        /*0180*/ 	.byte	0x04, 0x0a
        /*0182*/ 	.short	(.L_3403 - .L_3402)
	.align		4
.L_3402:
        /*0184*/ 	.word	index@(.nv.constant0._ZN2at6native51_GLOBAL__N__2c613397_18_DepthwiseConv2d_cu_9959487031conv_depthwise2d_forward_kernelILi1EN3c104HalfEiEEvNS_27GenericPackedTensorAccessorIKT0_Lm4ENS_16DefaultPtrTraitsEiEENS5_IS6_Lm4ES8_iEES9_NS5_IS7_Lm1ES8_iEEbT1_iiiiiiiiiiiiii)
        /*0188*/ 	.short	0x0210
        /*018a*/ 	.short	0x00c8


	//----- nvinfo : EIATTR_SW_WAR
	.align		4
.L_3403:
        /*018c*/ 	.byte	0x04, 0x36
        /*018e*/ 	.short	(.L_3405 - .L_3404)
.L_3404:
        /*0190*/ 	.word	0x00000008
.L_3405:


//--------------------- .nv.info._ZN2at6native51_GLOBAL__N__2c613397_18_DepthwiseConv2d_cu_9959487031conv_depthwise2d_forward_kernelILi3EN3c104HalfEiEEvNS_27GenericPackedTensorAccessorIKT0_Lm4ENS_16DefaultPtrTraitsEiEENS5_IS6_Lm4ES8_iEES9_NS5_IS7_Lm1ES8_iEEbT1_iiiiiiiiiiiiii --------------------------
	.section	.nv.info._ZN2at6native51_GLOBAL__N__2c613397_18_DepthwiseConv2d_cu_9959487031conv_depthwise2d_forward_kernelILi3EN3c104HalfEiEEvNS_27GenericPackedTensorAccessorIKT0_Lm4ENS_16DefaultPtrTraitsEiEENS5_IS6_Lm4ES8_iEES9_NS5_IS7_Lm1ES8_iEEbT1_iiiiiiiiiiiiii,"",@"SHT_CUDA_INFO"
	.sectionflags	@""
	.align	4


	//----- nvinfo : EIATTR_CUDA_API_VERSION
	.align		4
        /*0000*/ 	.byte	0x04, 0x37
        /*0002*/ 	.short	(.L_3407 - .L_3406)
.L_3406:
        /*0004*/ 	.word	0x00000082


	//----- nvinfo : EIATTR_KPARAM_INFO
	.align		4
.L_3407:
        /*0008*/ 	.byte	0x04, 0x17
        /*000a*/ 	.short	(.L_3409 - .L_3408)
.L_3408:
        /*000c*/ 	.word	0x00000000
        /*0010*/ 	.short	0x0013
        /*0012*/ 	.short	0x00c4
        /*0014*/ 	.byte	0x00, 0xf0, 0x11, 0x00


	//----- nvinfo : EIATTR_KPARAM_INFO
	.align		4
.L_3409:
        /*0018*/ 	.byte	0x04, 0x17
        /*001a*/ 	.short	(.L_3411 - .L_3410)
.L_3410:
        /*001c*/ 	.word	0x00000000
        /*0020*/ 	.short	0x0012
        /*0022*/ 	.short	0x00c0
        /*0024*/ 	.byte	0x00, 0xf0, 0x11, 0x00


	//----- nvinfo : EIATTR_KPARAM_INFO
	.align		4
.L_3411:
        /*0028*/ 	.byte	0x04, 0x17
        /*002a*/ 	.short	(.L_3413 - .L_3412)
.L_3412:
        /*002c*/ 	.word	0x00000000
        /*0030*/ 	.short	0x0011
        /*0032*/ 	.short	0x00bc
        /*0034*/ 	.byte	0x00, 0xf0, 0x11, 0x00


	//----- nvinfo : EIATTR_KPARAM_INFO
	.align		4
.L_3413:
        /*0038*/ 	.byte	0x04, 0x17
        /*003a*/ 	.short	(.L_3415 - .L_3414)
.L_3414:
        /*003c*/ 	.word	0x00000000
        /*0040*/ 	.short	0x0010
        /*0042*/ 	.short	0x00b8
        /*0044*/ 	.byte	0x00, 0xf0, 0x11, 0x00


	//----- nvinfo : EIATTR_KPARAM_INFO
	.align		4
.L_3415:
        /*0048*/ 	.byte	0x04, 0x17
        /*004a*/ 	.short	(.L_3417 - .L_3416)
.L_3416:
        /*004c*/ 	.word	0x00000000
        /*0050*/ 	.short	0x000f
        /*0052*/ 	.short	0x00b4
        /*0054*/ 	.byte	0x00, 0xf0, 0x11, 0x00


	//----- nvinfo : EIATTR_KPARAM_INFO
	.align		4
.L_3417:
        /*0058*/ 	.byte	0x04, 0x17
        /*005a*/ 	.short	(.L_3419 - .L_3418)
.L_3418:
        /*005c*/ 	.word	0x00000000
        /*0060*/ 	.short	0x000e
        /*0062*/ 	.short	0x00b0
        /*0064*/ 	.byte	0x00, 0xf0, 0x11, 0x00


	//----- nvinfo : EIATTR_KPARAM_INFO
	.align		4
.L_3419:
        /*0068*/ 	.byte	0x04, 0x17
        /*006a*/ 	.short	(.L_3421 - .L_3420)
.L_3420:
        /*006c*/ 	.word	0x00000000
        /*0070*/ 	.short	0x000d
        /*0072*/ 	.short	0x00ac
        /*0074*/ 	.byte	0x00, 0xf0, 0x11, 0x00


	//----- nvinfo : EIATTR_KPARAM_INFO
	.align		4
.L_3421:
        /*0078*/ 	.byte	0x04, 0x17
        /*007a*/ 	.short	(.L_3423 - .L_3422)
.L_3422:
        /*007c*/ 	.word	0x00000000
        /*0080*/ 	.short	0x000c
        /*0082*/ 	.short	0x00a8
        /*0084*/ 	.byte	0x00, 0xf0, 0x11, 0x00


	//----- nvinfo : EIATTR_KPARAM_INFO
	.align		4
.L_3423:
        /*0088*/ 	.byte	0x04, 0x17
        /*008a*/ 	.short	(.L_3425 - .L_3424)
.L_3424:
        /*008c*/ 	.word	0x00000000
        /*0090*/ 	.short	0x000b
        /*0092*/ 	.short	0x00a4
        /*0094*/ 	.byte	0x00, 0xf0, 0x11, 0x00


	//----- nvinfo : EIATTR_KPARAM_INFO
	.align		4
.L_3425:
        /*0098*/ 	.byte	0x04, 0x17
        /*009a*/ 	.short	(.L_3427 - .L_3426)
.L_3426:
        /*009c*/ 	.word	0x00000000
        /*00a0*/ 	.short	0x000a
        /*00a2*/ 	.short	0x00a0
        /*00a4*/ 	.byte	0x00, 0xf0, 0x11, 0x00


	//----- nvinfo : EIATTR_KPARAM_INFO
	.align		4
.L_3427:
        /*00a8*/ 	.byte	0x04, 0x17
        /*00aa*/ 	.short	(.L_3429 - .L_3428)
.L_3428:
        /*00ac*/ 	.word	0x00000000
        /*00b0*/ 	.short	0x0009
        /*00b2*/ 	.short	0x009c
        /*00b4*/ 	.byte	0x00, 0xf0, 0x11, 0x00


	//----- nvinfo : EIATTR_KPARAM_INFO
	.align		4
.L_3429:
        /*00b8*/ 	.byte	0x04, 0x17
        /*00ba*/ 	.short	(.L_3431 - .L_3430)
.L_3430:
        /*00bc*/ 	.word	0x00000000
        /*00c0*/ 	.short	0x0008
        /*00c2*/ 	.short	0x0098
        /*00c4*/ 	.byte	0x00, 0xf0, 0x11, 0x00


	//----- nvinfo : EIATTR_KPARAM_INFO
	.align		4
.L_3431:
        /*00c8*/ 	.byte	0x04, 0x17
        /*00ca*/ 	.short	(.L_3433 - .L_3432)
.L_3432:
        /*00cc*/ 	.word	0x00000000
        /*00d0*/ 	.short	0x0007
        /*00d2*/ 	.short	0x0094
        /*00d4*/ 	.byte	0x00, 0xf0, 0x11, 0x00


	//----- nvinfo : EIATTR_KPARAM_INFO
	.align		4
.L_3433:
        /*00d8*/ 	.byte	0x04, 0x17
        /*00da*/ 	.short	(.L_3435 - .L_3434)
.L_3434:
        /*00dc*/ 	.word	0x00000000
        /*00e0*/ 	.short	0x0006
        /*00e2*/ 	.short	0x0090
        /*00e4*/ 	.byte	0x00, 0xf0, 0x11, 0x00


	//----- nvinfo : EIATTR_KPARAM_INFO
	.align		4
.L_3435:
        /*00e8*/ 	.byte	0x04, 0x17
        /*00ea*/ 	.short	(.L_3437 - .L_3436)
.L_3436:
        /*00ec*/ 	.word	0x00000000
        /*00f0*/ 	.short	0x0005
        /*00f2*/ 	.short	0x008c
        /*00f4*/ 	.byte	0x00, 0xf0, 0x11, 0x00


	//----- nvinfo : EIATTR_KPARAM_INFO
	.align		4
.L_3437:
        /*00f8*/ 	.byte	0x04, 0x17
        /*00fa*/ 	.short	(.L_3439 - .L_3438)
.L_3438:
        /*00fc*/ 	.word	0x00000000
        /*0100*/ 	.short	0x0004
        /*0102*/ 	.short	0x0088
        /*0104*/ 	.byte	0x00, 0xf0, 0x05, 0x00


	//----- nvinfo : EIATTR_KPARAM_INFO
	.align		4
.L_3439:
        /*0108*/ 	.byte	0x04, 0x17
        /*010a*/ 	.short	(.L_3441 - .L_3440)
.L_3440:
        /*010c*/ 	.word	0x00000000
        /*0110*/ 	.short	0x0003
        /*0112*/ 	.short	0x0078
        /*0114*/ 	.byte	0x00, 0xf0, 0x41, 0x00


	//----- nvinfo : EIATTR_KPARAM_INFO
	.align		4
.L_3441:
        /*0118*/ 	.byte	0x04, 0x17
        /*011a*/ 	.short	(.L_3443 - .L_3442)
.L_3442:
        /*011c*/ 	.word	0x00000000
        /*0120*/ 	.short	0x0002
        /*0122*/ 	.short	0x0050
        /*0124*/ 	.byte	0x00, 0xf0, 0xa1, 0x00


	//----- nvinfo : EIATTR_KPARAM_INFO
	.align		4
.L_3443:
        /*0128*/ 	.byte	0x04, 0x17
        /*012a*/ 	.short	(.L_3445 - .L_3444)
.L_3444:
        /*012c*/ 	.word	0x00000000
        /*0130*/ 	.short	0x0001
        /*0132*/ 	.short	0x0028
        /*0134*/ 	.byte	0x00, 0xf0, 0xa1, 0x00


	//----- nvinfo : EIATTR_KPARAM_INFO
	.align		4
.L_3445:
        /*0138*/ 	.byte	0x04, 0x17
        /*013a*/ 	.short	(.L_3447 - .L_3446)
.L_3446:
        /*013c*/ 	.word	0x00000000
        /*0140*/ 	.short	0x0000
        /*0142*/ 	.short	0x0000
        /*0144*/ 	.byte	0x00, 0xf0, 0xa1, 0x00


	//----- nvinfo : EIATTR_SPARSE_MMA_MASK
	.align		4
.L_3447:
        /*0148*/ 	.byte	0x03, 0x50
        /*014a*/ 	.short	0x0000


	//----- nvinfo : EIATTR_MAXREG_COUNT
	.align		4
        /*014c*/ 	.byte	0x03, 0x1b
        /*014e*/ 	.short	0x0040


	//----- nvinfo : EIATTR_MERCURY_ISA_VERSION
	.align		4
        /*0150*/ 	.byte	0x03, 0x5f
        /*0152*/ 	.short	0x0101


	//----- nvinfo : EIATTR_EXIT_INSTR_OFFSETS
	.align		4
        /*0154*/ 	.byte	0x04, 0x1c
        /*0156*/ 	.short	(.L_3449 - .L_3448)


	//   ....[0]....
.L_3448:
        /*0158*/ 	.word	0x000000a0


	//   ....[1]....
        /*015c*/ 	.word	0x00001240


	//   ....[2]....
        /*0160*/ 	.word	0x00002000


	//----- nvinfo : EIATTR_MAX_THREADS
	.align		4
.L_3449:
        /*0164*/ 	.byte	0x04, 0x05
        /*0166*/ 	.short	(.L_3451 - .L_3450)
.L_3450:
        /*0168*/ 	.word	0x00000400
        /*016c*/ 	.word	0x00000001
        /*0170*/ 	.word	0x00000001


	//----- nvinfo : EIATTR_CRS_STACK_SIZE
	.align		4
.L_3451:
        /*0174*/ 	.byte	0x04, 0x1e
        /*0176*/ 	.short	(.L_3453 - .L_3452)
.L_3452:
        /*0178*/ 	.word	0x00000000


	//----- nvinfo : EIATTR_CBANK_PARAM_SIZE
	.align		4
.L_3453:
        /*017c*/ 	.byte	0x03, 0x19
        /*017e*/ 	.short	0x00c8


	//----- nvinfo : EIATTR_PARAM_CBANK
	.align		4
        /*0180*/ 	.byte	0x04, 0x0a
        /*0182*/ 	.short	(.L_3455 - .L_3454)
	.align		4
.L_3454:
        /*0184*/ 	.word	index@(.nv.constant0._ZN2at6native51_GLOBAL__N__2c613397_18_DepthwiseConv2d_cu_9959487031conv_depthwise2d_forward_kernelILi3EN3c104HalfEiEEvNS_27GenericPackedTensorAccessorIKT0_Lm4ENS_16DefaultPtrTraitsEiEENS5_IS6_Lm4ES8_iEES9_NS5_IS7_Lm1ES8_iEEbT1_iiiiiiiiiiiiii)
        /*0188*/ 	.short	0x0210
        /*018a*/ 	.short	0x00c8


	//----- nvinfo : EIATTR_SW_WAR
	.align		4
.L_3455:
        /*018c*/ 	.byte	0x04, 0x36
        /*018e*/ 	.short	(.L_3457 - .L_3456)
.L_3456:
        /*0190*/ 	.word	0x00000008
.L_3457:


//--------------------- .nv.info._ZN2at6native51_GLOBAL__N__2c613397_18_DepthwiseConv2d_cu_9959487031conv_depthwise2d_forward_kernelILi5EN3c104HalfEiEEvNS_27GenericPackedTensorAccessorIKT0_Lm4ENS_16DefaultPtrTraitsEiEENS5_IS6_Lm4ES8_iEES9_NS5_IS7_Lm1ES8_iEEbT1_iiiiiiiiiiiiii --------------------------
	.section	.nv.info._ZN2at6native51_GLOBAL__N__2c613397_18_DepthwiseConv2d_cu_9959487031conv_depthwise2d_forward_kernelILi5EN3c104HalfEiEEvNS_27GenericPackedTensorAccessorIKT0_Lm4ENS_16DefaultPtrTraitsEiEENS5_IS6_Lm4ES8_iEES9_NS5_IS7_Lm1ES8_iEEbT1_iiiiiiiiiiiiii,"",@"SHT_CUDA_INFO"
	.sectionflags	@""
	.align	4


	//----- nvinfo : EIATTR_CUDA_API_VERSION
	.align		4
        /*0000*/ 	.byte	0x04, 0x37
        /*0002*/ 	.short	(.L_3459 - .L_3458)
.L_3458:
        /*0004*/ 	.word	0x00000082


	//----- nvinfo : EIATTR_KPARAM_INFO
	.align		4
.L_3459:
        /*0008*/ 	.byte	0x04, 0x17
        /*000a*/ 	.short	(.L_3461 - .L_3460)
.L_3460:
        /*000c*/ 	.word	0x00000000
        /*0010*/ 	.short	0x0013
        /*0012*/ 	.short	0x00c4
        /*0014*/ 	.byte	0x00, 0xf0, 0x11, 0x00


	//----- nvinfo : EIATTR_KPARAM_INFO
	.align		4
.L_3461:
        /*0018*/ 	.byte	0x04, 0x17
        /*001a*/ 	.short	(.L_3463 - .L_3462)
.L_3462:
        /*001c*/ 	.word	0x00000000
        /*0020*/ 	.short	0x0012
        /*0022*/ 	.short	0x00c0
        /*0024*/ 	.byte	0x00, 0xf0, 0x11, 0x00


	//----- nvinfo : EIATTR_KPARAM_INFO
	.align		4
.L_3463:
        /*0028*/ 	.byte	0x04, 0x17
        /*002a*/ 	.short	(.L_3465 - .L_3464)
.L_3464:
        /*002c*/ 	.word	0x00000000
        /*0030*/ 	.short	0x0011
        /*0032*/ 	.short	0x00bc
        /*0034*/ 	.byte	0x00, 0xf0, 0x11, 0x00


	//----- nvinfo : EIATTR_KPARAM_INFO
	.align		4
.L_3465:
        /*0038*/ 	.byte	0x04, 0x17
        /*003a*/ 	.short	(.L_3467 - .L_3466)
.L_3466:
        /*003c*/ 	.word	0x00000000
        /*0040*/ 	.short	0x0010
        /*0042*/ 	.short	0x00b8
        /*0044*/ 	.byte	0x00, 0xf0, 0x11, 0x00


	//----- nvinfo : EIATTR_KPARAM_INFO
	.align		4
.L_3467:
        /*0048*/ 	.byte	0x04, 0x17
        /*004a*/ 	.short	(.L_3469 - .L_3468)
.L_3468:
        /*004c*/ 	.word	0x00000000
        /*0050*/ 	.short	0x000f
        /*0052*/ 	.short	0x00b4
        /*0054*/ 	.byte	0x00, 0xf0, 0x11, 0x00


	//----- nvinfo : EIATTR_KPARAM_INFO
	.align		4
.L_3469:
        /*0058*/ 	.byte	0x04, 0x17
        /*005a*/ 	.short	(.L_3471 - .L_3470)
.L_3470:
        /*005c*/ 	.word	0x00000000
        /*0060*/ 	.short	0x000e
        /*0062*/ 	.short	0x00b0
        /*0064*/ 	.byte	0x00, 0xf0, 0x11, 0x00


	//----- nvinfo : EIATTR_KPARAM_INFO
	.align		4
.L_3471:
        /*0068*/ 	.byte	0x04, 0x17
        /*006a*/ 	.short	(.L_3473 - .L_3472)
.L_3472:
        /*006c*/ 	.word	0x00000000
        /*0070*/ 	.short	0x000d
        /*0072*/ 	.short	0x00ac
        /*0074*/ 	.byte	0x00, 0xf0, 0x11, 0x00


	//----- nvinfo : EIATTR_KPARAM_INFO
	.align		4
.L_3473:
        /*0078*/ 	.byte	0x04, 0x17
        /*007a*/ 	.short	(.L_3475 - .L_3474)
.L_3474:
        /*007c*/ 	.word	0x00000000
        /*0080*/ 	.short	0x000c
        /*0082*/ 	.short	0x00a8
        /*0084*/ 	.byte	0x00, 0xf0, 0x11, 0x00


	//----- nvinfo : EIATTR_KPARAM_INFO
	.align		4
.L_3475:
        /*0088*/ 	.byte	0x04, 0x17
        /*008a*/ 	.short	(.L_3477 - .L_3476)
.L_3476:
        /*008c*/ 	.word	0x00000000
        /*0090*/ 	.short	0x000b
        /*0092*/ 	.short	0x00a4
        /*0094*/ 	.byte	0x00, 0xf0, 0x11, 0x00


	//----- nvinfo : EIATTR_KPARAM_INFO
	.align		4
.L_3477:
        /*0098*/ 	.byte	0x04, 0x17
        /*009a*/ 	.short	(.L_3479 - .L_3478)
.L_3478:
        /*009c*/ 	.word	0x00000000
        /*00a0*/ 	.short	0x000a
        /*00a2*/ 	.short	0x00a0
        /*00a4*/ 	.byte	0x00, 0xf0, 0x11, 0x00


	//----- nvinfo : EIATTR_KPARAM_INFO
	.align		4
.L_3479:
        /*00a8*/ 	.byte	0x04, 0x17
        /*00aa*/ 	.short	(.L_3481 - .L_3480)
.L_3480:
        /*00ac*/ 	.word	0x00000000
        /*00b0*/ 	.short	0x0009
        /*00b2*/ 	.short	0x009c
        /*00b4*/ 	.byte	0x00, 0xf0, 0x11, 0x00


	//----- nvinfo : EIATTR_KPARAM_INFO
	.align		4
.L_3481:
        /*00b8*/ 	.byte	0x04, 0x17
        /*00ba*/ 	.short	(.L_3483 - .L_3482)
.L_3482:
        /*00bc*/ 	.word	0x00000000
        /*00c0*/ 	.short	0x0008
        /*00c2*/ 	.short	0x0098
        /*00c4*/ 	.byte	0x00, 0xf0, 0x11, 0x00


	//----- nvinfo : EIATTR_KPARAM_INFO
	.align		4
.L_3483:
        /*00c8*/ 	.byte	0x04, 0x17
        /*00ca*/ 	.short	(.L_3485 - .L_3484)
.L_3484:
        /*00cc*/ 	.word	0x00000000
        /*00d0*/ 	.short	0x0007
        /*00d2*/ 	.short	0x0094
        /*00d4*/ 	.byte	0x00, 0xf0, 0x11, 0x00


	//----- nvinfo : EIATTR_KPARAM_INFO
	.align		4
.L_3485:
        /*00d8*/ 	.byte	0x04, 0x17
        /*00da*/ 	.short	(.L_3487 - .L_3486)
.L_3486:
        /*00dc*/ 	.word	0x00000000
        /*00e0*/ 	.short	0x0006
        /*00e2*/ 	.short	0x0090
        /*00e4*/ 	.byte	0x00, 0xf0, 0x11, 0x00


	//----- nvinfo : EIATTR_KPARAM_INFO
	.align		4
.L_3487:
        /*00e8*/ 	.byte	0x04, 0x17
        /*00ea*/ 	.short	(.L_3489 - .L_3488)
.L_3488:
        /*00ec*/ 	.word	0x00000000
        /*00f0*/ 	.short	0x0005
        /*00f2*/ 	.short	0x008c
        /*00f4*/ 	.byte	0x00, 0xf0, 0x11, 0x00


	//----- nvinfo : EIATTR_KPARAM_INFO
	.align		4
.L_3489:
        /*00f8*/ 	.byte	0x04, 0x17
        /*00fa*/ 	.short	(.L_3491 - .L_3490)
.L_3490:
        /*00fc*/ 	.word	0x00000000
        /*0100*/ 	.short	0x0004
        /*0102*/ 	.short	0x0088
        /*0104*/ 	.byte	0x00, 0xf0, 0x05, 0x00


	//----- nvinfo : EIATTR_KPARAM_INFO
	.align		4
.L_3491:
        /*0108*/ 	.byte	0x04, 0x17
        /*010a*/ 	.short	(.L_3493 - .L_3492)
.L_3492:
        /*010c*/ 	.word	0x00000000
        /*0110*/ 	.short	0x0003
        /*0112*/ 	.short	0x0078
        /*0114*/ 	.byte	0x00, 0xf0, 0x41, 0x00


	//----- nvinfo : EIATTR_KPARAM_INFO
	.align		4
.L_3493:
        /*0118*/ 	.byte	0x04, 0x17
        /*011a*/ 	.short	(.L_3495 - .L_3494)
.L_3494:
        /*011c*/ 	.word	0x00000000
        /*0120*/ 	.short	0x0002
        /*0122*/ 	.short	0x0050
        /*0124*/ 	.byte	0x00, 0xf0, 0xa1, 0x00


	//----- nvinfo : EIATTR_KPARAM_INFO
	.align		4
.L_3495:
        /*0128*/ 	.byte	0x04, 0x17
        /*012a*/ 	.short	(.L_3497 - .L_3496)
.L_3496:
        /*012c*/ 	.word	0x00000000
        /*0130*/ 	.short	0x0001
        /*0132*/ 	.short	0x0028
        /*0134*/ 	.byte	0x00, 0xf0, 0xa1, 0x00


	//----- nvinfo : EIATTR_KPARAM_INFO
	.align		4
.L_3497:
        /*0138*/ 	.byte	0x04, 0x17
        /*013a*/ 	.short	(.L_3499 - .L_3498)
.L_3498:
        /*013c*/ 	.word	0x00000000
        /*0140*/ 	.short	0x0000
        /*0142*/ 	.short	0x0000
        /*0144*/ 	.byte	0x00, 0xf0, 0xa1, 0x00


	//----- nvinfo : EIATTR_SPARSE_MMA_MASK
	.align		4
.L_3499:
        /*0148*/ 	.byte	0x03, 0x50
        /*014a*/ 	.short	0x0000


	//----- nvinfo : EIATTR_MAXREG_COUNT
	.align		4
        /*014c*/ 	.byte	0x03, 0x1b
        /*014e*/ 	.short	0x0040


	//----- nvinfo : EIATTR_MERCURY_ISA_VERSION
	.align		4
        /*0150*/ 	.byte	0x03, 0x5f
        /*0152*/ 	.short	0x0101


	//----- nvinfo : EIATTR_EXIT_INSTR_OFFSETS
	.align		4
        /*0154*/ 	.byte	0x04, 0x1c
        /*0156*/ 	.short	(.L_3501 - .L_3500)


	//   ....[0]....
.L_3500:
        /*0158*/ 	.word	0x000000a0


	//   ....[1]....
        /*015c*/ 	.word	0x00001e40


	//   ....[2]....
        /*0160*/ 	.word	0x00003790


	//----- nvinfo : EIATTR_MAX_THREADS
	.align		4
.L_3501:
        /*0164*/ 	.byte	0x04, 0x05
        /*0166*/ 	.short	(.L_3503 - .L_3502)
.L_3502:
        /*0168*/ 	.word	0x00000400
        /*016c*/ 	.word	0x00000001
        /*0170*/ 	.word	0x00000001


	//----- nvinfo : EIATTR_CRS_STACK_SIZE
	.align		4
.L_3503:
        /*0174*/ 	.byte	0x04, 0x1e
        /*0176*/ 	.short	(.L_3505 - .L_3504)
.L_3504:
        /*0178*/ 	.word	0x00000000


	//----- nvinfo : EIATTR_CBANK_PARAM_SIZE
	.align		4
.L_3505:
        /*017c*/ 	.byte	0x03, 0x19
        /*017e*/ 	.short	0x00c8


	//----- nvinfo : EIATTR_PARAM_CBANK
	.align		4
        /*0180*/ 	.byte	0x04, 0x0a
        /*0182*/ 	.short	(.L_3507 - .L_3506)
	.align		4
.L_3506:
        /*0184*/ 	.word	index@(.nv.constant0._ZN2at6native51_GLOBAL__N__2c613397_18_DepthwiseConv2d_cu_9959487031conv_depthwise2d_forward_kernelILi5EN3c104HalfEiEEvNS_27GenericPackedTensorAccessorIKT0_Lm4ENS_16DefaultPtrTraitsEiEENS5_IS6_Lm4ES8_iEES9_NS5_IS7_Lm1ES8_iEEbT1_iiiiiiiiiiiiii)
        /*0188*/ 	.short	0x0210
        /*018a*/ 	.short	0x00c8


	//----- nvinfo : EIATTR_SW_WAR
	.align		4
.L_3507:
        /*018c*/ 	.byte	0x04, 0x36
        /*018e*/ 	.short	(.L_3509 - .L_3508)
.L_3508:
        /*0190*/ 	.word	0x00000008
.L_3509:


//--------------------- .nv.info._ZN2at6native51_GLOBAL__N__2c613397_18_DepthwiseConv2d_cu_9959487039conv_depthwise2d_forward_kernel_genericIfiEEvNS_27GenericPackedTensorAccessorIKT_Lm4ENS_16DefaultPtrTraitsEiEENS3_IS4_Lm4ES6_iEES7_NS3_IS5_Lm1ES6_iEEbT0_iiiiiiiiiiiiii --------------------------
	.section	.nv.info._ZN2at6native51_GLOBAL__N__2c613397_18_DepthwiseConv2d_cu_9959487039conv_depthwise2d_forward_kernel_genericIfiEEvNS_27GenericPackedTensorAccessorIKT_Lm4ENS_16DefaultPtrTraitsEiEENS3_IS4_Lm4ES6_iEES7_NS3_IS5_Lm1ES6_iEEbT0_iiiiiiiiiiiiii,"",@"SHT_CUDA_INFO"
	.sectionflags	@""
	.align	4


	//----- nvinfo : EIATTR_CUDA_API_VERSION
	.align		4
        /*0000*/ 	.byte	0x04, 0x37
        /*0002*/ 	.short	(.L_3511 - .L_3510)
.L_3510:
        /*0004*/ 	.word	0x00000082


	//----- nvinfo : EIATTR_KPARAM_INFO
	.align		4
.L_3511:
        /*0008*/ 	.byte	0x04, 0x17
        /*000a*/ 	.short	(.L_3513 - .L_3512)
.L_3512:
        /*000c*/ 	.word	0x00000000
        /*0010*/ 	.short	0x0013
        /*0012*/ 	.short	0x00c4
        /*0014*/ 	.byte	0x00, 0xf0, 0x11, 0x00


	//----- nvinfo : EIATTR_KPARAM_INFO
	.align		4
.L_3513:
        /*0018*/ 	.byte	0x04, 0x17
        /*001a*/ 	.short	(.L_3515 - .L_3514)
.L_3514:
        /*001c*/ 	.word	0x00000000
        /*0020*/ 	.short	0x0012
        /*0022*/ 	.short	0x00c0
        /*0024*/ 	.byte	0x00, 0xf0, 0x11, 0x00


	//----- nvinfo : EIATTR_KPARAM_INFO
	.align		4
.L_3515:
        /*0028*/ 	.byte	0x04, 0x17
        /*002a*/ 	.short	(.L_3517 - .L_3516)
.L_3516:
        /*002c*/ 	.word	0x00000000
        /*0030*/ 	.short	0x0011
        /*0032*/ 	.short	0x00bc
        /*0034*/ 	.byte	0x00, 0xf0, 0x11, 0x00


	//----- nvinfo : EIATTR_KPARAM_INFO
	.align		4
.L_3517:
        /*0038*/ 	.byte	0x04, 0x17
        /*003a*/ 	.short	(.L_3519 - .L_3518)
.L_3518:
        /*003c*/ 	.word	0x00000000
        /*0040*/ 	.short	0x0010
        /*0042*/ 	.short	0x00b8
        /*0044*/ 	.byte	0x00, 0xf0, 0x11, 0x00


	//----- nvinfo : EIATTR_KPARAM_INFO
	.align		4
.L_3519:
        /*0048*/ 	.byte	0x04, 0x17
        /*004a*/ 	.short	(.L_3521 - .L_3520)
.L_3520:
        /*004c*/ 	.word	0x00000000
        /*0050*/ 	.short	0x000f
        /*0052*/ 	.short	0x00b4
        /*0054*/ 	.byte	0x00, 0xf0, 0x11, 0x00


	//----- nvinfo : EIATTR_KPARAM_INFO
	.align		4
.L_3521:
        /*0058*/ 	.byte	0x04, 0x17
        /*005a*/ 	.short	(.L_3523 - .L_3522)
.L_3522:
        /*005c*/ 	.word	0x00000000
        /*0060*/ 	.short	0x000e
        /*0062*/ 	.short	0x00b0
        /*0064*/ 	.byte	0x00, 0xf0, 0x11, 0x00


	//----- nvinfo : EIATTR_KPARAM_INFO
	.align		4
.L_3523:
        /*0068*/ 	.byte	0x04, 0x17
        /*006a*/ 	.short	(.L_3525 - .L_3524)
.L_3524:
        /*006c*/ 	.word	0x00000000
        /*0070*/ 	.short	0x000d
        /*0072*/ 	.short	0x00ac
        /*0074*/ 	.byte	0x00, 0xf0, 0x11, 0x00


	//----- nvinfo : EIATTR_KPARAM_INFO
	.align		4
.L_3525:
        /*0078*/ 	.byte	0x04, 0x17
        /*007a*/ 	.short	(.L_3527 - .L_3526)
.L_3526:
        /*007c*/ 	.word	0x00000000
        /*0080*/ 	.short	0x000c
        /*0082*/ 	.short	0x00a8
        /*0084*/ 	.byte	0x00, 0xf0, 0x11, 0x00


	//----- nvinfo : EIATTR_KPARAM_INFO
	.align		4
.L_3527:
        /*0088*/ 	.byte	0x04, 0x17
        /*008a*/ 	.short	(.L_3529 - .L_3528)
.L_3528:
        /*008c*/ 	.word	0x00000000
        /*0090*/ 	.short	0x000b
        /*0092*/ 	.short	0x00a4
        /*0094*/ 	.byte	0x00, 0xf0, 0x11, 0x00


	//----- nvinfo : EIATTR_KPARAM_INFO
	.align		4
.L_3529:
        /*0098*/ 	.byte	0x04, 0x17
        /*009a*/ 	.short	(.L_3531 - .L_3530)
.L_3530:
        /*009c*/ 	.word	0x00000000
        /*00a0*/ 	.short	0x000a
        /*00a2*/ 	.short	0x00a0
        /*00a4*/ 	.byte	0x00, 0xf0, 0x11, 0x00


	//----- nvinfo : EIATTR_KPARAM_INFO
	.align		4
.L_3531:
        /*00a8*/ 	.byte	0x04, 0x17
        /*00aa*/ 	.short	(.L_3533 - .L_3532)
.L_3532:
        /*00ac*/ 	.word	0x00000000
        /*00b0*/ 	.short	0x0009
        /*00b2*/ 	.short	0x009c
        /*00b4*/ 	.byte	0x00, 0xf0, 0x11, 0x00


	//----- nvinfo : EIATTR_KPARAM_INFO
	.align		4
.L_3533:
        /*00b8*/ 	.byte	0x04, 0x17
        /*00ba*/ 	.short	(.L_3535 - .L_3534)
.L_3534:
        /*00bc*/ 	.word	0x00000000
        /*00c0*/ 	.short	0x0008
        /*00c2*/ 	.short	0x0098
        /*00c4*/ 	.byte	0x00, 0xf0, 0x11, 0x00


	//----- nvinfo : EIATTR_KPARAM_INFO
	.align		4
.L_3535:
        /*00c8*/ 	.byte	0x04, 0x17
        /*00ca*/ 	.short	(.L_3537 - .L_3536)
.L_3536:
        /*00cc*/ 	.word	0x00000000
        /*00d0*/ 	.short	0x0007
        /*00d2*/ 	.short	0x0094
        /*00d4*/ 	.byte	0x00, 0xf0, 0x11, 0x00


	//----- nvinfo : EIATTR_KPARAM_INFO
	.align		4
.L_3537:
        /*00d8*/ 	.byte	0x04, 0x17
        /*00da*/ 	.short	(.L_3539 - .L_3538)
.L_3538:
        /*00dc*/ 	.word	0x00000000
        /*00e0*/ 	.short	0x0006
        /*00e2*/ 	.short	0x0090
        /*00e4*/ 	.byte	0x00, 0xf0, 0x11, 0x00


	//----- nvinfo : EIATTR_KPARAM_INFO
	.align		4
.L_3539:
        /*00e8*/ 	.byte	0x04, 0x17
        /*00ea*/ 	.short	(.L_3541 - .L_3540)
.L_3540:
        /*00ec*/ 	.word	0x00000000
        /*00f0*/ 	.short	0x0005
        /*00f2*/ 	.short	0x008c
        /*00f4*/ 	.byte	0x00, 0xf0, 0x11, 0x00


	//----- nvinfo : EIATTR_KPARAM_INFO
	.align		4
.L_3541:
        /*00f8*/ 	.byte	0x04, 0x17
        /*00fa*/ 	.short	(.L_3543 - .L_3542)
.L_3542:
        /*00fc*/ 	.word	0x00000000
        /*0100*/ 	.short	0x0004
        /*0102*/ 	.short	0x0088
        /*0104*/ 	.byte	0x00, 0xf0, 0x05, 0x00


	//----- nvinfo : EIATTR_KPARAM_INFO
	.align		4
.L_3543:
        /*0108*/ 	.byte	0x04, 0x17
        /*010a*/ 	.short	(.L_3545 - .L_3544)
.L_3544:
        /*010c*/ 	.word	0x00000000
        /*0110*/ 	.short	0x0003
        /*0112*/ 	.short	0x0078
        /*0114*/ 	.byte	0x00, 0xf0, 0x41, 0x00


	//----- nvinfo : EIATTR_KPARAM_INFO
	.align		4
.L_3545:
        /*0118*/ 	.byte	0x04, 0x17
        /*011a*/ 	.short	(.L_3547 - .L_3546)
.L_3546:
        /*011c*/ 	.word	0x00000000
        /*0120*/ 	.short	0x0002
        /*0122*/ 	.short	0x0050
        /*0124*/ 	.byte	0x00, 0xf0, 0xa1, 0x00


	//----- nvinfo : EIATTR_KPARAM_INFO
	.align		4
.L_3547:
        /*0128*/ 	.byte	0x04, 0x17
        /*012a*/ 	.short	(.L_3549 - .L_3548)
.L_3548:
        /*012c*/ 	.word	0x00000000
        /*0130*/ 	.short	0x0001
        /*0132*/ 	.short	0x0028
        /*0134*/ 	.byte	0x00, 0xf0, 0xa1, 0x00


	//----- nvinfo : EIATTR_KPARAM_INFO
	.align		4
.L_3549:
        /*0138*/ 	.byte	0x04, 0x17
        /*013a*/ 	.short	(.L_3551 - .L_3550)
.L_3550:
        /*013c*/ 	.word	0x00000000
        /*0140*/ 	.short	0x0000
        /*0142*/ 	.short	0x0000
        /*0144*/ 	.byte	0x00, 0xf0, 0xa1, 0x00


	//----- nvinfo : EIATTR_SPARSE_MMA_MASK
	.align		4
.L_3551:
        /*0148*/ 	.byte	0x03, 0x50
        /*014a*/ 	.short	0x0000


	//----- nvinfo : EIATTR_MAXREG_COUNT
	.align		4
        /*014c*/ 	.byte	0x03, 0x1b
        /*014e*/ 	.short	0x0040


	//----- nvinfo : EIATTR_MERCURY_ISA_VERSION
	.align		4
        /*0150*/ 	.byte	0x03, 0x5f
        /*0152*/ 	.short	0x0101


	//----- nvinfo : EIATTR_EXIT_INSTR_OFFSETS
	.align		4
        /*0154*/ 	.byte	0x04, 0x1c
        /*0156*/ 	.short	(.L_3553 - .L_3552)


	//   ....[0]....
.L_3552:
        /*0158*/ 	.word	0x000000a0


	//   ....[1]....
        /*015c*/ 	.word	0x00002270


	//   ....[2]....
        /*0160*/ 	.word	0x00003ff0


	//----- nvinfo : EIATTR_MAX_THREADS
	.align		4
.L_3553:
        /*0164*/ 	.byte	0x04, 0x05
        /*0166*/ 	.short	(.L_3555 - .L_3554)
.L_3554:
        /*0168*/ 	.word	0x00000400
        /*016c*/ 	.word	0x00000001
        /*0170*/ 	.word	0x00000001


	//----- nvinfo : EIATTR_CRS_STACK_SIZE
	.align		4
.L_3555:
        /*0174*/ 	.byte	0x04, 0x1e
        /*0176*/ 	.short	(.L_3557 - .L_3556)
.L_3556:
        /*0178*/ 	.word	0x00000000


	//----- nvinfo : EIATTR_CBANK_PARAM_SIZE
	.align		4
.L_3557:
        /*017c*/ 	.byte	0x03, 0x19
        /*017e*/ 	.short	0x00c8


	//----- nvinfo : EIATTR_PARAM_CBANK
	.align		4
        /*0180*/ 	.byte	0x04, 0x0a
        /*0182*/ 	.short	(.L_3559 - .L_3558)
	.align		4
.L_3558:
        /*0184*/ 	.word	index@(.nv.constant0._ZN2at6native51_GLOBAL__N__2c613397_18_DepthwiseConv2d_cu_9959487039conv_depthwise2d_forward_kernel_genericIfiEEvNS_27GenericPackedTensorAccessorIKT_Lm4ENS_16DefaultPtrTraitsEiEENS3_IS4_Lm4ES6_iEES7_NS3_IS5_Lm1ES6_iEEbT0_iiiiiiiiiiiiii)
        /*0188*/ 	.short	0x0210
        /*018a*/ 	.short	0x00c8


	//----- nvinfo : EIATTR_SW_WAR
	.align		4
.L_3559:
        /*018c*/ 	.byte	0x04, 0x36
        /*018e*/ 	.short	(.L_3561 - .L_3560)
.L_3560:
        /*0190*/ 	.word	0x00000008
.L_3561:


//--------------------- .nv.info._ZN2at6native51_GLOBAL__N__2c613397_18_DepthwiseConv2d_cu_9959487031conv_depthwise2d_forward_kernelILi1EfiEEvNS_27GenericPackedTensorAccessorIKT0_Lm4ENS_16DefaultPtrTraitsEiEENS3_IS4_Lm4ES6_iEES7_NS3_IS5_Lm1ES6_iEEbT1_iiiiiiiiiiiiii --------------------------
	.section	.nv.info._ZN2at6native51_GLOBAL__N__2c613397_18_DepthwiseConv2d_cu_9959487031conv_depthwise2d_forward_kernelILi1EfiEEvNS_27GenericPackedTensorAccessorIKT0_Lm4ENS_16DefaultPtrTraitsEiEENS3_IS4_Lm4ES6_iEES7_NS3_IS5_Lm1ES6_iEEbT1_iiiiiiiiiiiiii,"",@"SHT_CUDA_INFO"
	.sectionflags	@""
	.align	4


	//----- nvinfo : EIATTR_CUDA_API_VERSION
	.align		4
        /*0000*/ 	.byte	0x04, 0x37
        /*0002*/ 	.short	(.L_3563 - .L_3562)
.L_3562:
        /*0004*/ 	.word	0x00000082


	//----- nvinfo : EIATTR_KPARAM_INFO
	.align		4
.L_3563:
        /*0008*/ 	.byte	0x04, 0x17
        /*000a*/ 	.short	(.L_3565 - .L_3564)
.L_3564:
        /*000c*/ 	.word	0x00000000
        /*0010*/ 	.short	0x0013
        /*0012*/ 	.short	0x00c4
        /*0014*/ 	.byte	0x00, 0xf0, 0x11, 0x00


	//----- nvinfo : EIATTR_KPARAM_INFO
	.align		4
.L_3565:
        /*0018*/ 	.byte	0x04, 0x17
        /*001a*/ 	.short	(.L_3567 - .L_3566)
.L_3566:
        /*001c*/ 	.word	0x00000000
        /*0020*/ 	.short	0x0012
        /*0022*/ 	.short	0x00c0
        /*0024*/ 	.byte	0x00, 0xf0, 0x11, 0x00


	//----- nvinfo : EIATTR_KPARAM_INFO
	.align		4
.L_3567:
        /*0028*/ 	.byte	0x04, 0x17
        /*002a*/ 	.short	(.L_3569 - .L_3568)
.L_3568:
        /*002c*/ 	.word	0x00000000
        /*0030*/ 	.short	0x0011
        /*0032*/ 	.short	0x00bc
        /*0034*/ 	.byte	0x00, 0xf0, 0x11, 0x00


	//----- nvinfo : EIATTR_KPARAM_INFO
	.align		4
.L_3569:
        /*0038*/ 	.byte	0x04, 0x17
        /*003a*/ 	.short	(.L_3571 - .L_3570)
.L_3570:
        /*003c*/ 	.word	0x00000000
        /*0040*/ 	.short	0x0010
        /*0042*/ 	.short	0x00b8
        /*0044*/ 	.byte	0x00, 0xf0, 0x11, 0x00


	//----- nvinfo : EIATTR_KPARAM_INFO
	.align		4
.L_3571:
        /*0048*/ 	.byte	0x04, 0x17
        /*004a*/ 	.short	(.L_3573 - .L_3572)
.L_3572:
        /*004c*/ 	.word	0x00000000
        /*0050*/ 	.short	0x000f
        /*0052*/ 	.short	0x00b4
        /*0054*/ 	.byte	0x00, 0xf0, 0x11, 0x00


	//----- nvinfo : EIATTR_KPARAM_INFO
	.align		4
.L_3573:
        /*0058*/ 	.byte	0x04, 0x17
        /*005a*/ 	.short	(.L_3575 - .L_3574)
.L_3574:
        /*005c*/ 	.word	0x00000000
        /*0060*/ 	.short	0x000e
        /*0062*/ 	.short	0x00b0
        /*0064*/ 	.byte	0x00, 0xf0, 0x11, 0x00


	//----- nvinfo : EIATTR_KPARAM_INFO
	.align		4
.L_3575:
        /*0068*/ 	.byte	0x04, 0x17
        /*006a*/ 	.short	(.L_3577 - .L_3576)
.L_3576:
        /*006c*/ 	.word	0x00000000
        /*0070*/ 	.short	0x000d
        /*0072*/ 	.short	0x00ac
        /*0074*/ 	.byte	0x00, 0xf0, 0x11, 0x00


	//----- nvinfo : EIATTR_KPARAM_INFO
	.align		4
.L_3577:
        /*0078*/ 	.byte	0x04, 0x17
        /*007a*/ 	.short	(.L_3579 - .L_3578)
.L_3578:
        /*007c*/ 	.word	0x00000000
        /*0080*/ 	.short	0x000c
        /*0082*/ 	.short	0x00a8
        /*0084*/ 	.byte	0x00, 0xf0, 0x11, 0x00


	//----- nvinfo : EIATTR_KPARAM_INFO
	.align		4
.L_3579:
        /*0088*/ 	.byte	0x04, 0x17
        /*008a*/ 	.short	(.L_3581 - .L_3580)
.L_3580:
        /*008c*/ 	.word	0x00000000
        /*0090*/ 	.short	0x000b
        /*0092*/ 	.short	0x00a4
        /*0094*/ 	.byte	0x00, 0xf0, 0x11, 0x00


	//----- nvinfo : EIATTR_KPARAM_INFO
	.align		4
.L_3581:
        /*0098*/ 	.byte	0x04, 0x17
        /*009a*/ 	.short	(.L_3583 - .L_3582)
.L_3582:
        /*009c*/ 	.word	0x00000000
        /*00a0*/ 	.short	0x000a
        /*00a2*/ 	.short	0x00a0
        /*00a4*/ 	.byte	0x00, 0xf0, 0x11, 0x00


	//----- nvinfo : EIATTR_KPARAM_INFO
	.align		4
.L_3583:
        /*00a8*/ 	.byte	0x04, 0x17
        /*00aa*/ 	.short	(.L_3585 - .L_3584)
.L_3584:
        /*00ac*/ 	.word	0x00000000
        /*00b0*/ 	.short	0x0009
        /*00b2*/ 	.short	0x009c
        /*00b4*/ 	.byte	0x00, 0xf0, 0x11, 0x00


	//----- nvinfo : EIATTR_KPARAM_INFO
	.align		4
.L_3585:
        /*00b8*/ 	.byte	0x04, 0x17
        /*00ba*/ 	.short	(.L_3587 - .L_3586)
.L_3586:
        /*00bc*/ 	.word	0x00000000
        /*00c0*/ 	.short	0x0008
        /*00c2*/ 	.short	0x0098
        /*00c4*/ 	.byte	0x00, 0xf0, 0x11, 0x00


	//----- nvinfo : EIATTR_KPARAM_INFO
	.align		4
.L_3587:
        /*00c8*/ 	.byte	0x04, 0x17
        /*00ca*/ 	.short	(.L_3589 - .L_3588)
.L_3588:
        /*00cc*/ 	.word	0x00000000
        /*00d0*/ 	.short	0x0007
        /*00d2*/ 	.short	0x0094
        /*00d4*/ 	.byte	0x00, 0xf0, 0x11, 0x00


	//----- nvinfo : EIATTR_KPARAM_INFO
	.align		4
.L_3589:
        /*00d8*/ 	.byte	0x04, 0x17
        /*00da*/ 	.short	(.L_3591 - .L_3590)
.L_3590:
        /*00dc*/ 	.word	0x00000000
        /*00e0*/ 	.short	0x0006
        /*00e2*/ 	.short	0x0090
        /*00e4*/ 	.byte	0x00, 0xf0, 0x11, 0x00


	//----- nvinfo : EIATTR_KPARAM_INFO
	.align		4
.L_3591:
        /*00e8*/ 	.byte	0x04, 0x17
        /*00ea*/ 	.short	(.L_3593 - .L_3592)
.L_3592:
        /*00ec*/ 	.word	0x00000000
        /*00f0*/ 	.short	0x0005
        /*00f2*/ 	.short	0x008c
        /*00f4*/ 	.byte	0x00, 0xf0, 0x11, 0x00


	//----- nvinfo : EIATTR_KPARAM_INFO
	.align		4
.L_3593:
        /*00f8*/ 	.byte	0x04, 0x17
        /*00fa*/ 	.short	(.L_3595 - .L_3594)
.L_3594:
        /*00fc*/ 	.word	0x00000000
        /*0100*/ 	.short	0x0004
        /*0102*/ 	.short	0x0088
        /*0104*/ 	.byte	0x00, 0xf0, 0x05, 0x00


	//----- nvinfo : EIATTR_KPARAM_INFO
	.align		4
.L_3595:
        /*0108*/ 	.byte	0x04, 0x17
        /*010a*/ 	.short	(.L_3597 - .L_3596)
.L_3596:
        /*010c*/ 	.word	0x00000000
        /*0110*/ 	.short	0x0003
        /*0112*/ 	.short	0x0078
        /*0114*/ 	.byte	0x00, 0xf0, 0x41, 0x00


	//----- nvinfo : EIATTR_KPARAM_INFO
	.align		4
.L_3597:
        /*0118*/ 	.byte	0x04, 0x17
        /*011a*/ 	.short	(.L_3599 - .L_3598)
.L_3598:
        /*011c*/ 	.word	0x00000000
        /*0120*/ 	.short	0x0002
        /*0122*/ 	.short	0x0050
        /*0124*/ 	.byte	0x00, 0xf0, 0xa1, 0x00


	//----- nvinfo : EIATTR_KPARAM_INFO
	.align		4
.L_3599:
        /*0128*/ 	.byte	0x04, 0x17
        /*012a*/ 	.short	(.L_3601 - .L_3600)
.L_3600:
        /*012c*/ 	.word	0x00000000
        /*0130*/ 	.short	0x0001
        /*0132*/ 	.short	0x0028
        /*0134*/ 	.byte	0x00, 0xf0, 0xa1, 0x00


	//----- nvinfo : EIATTR_KPARAM_INFO
	.align		4
.L_3601:
        /*0138*/ 	.byte	0x04, 0x17
        /*013a*/ 	.short	(.L_3603 - .L_3602)
.L_3602:
        /*013c*/ 	.word	0x00000000
        /*0140*/ 	.short	0x0000
        /*0142*/ 	.short	0x0000
        /*0144*/ 	.byte	0x00, 0xf0, 0xa1, 0x00


	//----- nvinfo : EIATTR_SPARSE_MMA_MASK
	.align		4
.L_3603:
        /*0148*/ 	.byte	0x03, 0x50
        /*014a*/ 	.short	0x0000


	//----- nvinfo : EIATTR_MAXREG_COUNT
	.align		4
        /*014c*/ 	.byte	0x03, 0x1b
        /*014e*/ 	.short	0x0040


	//----- nvinfo : EIATTR_MERCURY_ISA_VERSION
	.align		4
        /*0150*/ 	.byte	0x03, 0x5f
        /*0152*/ 	.short	0x0101


	//----- nvinfo : EIATTR_EXIT_INSTR_OFFSETS
	.align		4
        /*0154*/ 	.byte	0x04, 0x1c
        /*0156*/ 	.short	(.L_3605 - .L_3604)


	//   ....[0]....
.L_3604:
        /*0158*/ 	.word	0x000000b0


	//   ....[1]....
        /*015c*/ 	.word	0x00000eb0


	//   ....[2]....
        /*0160*/ 	.word	0x00002100


	//   ....[3]....
        /*0164*/ 	.word	0x000028d0


	//   ....[4]....
        /*0168*/ 	.word	0x00003540


	//----- nvinfo : EIATTR_MAX_THREADS
	.align		4
.L_3605:
        /*016c*/ 	.byte	0x04, 0x05
        /*016e*/ 	.short	(.L_3607 - .L_3606)
.L_3606:
        /*0170*/ 	.word	0x00000400
        /*0174*/ 	.word	0x00000001
        /*0178*/ 	.word	0x00000001


	//----- nvinfo : EIATTR_CRS_STACK_SIZE
	.align		4
.L_3607:
        /*017c*/ 	.byte	0x04, 0x1e
        /*017e*/ 	.short	(.L_3609 - .L_3608)
.L_3608:
        /*0180*/ 	.word	0x00000000


	//----- nvinfo : EIATTR_CBANK_PARAM_SIZE
	.align		4
.L_3609:
        /*0184*/ 	.byte	0x03, 0x19
        /*0186*/ 	.short	0x00c8


	//----- nvinfo : EIATTR_PARAM_CBANK
	.align		4
        /*0188*/ 	.byte	0x04, 0x0a
        /*018a*/ 	.short	(.L_3611 - .L_3610)
	.align		4
.L_3610:
        /*018c*/ 	.word	index@(.nv.constant0._ZN2at6native51_GLOBAL__N__2c613397_18_DepthwiseConv2d_cu_9959487031conv_depthwise2d_forward_kernelILi1EfiEEvNS_27GenericPackedTensorAccessorIKT0_Lm4ENS_16DefaultPtrTraitsEiEENS3_IS4_Lm4ES6_iEES7_NS3_IS5_Lm1ES6_iEEbT1_iiiiiiiiiiiiii)
        /*0190*/ 	.short	0x0210
        /*0192*/ 	.short	0x00c8


	//----- nvinfo : EIATTR_SW_WAR
	.align		4
.L_3611:
        /*0194*/ 	.byte	0x04, 0x36
        /*0196*/ 	.short	(.L_3613 - .L_3612)
.L_3612:
        /*0198*/ 	.word	0x00000008
.L_3613:


//--------------------- .nv.info._ZN2at6native51_GLOBAL__N__2c613397_18_DepthwiseConv2d_cu_9959487031conv_depthwise2d_forward_kernelILi3EfiEEvNS_27GenericPackedTensorAccessorIKT0_Lm4ENS_16DefaultPtrTraitsEiEENS3_IS4_Lm4ES6_iEES7_NS3_IS5_Lm1ES6_iEEbT1_iiiiiiiiiiiiii --------------------------
	.section	.nv.info._ZN2at6native51_GLOBAL__N__2c613397_18_DepthwiseConv2d_cu_9959487031conv_depthwise2d_forward_kernelILi3EfiEEvNS_27GenericPackedTensorAccessorIKT0_Lm4ENS_16DefaultPtrTraitsEiEENS3_IS4_Lm4ES6_iEES7_NS3_IS5_Lm1ES6_iEEbT1_iiiiiiiiiiiiii,"",@"SHT_CUDA_INFO"
	.sectionflags	@""
	.align	4


	//----- nvinfo : EIATTR_CUDA_API_VERSION
	.align		4
        /*0000*/ 	.byte	0x04, 0x37
        /*0002*/ 	.short	(.L_3615 - .L_3614)
.L_3614:
        /*0004*/ 	.word	0x00000082


	//----- nvinfo : EIATTR_KPARAM_INFO
	.align		4
.L_3615:
        /*0008*/ 	.byte	0x04, 0x17
        /*000a*/ 	.short	(.L_3617 - .L_3616)
.L_3616:
        /*000c*/ 	.word	0x00000000
        /*0010*/ 	.short	0x0013
        /*0012*/ 	.short	0x00c4
        /*0014*/ 	.byte	0x00, 0xf0, 0x11, 0x00


	//----- nvinfo : EIATTR_KPARAM_INFO
	.align		4
.L_3617:
        /*0018*/ 	.byte	0x04, 0x17
        /*001a*/ 	.short	(.L_3619 - .L_3618)
.L_3618:
        /*001c*/ 	.word	0x00000000
        /*0020*/ 	.short	0x0012
        /*0022*/ 	.short	0x00c0
        /*0024*/ 	.byte	0x00, 0xf0, 0x11, 0x00


	//----- nvinfo : EIATTR_KPARAM_INFO
	.align		4
.L_3619:
        /*0028*/ 	.byte	0x04, 0x17
        /*002a*/ 	.short	(.L_3621 - .L_3620)
.L_3620:
        /*002c*/ 	.word	0x00000000
        /*0030*/ 	.short	0x0011
        /*0032*/ 	.short	0x00bc
        /*0034*/ 	.byte	0x00, 0xf0, 0x11, 0x00


	//----- nvinfo : EIATTR_KPARAM_INFO
	.align		4
.L_3621:
        /*0038*/ 	.byte	0x04, 0x17
        /*003a*/ 	.short	(.L_3623 - .L_3622)
.L_3622:
        /*003c*/ 	.word	0x00000000
        /*0040*/ 	.short	0x0010
        /*0042*/ 	.short	0x00b8
        /*0044*/ 	.byte	0x00, 0xf0, 0x11, 0x00


	//----- nvinfo : EIATTR_KPARAM_INFO
	.align		4
.L_3623:
        /*0048*/ 	.byte	0x04, 0x17
        /*004a*/ 	.short	(.L_3625 - .L_3624)
.L_3624:
        /*004c*/ 	.word	0x00000000
        /*0050*/ 	.short	0x000f
        /*0052*/ 	.short	0x00b4
        /*0054*/ 	.byte	0x00, 0xf0, 0x11, 0x00


	//----- nvinfo : EIATTR_KPARAM_INFO
	.align		4
.L_3625:
        /*0058*/ 	.byte	0x04, 0x17
        /*005a*/ 	.short	(.L_3627 - .L_3626)
.L_3626:
        /*005c*/ 	.word	0x00000000
        /*0060*/ 	.short	0x000e
        /*0062*/ 	.short	0x00b0
        /*0064*/ 	.byte	0x00, 0xf0, 0x11, 0x00


	//----- nvinfo : EIATTR_KPARAM_INFO
	.align		4
.L_3627:
        /*0068*/ 	.byte	0x04, 0x17
        /*006a*/ 	.short	(.L_3629 - .L_3628)
.L_3628:
        /*006c*/ 	.word	0x00000000
        /*0070*/ 	.short	0x000d
        /*0072*/ 	.short	0x00ac
        /*0074*/ 	.byte	0x00, 0xf0, 0x11, 0x00


	//----- nvinfo : EIATTR_KPARAM_INFO
	.align		4
.L_3629:
        /*0078*/ 	.byte	0x04, 0x17
        /*007a*/ 	.short	(.L_3631 - .L_3630)
.L_3630:
        /*007c*/ 	.word	0x00000000
        /*0080*/ 	.short	0x000c
        /*0082*/ 	.short	0x00a8
        /*0084*/ 	.byte	0x00, 0xf0, 0x11, 0x00


	//----- nvinfo : EIATTR_KPARAM_INFO
	.align		4
.L_3631:
        /*0088*/ 	.byte	0x04, 0x17
        /*008a*/ 	.short	(.L_3633 - .L_3632)
.L_3632:
        /*008c*/ 	.word	0x00000000
        /*0090*/ 	.short	0x000b
        /*0092*/ 	.short	0x00a4
        /*0094*/ 	.byte	0x00, 0xf0, 0x11, 0x00


	//----- nvinfo : EIATTR_KPARAM_INFO
	.align		4
.L_3633:
        /*0098*/ 	.byte	0x04, 0x17
        /*009a*/ 	.short	(.L_3635 - .L_3634)
.L_3634:
        /*009c*/ 	.word	0x00000000
        /*00a0*/ 	.short	0x000a
        /*00a2*/ 	.short	0x00a0
        /*00a4*/ 	.byte	0x00, 0xf0, 0x11, 0x00


	//----- nvinfo : EIATTR_KPARAM_INFO
	.align		4
.L_3635:
        /*00a8*/ 	.byte	0x04, 0x17
        /*00aa*/ 	.short	(.L_3637 - .L_3636)
.L_3636:
        /*00ac*/ 	.word	0x00000000
        /*00b0*/ 	.short	0x0009
        /*00b2*/ 	.short	0x009c
        /*00b4*/ 	.byte	0x00, 0xf0, 0x11, 0x00


	//----- nvinfo : EIATTR_KPARAM_INFO
	.align		4
.L_3637:
        /*00b8*/ 	.byte	0x04, 0x17
        /*00ba*/ 	.short	(.L_3639 - .L_3638)
.L_3638:
        /*00bc*/ 	.word	0x00000000
        /*00c0*/ 	.short	0x0008
        /*00c2*/ 	.short	0x0098
        /*00c4*/ 	.byte	0x00, 0xf0, 0x11, 0x00


	//----- nvinfo : EIATTR_KPARAM_INFO
	.align		4
.L_3639:
        /*00c8*/ 	.byte	0x04, 0x17
        /*00ca*/ 	.short	(.L_3641 - .L_3640)
.L_3640:
        /*00cc*/ 	.word	0x00000000
        /*00d0*/ 	.short	0x0007
        /*00d2*/ 	.short	0x0094
        /*00d4*/ 	.byte	0x00, 0xf0, 0x11, 0x00


	//----- nvinfo : EIATTR_KPARAM_INFO
	.align		4
.L_3641:
        /*00d8*/ 	.byte	0x04, 0x17
        /*00da*/ 	.short	(.L_3643 - .L_3642)
.L_3642:
        /*00dc*/ 	.word	0x00000000
        /*00e0*/ 	.short	0x0006
        /*00e2*/ 	.short	0x0090
        /*00e4*/ 	.byte	0x00, 0xf0, 0x11, 0x00


	//----- nvinfo : EIATTR_KPARAM_INFO
	.align		4
.L_3643:
        /*00e8*/ 	.byte	0x04, 0x17
        /*00ea*/ 	.short	(.L_3645 - .L_3644)
.L_3644:
        /*00ec*/ 	.word	0x00000000
        /*00f0*/ 	.short	0x0005
        /*00f2*/ 	.short	0x008c
        /*00f4*/ 	.byte	0x00, 0xf0, 0x11, 0x00


	//----- nvinfo : EIATTR_KPARAM_INFO
	.align		4
.L_3645:
        /*00f8*/ 	.byte	0x04, 0x17
        /*00fa*/ 	.short	(.L_3647 - .L_3646)
.L_3646:
        /*00fc*/ 	.word	0x00000000
        /*0100*/ 	.short	0x0004
        /*0102*/ 	.short	0x0088
        /*0104*/ 	.byte	0x00, 0xf0, 0x05, 0x00


	//----- nvinfo : EIATTR_KPARAM_INFO
	.align		4
.L_3647:
        /*0108*/ 	.byte	0x04, 0x17
        /*010a*/ 	.short	(.L_3649 - .L_3648)
.L_3648:
        /*010c*/ 	.word	0x00000000
        /*0110*/ 	.short	0x0003
        /*0112*/ 	.short	0x0078
        /*0114*/ 	.byte	0x00, 0xf0, 0x41, 0x00


	//----- nvinfo : EIATTR_KPARAM_INFO
	.align		4
.L_3649:
        /*0118*/ 	.byte	0x04, 0x17
        /*011a*/ 	.short	(.L_3651 - .L_3650)
.L_3650:
        /*011c*/ 	.word	0x00000000
        /*0120*/ 	.short	0x0002
        /*0122*/ 	.short	0x0050
        /*0124*/ 	.byte	0x00, 0xf0, 0xa1, 0x00


	//----- nvinfo : EIATTR_KPARAM_INFO
	.align		4
.L_3651:
        /*0128*/ 	.byte	0x04, 0x17
        /*012a*/ 	.short	(.L_3653 - .L_3652)
.L_3652:
        /*012c*/ 	.word	0x00000000
        /*0130*/ 	.short	0x0001
        /*0132*/ 	.short	0x0028
        /*0134*/ 	.byte	0x00, 0xf0, 0xa1, 0x00


	//----- nvinfo : EIATTR_KPARAM_INFO
	.align		4
.L_3653:
        /*0138*/ 	.byte	0x04, 0x17
        /*013a*/ 	.short	(.L_3655 - .L_3654)
.L_3654:
        /*013c*/ 	.word	0x00000000
        /*0140*/ 	.short	0x0000
        /*0142*/ 	.short	0x0000
        /*0144*/ 	.byte	0x00, 0xf0, 0xa1, 0x00


	//----- nvinfo : EIATTR_SPARSE_MMA_MASK
	.align		4
.L_3655:
        /*0148*/ 	.byte	0x03, 0x50
        /*014a*/ 	.short	0x0000


	//----- nvinfo : EIATTR_MAXREG_COUNT
	.align		4
        /*014c*/ 	.byte	0x03, 0x1b
        /*014e*/ 	.short	0x0040


	//----- nvinfo : EIATTR_MERCURY_ISA_VERSION
	.align		4
        /*0150*/ 	.byte	0x03, 0x5f
        /*0152*/ 	.short	0x0101


	//----- nvinfo : EIATTR_EXIT_INSTR_OFFSETS
	.align		4
        /*0154*/ 	.byte	0x04, 0x1c
        /*0156*/ 	.short	(.L_3657 - .L_3656)


	//   ....[0]....
.L_3656:
        /*0158*/ 	.word	0x000000b0


	//   ....[1]....
        /*015c*/ 	.word	0x00001180


	//   ....[2]....
        /*0160*/ 	.word	0x00001e90


	//----- nvinfo : EIATTR_MAX_THREADS
	.align		4
.L_3657:
        /*0164*/ 	.byte	0x04, 0x05
        /*0166*/ 	.short	(.L_3659 - .L_3658)
.L_3658:
        /*0168*/ 	.word	0x00000400
        /*016c*/ 	.word	0x00000001
        /*0170*/ 	.word	0x00000001


	//----- nvinfo : EIATTR_CRS_STACK_SIZE
	.align		4
.L_3659:
        /*0174*/ 	.byte	0x04, 0x1e
        /*0176*/ 	.short	(.L_3661 - .L_3660)
.L_3660:
        /*0178*/ 	.word	0x00000000


	//----- nvinfo : EIATTR_CBANK_PARAM_SIZE
	.align		4
.L_3661:
        /*017c*/ 	.byte	0x03, 0x19
        /*017e*/ 	.short	0x00c8


	//----- nvinfo : EIATTR_PARAM_CBANK
	.align		4
        /*0180*/ 	.byte	0x04, 0x0a
        /*0182*/ 	.short	(.L_3663 - .L_3662)
	.align		4
.L_3662:
        /*0184*/ 	.word	index@(.nv.constant0._ZN2at6native51_GLOBAL__N__2c613397_18_DepthwiseConv2d_cu_9959487031conv_depthwise2d_forward_kernelILi3EfiEEvNS_27GenericPackedTensorAccessorIKT0_Lm4ENS_16DefaultPtrTraitsEiEENS3_IS4_Lm4ES6_iEES7_NS3_IS5_Lm1ES6_iEEbT1_iiiiiiiiiiiiii)
        /*0188*/ 	.short	0x0210
        /*018a*/ 	.short	0x00c8


	//----- nvinfo : EIATTR_SW_WAR
	.align		4
.L_3663:
        /*018c*/ 	.byte	0x04, 0x36
        /*018e*/ 	.short	(.L_3665 - .L_3664)
.L_3664:
        /*0190*/ 	.word	0x00000008
.L_3665:


//--------------------- .nv.info._ZN2at6native51_GLOBAL__N__2c613397_18_DepthwiseConv2d_cu_9959487031conv_depthwise2d_forward_kernelILi5EfiEEvNS_27GenericPackedTensorAccessorIKT0_Lm4ENS_16DefaultPtrTraitsEiEENS3_IS4_Lm4ES6_iEES7_NS3_IS5_Lm1ES6_iEEbT1_iiiiiiiiiiiiii --------------------------
	.section	.nv.info._ZN2at6native51_GLOBAL__N__2c613397_18_DepthwiseConv2d_cu_9959487031conv_depthwise2d_forward_kernelILi5EfiEEvNS_27GenericPackedTensorAccessorIKT0_Lm4ENS_16DefaultPtrTraitsEiEENS3_IS4_Lm4ES6_iEES7_NS3_IS5_Lm1ES6_iEEbT1_iiiiiiiiiiiiii,"",@"SHT_CUDA_INFO"
	.sectionflags	@""
	.align	4


	//----- nvinfo : EIATTR_CUDA_API_VERSION
	.align		4
        /*0000*/ 	.byte	0x04, 0x37
        /*0002*/ 	.short	(.L_3667 - .L_3666)
.L_3666:
        /*0004*/ 	.word	0x00000082


	//----- nvinfo : EIATTR_KPARAM_INFO
	.align		4
.L_3667:
        /*0008*/ 	.byte	0x04, 0x17
        /*000a*/ 	.short	(.L_3669 - .L_3668)
.L_3668:
        /*000c*/ 	.word	0x00000000
        /*0010*/ 	.short	0x0013
        /*0012*/ 	.short	0x00c4
        /*0014*/ 	.byte	0x00, 0xf0, 0x11, 0x00


	//----- nvinfo : EIATTR_KPARAM_INFO
	.align		4
.L_3669:
        /*0018*/ 	.byte	0x04, 0x17
        /*001a*/ 	.short	(.L_3671 - .L_3670)
.L_3670:
        /*001c*/ 	.word	0x00000000
        /*0020*/ 	.short	0x0012
        /*0022*/ 	.short	0x00c0
        /*0024*/ 	.byte	0x00, 0xf0, 0x11, 0x00


	//----- nvinfo : EIATTR_KPARAM_INFO
	.align		4
.L_3671:
        /*0028*/ 	.byte	0x04, 0x17
        /*002a*/ 	.short	(.L_3673 - .L_3672)
.L_3672:
        /*002c*/ 	.word	0x00000000
        /*0030*/ 	.short	0x0011
        /*0032*/ 	.short	0x00bc
        /*0034*/ 	.byte	0x00, 0xf0, 0x11, 0x00


	//----- nvinfo : EIATTR_KPARAM_INFO
	.align		4
.L_3673:
        /*0038*/ 	.byte	0x04, 0x17
        /*003a*/ 	.short	(.L_3675 - .L_3674)
.L_3674:
        /*003c*/ 	.word	0x00000000
        /*0040*/ 	.short	0x0010
        /*0042*/ 	.short	0x00b8
        /*0044*/ 	.byte	0x00, 0xf0, 0x11, 0x00


	//----- nvinfo : EIATTR_KPARAM_INFO
	.align		4
.L_3675:
        /*0048*/ 	.byte	0x04, 0x17
        /*004a*/ 	.short	(.L_3677 - .L_3676)
.L_3676:
        /*004c*/ 	.word	0x00000000
        /*0050*/ 	.short	0x000f
        /*0052*/ 	.short	0x00b4
        /*0054*/ 	.byte	0x00, 0xf0, 0x11, 0x00


	//----- nvinfo : EIATTR_KPARAM_INFO
	.align		4
.L_3677:
        /*0058*/ 	.byte	0x04, 0x17
        /*005a*/ 	.short	(.L_3679 - .L_3678)
.L_3678:
        /*005c*/ 	.word	0x00000000
        /*0060*/ 	.short	0x000e
        /*0062*/ 	.short	0x00b0
        /*0064*/ 	.byte	0x00, 0xf0, 0x11, 0x00


	//----- nvinfo : EIATTR_KPARAM_INFO
	.align		4
.L_3679:
        /*0068*/ 	.byte	0x04, 0x17
        /*006a*/ 	.short	(.L_3681 - .L_3680)
.L_3680:
        /*006c*/ 	.word	0x00000000
        /*0070*/ 	.short	0x000d
        /*0072*/ 	.short	0x00ac
        /*0074*/ 	.byte	0x00, 0xf0, 0x11, 0x00


	//----- nvinfo : EIATTR_KPARAM_INFO
	.align		4
.L_3681:
        /*0078*/ 	.byte	0x04, 0x17
        /*007a*/ 	.short	(.L_3683 - .L_3682)
.L_3682:
        /*007c*/ 	.word	0x00000000
        /*0080*/ 	.short	0x000c
        /*0082*/ 	.short	0x00a8
        /*0084*/ 	.byte	0x00, 0xf0, 0x11, 0x00


	//----- nvinfo : EIATTR_KPARAM_INFO
	.align		4
.L_3683:
        /*0088*/ 	.byte	0x04, 0x17
        /*008a*/ 	.short	(.L_3685 - .L_3684)
.L_3684:
        /*008c*/ 	.word	0x00000000
        /*0090*/ 	.short	0x000b
        /*0092*/ 	.short	0x00a4
        /*0094*/ 	.byte	0x00, 0xf0, 0x11, 0x00


	//----- nvinfo : EIATTR_KPARAM_INFO
	.align		4
.L_3685:
        /*0098*/ 	.byte	0x04, 0x17
        /*009a*/ 	.short	(.L_3687 - .L_3686)
.L_3686:
        /*009c*/ 	.word	0x00000000
        /*00a0*/ 	.short	0x000a
        /*00a2*/ 	.short	0x00a0
        /*00a4*/ 	.byte	0x00, 0xf0, 0x11, 0x00


	//----- nvinfo : EIATTR_KPARAM_INFO
	.align		4
.L_3687:
        /*00a8*/ 	.byte	0x04, 0x17
        /*00aa*/ 	.short	(.L_3689 - .L_3688)
.L_3688:
        /*00ac*/ 	.word	0x00000000
        /*00b0*/ 	.short	0x0009
        /*00b2*/ 	.short	0x009c
        /*00b4*/ 	.byte	0x00, 0xf0, 0x11, 0x00


	//----- nvinfo : EIATTR_KPARAM_INFO
	.align		4
.L_3689:
        /*00b8*/ 	.byte	0x04, 0x17
        /*00ba*/ 	.short	(.L_3691 - .L_3690)
.L_3690:
        /*00bc*/ 	.word	0x00000000
        /*00c0*/ 	.short	0x0008
        /*00c2*/ 	.short	0x0098
        /*00c4*/ 	.byte	0x00, 0xf0, 0x11, 0x00


	//----- nvinfo : EIATTR_KPARAM_INFO
	.align		4
.L_3691:
        /*00c8*/ 	.byte	0x04, 0x17
        /*00ca*/ 	.short	(.L_3693 - .L_3692)
.L_3692:
        /*00cc*/ 	.word	0x00000000
        /*00d0*/ 	.short	0x0007
        /*00d2*/ 	.short	0x0094
        /*00d4*/ 	.byte	0x00, 0xf0, 0x11, 0x00


	//----- nvinfo : EIATTR_KPARAM_INFO
	.align		4
.L_3693:
        /*00d8*/ 	.byte	0x04, 0x17
        /*00da*/ 	.short	(.L_3695 - .L_3694)
.L_3694:
        /*00dc*/ 	.word	0x00000000
        /*00e0*/ 	.short	0x0006
        /*00e2*/ 	.short	0x0090
        /*00e4*/ 	.byte	0x00, 0xf0, 0x11, 0x00


	//----- nvinfo : EIATTR_KPARAM_INFO
	.align		4
.L_3695:
        /*00e8*/ 	.byte	0x04, 0x17
        /*00ea*/ 	.short	(.L_3697 - .L_3696)
.L_3696:
        /*00ec*/ 	.word	0x00000000
        /*00f0*/ 	.short	0x0005
        /*00f2*/ 	.short	0x008c
        /*00f4*/ 	.byte	0x00, 0xf0, 0x11, 0x00


	//----- nvinfo : EIATTR_KPARAM_INFO
	.align		4
.L_3697:
        /*00f8*/ 	.byte	0x04, 0x17
        /*00fa*/ 	.short	(.L_3699 - .L_3698)
.L_3698:
        /*00fc*/ 	.word	0x00000000
        /*0100*/ 	.short	0x0004
        /*0102*/ 	.short	0x0088
        /*0104*/ 	.byte	0x00, 0xf0, 0x05, 0x00


	//----- nvinfo : EIATTR_KPARAM_INFO
	.align		4
.L_3699:
        /*0108*/ 	.byte	0x04, 0x17
        /*010a*/ 	.short	(.L_3701 - .L_3700)
.L_3700:
        /*010c*/ 	.word	0x00000000
        /*0110*/ 	.short	0x0003
        /*0112*/ 	.short	0x0078
        /*0114*/ 	.byte	0x00, 0xf0, 0x41, 0x00


	//----- nvinfo : EIATTR_KPARAM_INFO
	.align		4
.L_3701:
        /*0118*/ 	.byte	0x04, 0x17
        /*011a*/ 	.short	(.L_3703 - .L_3702)
.L_3702:
        /*011c*/ 	.word	0x00000000
        /*0120*/ 	.short	0x0002
        /*0122*/ 	.short	0x0050
        /*0124*/ 	.byte	0x00, 0xf0, 0xa1, 0x00


	//----- nvinfo : EIATTR_KPARAM_INFO
	.align		4
.L_3703:
        /*0128*/ 	.byte	0x04, 0x17
        /*012a*/ 	.short	(.L_3705 - .L_3704)
.L_3704:
        /*012c*/ 	.word	0x00000000
        /*0130*/ 	.short	0x0001
        /*0132*/ 	.short	0x0028
        /*0134*/ 	.byte	0x00, 0xf0, 0xa1, 0x00


	//----- nvinfo : EIATTR_KPARAM_INFO
	.align		4
.L_3705:
        /*0138*/ 	.byte	0x04, 0x17
        /*013a*/ 	.short	(.L_3707 - .L_3706)
.L_3706:
        /*013c*/ 	.word	0x00000000
        /*0140*/ 	.short	0x0000
        /*0142*/ 	.short	0x0000
        /*0144*/ 	.byte	0x00, 0xf0, 0xa1, 0x00


	//----- nvinfo : EIATTR_SPARSE_MMA_MASK
	.align		4
.L_3707:
        /*0148*/ 	.byte	0x03, 0x50
        /*014a*/ 	.short	0x0000


	//----- nvinfo : EIATTR_MAXREG_COUNT
	.align		4
        /*014c*/ 	.byte	0x03, 0x1b
        /*014e*/ 	.short	0x0040


	//----- nvinfo : EIATTR_MERCURY_ISA_VERSION
	.align		4
        /*0150*/ 	.byte	0x03, 0x5f
        /*0152*/ 	.short	0x0101


	//----- nvinfo : EIATTR_EXIT_INSTR_OFFSETS
	.align		4
        /*0154*/ 	.byte	0x04, 0x1c
        /*0156*/ 	.short	(.L_3709 - .L_3708)


	//   ....[0]....
.L_3708:
        /*0158*/ 	.word	0x000000a0


	//   ....[1]....
        /*015c*/ 	.word	0x00001b50


	//   ....[2]....
        /*0160*/ 	.word	0x000031b0


	//----- nvinfo : EIATTR_MAX_THREADS
	.align		4
.L_3709:
        /*0164*/ 	.byte	0x04, 0x05
        /*0166*/ 	.short	(.L_3711 - .L_3710)
.L_3710:
        /*0168*/ 	.word	0x00000400
        /*016c*/ 	.word	0x00000001
        /*0170*/ 	.word	0x00000001


	//----- nvinfo : EIATTR_CRS_STACK_SIZE
	.align		4
.L_3711:
        /*0174*/ 	.byte	0x04, 0x1e
        /*0176*/ 	.short	(.L_3713 - .L_3712)
.L_3712:
        /*0178*/ 	.word	0x00000000


	//----- nvinfo : EIATTR_CBANK_PARAM_SIZE
	.align		4
.L_3713:
        /*017c*/ 	.byte	0x03, 0x19
        /*017e*/ 	.short	0x00c8


	//----- nvinfo : EIATTR_PARAM_CBANK
	.align		4
        /*0180*/ 	.byte	0x04, 0x0a
        /*0182*/ 	.short	(.L_3715 - .L_3714)
	.align		4
.L_3714:
        /*0184*/ 	.word	index@(.nv.constant0._ZN2at6native51_GLOBAL__N__2c613397_18_DepthwiseConv2d_cu_9959487031conv_depthwise2d_forward_kernelILi5EfiEEvNS_27GenericPackedTensorAccessorIKT0_Lm4ENS_16DefaultPtrTraitsEiEENS3_IS4_Lm4ES6_iEES7_NS3_IS5_Lm1ES6_iEEbT1_iiiiiiiiiiiiii)
        /*0188*/ 	.short	0x0210
        /*018a*/ 	.short	0x00c8


	//----- nvinfo : EIATTR_SW_WAR
	.align		4
.L_3715:
        /*018c*/ 	.byte	0x04, 0x36
        /*018e*/ 	.short	(.L_3717 - .L_3716)
.L_3716:
        /*0190*/ 	.word	0x00000008
.L_3717:


//--------------------- .nv.info._ZN2at6native51_GLOBAL__N__2c613397_18_DepthwiseConv2d_cu_9959487039conv_depthwise2d_forward_kernel_genericIdiEEvNS_27GenericPackedTensorAccessorIKT_Lm4ENS_16DefaultPtrTraitsEiEENS3_IS4_Lm4ES6_iEES7_NS3_IS5_Lm1ES6_iEEbT0_iiiiiiiiiiiiii --------------------------
	.section	.nv.info._ZN2at6native51_GLOBAL__N__2c613397_18_DepthwiseConv2d_cu_9959487039conv_depthwise2d_forward_kernel_genericIdiEEvNS_27GenericPackedTensorAccessorIKT_Lm4ENS_16DefaultPtrTraitsEiEENS3_IS4_Lm4ES6_iEES7_NS3_IS5_Lm1ES6_iEEbT0_iiiiiiiiiiiiii,"",@"SHT_CUDA_INFO"
	.sectionflags	@""
	.align	4


	//----- nvinfo : EIATTR_CUDA_API_VERSION
	.align		4
        /*0000*/ 	.byte	0x04, 0x37
        /*0002*/ 	.short	(.L_3719 - .L_3718)
.L_3718:
        /*0004*/ 	.word	0x00000082


	//----- nvinfo : EIATTR_KPARAM_INFO
	.align		4
.L_3719:
        /*0008*/ 	.byte	0x04, 0x17
        /*000a*/ 	.short	(.L_3721 - .L_3720)
.L_3720:
        /*000c*/ 	.word	0x00000000
        /*0010*/ 	.short	0x0013
        /*0012*/ 	.short	0x00c4
        /*0014*/ 	.byte	0x00, 0xf0, 0x11, 0x00


	//----- nvinfo : EIATTR_KPARAM_INFO
	.align		4
.L_3721:
        /*0018*/ 	.byte	0x04, 0x17
        /*001a*/ 	.short	(.L_3723 - .L_3722)
.L_3722:
        /*001c*/ 	.word	0x00000000
        /*0020*/ 	.short	0x0012
        /*0022*/ 	.short	0x00c0
        /*0024*/ 	.byte	0x00, 0xf0, 0x11, 0x00


	//----- nvinfo : EIATTR_KPARAM_INFO
	.align		4
.L_3723:
        /*0028*/ 	.byte	0x04, 0x17
        /*002a*/ 	.short	(.L_3725 - .L_3724)
.L_3724:
        /*002c*/ 	.word	0x00000000
        /*0030*/ 	.short	0x0011
        /*0032*/ 	.short	0x00bc
        /*0034*/ 	.byte	0x00, 0xf0, 0x11, 0x00


	//----- nvinfo : EIATTR_KPARAM_INFO
	.align		4
.L_3725:
        /*0038*/ 	.byte	0x04, 0x17
        /*003a*/ 	.short	(.L_3727 - .L_3726)
.L_3726:
        /*003c*/ 	.word	0x00000000
        /*0040*/ 	.short	0x0010
        /*0042*/ 	.short	0x00b8
        /*0044*/ 	.byte	0x00, 0xf0, 0x11, 0x00


	//----- nvinfo : EIATTR_KPARAM_INFO
	.align		4
.L_3727:
        /*0048*/ 	.byte	0x04, 0x17
        /*004a*/ 	.short	(.L_3729 - .L_3728)
.L_3728:
        /*004c*/ 	.word	0x00000000
        /*0050*/ 	.short	0x000f
        /*0052*/ 	.short	0x00b4
        /*0054*/ 	.byte	0x00, 0xf0, 0x11, 0x00


	//----- nvinfo : EIATTR_KPARAM_INFO
	.align		4
.L_3729:
        /*0058*/ 	.byte	0x04, 0x17
        /*005a*/ 	.short	(.L_3731 - .L_3730)
.L_3730:
        /*005c*/ 	.word	0x00000000
        /*0060*/ 	.short	0x000e
        /*0062*/ 	.short	0x00b0
        /*0064*/ 	.byte	0x00, 0xf0, 0x11, 0x00


	//----- nvinfo : EIATTR_KPARAM_INFO
	.align		4
.L_3731:
        /*0068*/ 	.byte	0x04, 0x17
        /*006a*/ 	.short	(.L_3733 - .L_3732)
.L_3732:
        /*006c*/ 	.word	0x00000000
        /*0070*/ 	.short	0x000d
        /*0072*/ 	.short	0x00ac
        /*0074*/ 	.byte	0x00, 0xf0, 0x11, 0x00


	//----- nvinfo : EIATTR_KPARAM_INFO
	.align		4
.L_3733:
        /*0078*/ 	.byte	0x04, 0x17
        /*007a*/ 	.short	(.L_3735 - .L_3734)
.L_3734:
        /*007c*/ 	.word	0x00000000
        /*0080*/ 	.short	0x000c
        /*0082*/ 	.short	0x00a8
        /*0084*/ 	.byte	0x00, 0xf0, 0x11, 0x00


	//----- nvinfo : EIATTR_KPARAM_INFO
	.align		4
.L_3735:
        /*0088*/ 	.byte	0x04, 0x17
        /*008a*/ 	.short	(.L_3737 - .L_3736)
.L_3736:
        /*008c*/ 	.word	0x00000000
        /*0090*/ 	.short	0x000b
        /*0092*/ 	.short	0x00a4
        /*0094*/ 	.byte	0x00, 0xf0, 0x11, 0x00


	//----- nvinfo : EIATTR_KPARAM_INFO
	.align		4
.L_3737:
        /*0098*/ 	.byte	0x04, 0x17
        /*009a*/ 	.short	(.L_3739 - .L_3738)
.L_3738:
        /*009c*/ 	.word	0x00000000
        /*00a0*/ 	.short	0x000a
        /*00a2*/ 	.short	0x00a0
        /*00a4*/ 	.byte	0x00, 0xf0, 0x11, 0x00


	//----- nvinfo : EIATTR_KPARAM_INFO
	.align		4
.L_3739:
        /*00a8*/ 	.byte	0x04, 0x17
        /*00aa*/ 	.short	(.L_3741 - .L_3740)
.L_3740:
        /*00ac*/ 	.word	0x00000000
        /*00b0*/ 	.short	0x0009
        /*00b2*/ 	.short	0x009c
        /*00b4*/ 	.byte	0x00, 0xf0, 0x11, 0x00


	//----- nvinfo : EIATTR_KPARAM_INFO
	.align		4
.L_3741:
        /*00b8*/ 	.byte	0x04, 0x17
        /*00ba*/ 	.short	(.L_3743 - .L_3742)
.L_3742:
        /*00bc*/ 	.word	0x00000000
        /*00c0*/ 	.short	0x0008
        /*00c2*/ 	.short	0x0098
        /*00c4*/ 	.byte	0x00, 0xf0, 0x11, 0x00


	//----- nvinfo : EIATTR_KPARAM_INFO
	.align		4
.L_3743:
        /*00c8*/ 	.byte	0x04, 0x17
        /*00ca*/ 	.short	(.L_3745 - .L_3744)
.L_3744:
        /*00cc*/ 	.word	0x00000000
        /*00d0*/ 	.short	0x0007
        /*00d2*/ 	.short	0x0094
        /*00d4*/ 	.byte	0x00, 0xf0, 0x11, 0x00


	//----- nvinfo : EIATTR_KPARAM_INFO
	.align		4
.L_3745:
        /*00d8*/ 	.byte	0x04, 0x17
        /*00da*/ 	.short	(.L_3747 - .L_3746)
.L_3746:
        /*00dc*/ 	.word	0x00000000
        /*00e0*/ 	.short	0x0006
        /*00e2*/ 	.short	0x0090
        /*00e4*/ 	.byte	0x00, 0xf0, 0x11, 0x00


	//----- nvinfo : EIATTR_KPARAM_INFO
	.align		4
.L_3747:
        /*00e8*/ 	.byte	0x04, 0x17
        /*00ea*/ 	.short	(.L_3749 - .L_3748)
.L_3748:
        /*00ec*/ 	.word	0x00000000
        /*00f0*/ 	.short	0x0005
        /*00f2*/ 	.short	0x008c
        /*00f4*/ 	.byte	0x00, 0xf0, 0x11, 0x00


	//----- nvinfo : EIATTR_KPARAM_INFO
	.align		4
.L_3749:
        /*00f8*/ 	.byte	0x04, 0x17
        /*00fa*/ 	.short	(.L_3751 - .L_3750)
.L_3750:
        /*00fc*/ 	.word	0x00000000
        /*0100*/ 	.short	0x0004
        /*0102*/ 	.short	0x0088
        /*0104*/ 	.byte	0x00, 0xf0, 0x05, 0x00


	//----- nvinfo : EIATTR_KPARAM_INFO
	.align		4
.L_3751:
        /*0108*/ 	.byte	0x04, 0x17
        /*010a*/ 	.short	(.L_3753 - .L_3752)
.L_3752:
        /*010c*/ 	.word	0x00000000
        /*0110*/ 	.short	0x0003
        /*0112*/ 	.short	0x0078
        /*0114*/ 	.byte	0x00, 0xf0, 0x41, 0x00


	//----- nvinfo : EIATTR_KPARAM_INFO
	.align		4
.L_3753:
        /*0118*/ 	.byte	0x04, 0x17
        /*011a*/ 	.short	(.L_3755 - .L_3754)
.L_3754:
        /*011c*/ 	.word	0x00000000
        /*0120*/ 	.short	0x0002
        /*0122*/ 	.short	0x0050
        /*0124*/ 	.byte	0x00, 0xf0, 0xa1, 0x00


	//----- nvinfo : EIATTR_KPARAM_INFO
	.align		4
.L_3755:
        /*0128*/ 	.byte	0x04, 0x17
        /*012a*/ 	.short	(.L_3757 - .L_3756)
.L_3756:
        /*012c*/ 	.word	0x00000000
        /*0130*/ 	.short	0x0001
        /*0132*/ 	.short	0x0028
        /*0134*/ 	.byte	0x00, 0xf0, 0xa1, 0x00


	//----- nvinfo : EIATTR_KPARAM_INFO
	.align		4
.L_3757:
        /*0138*/ 	.byte	0x04, 0x17
        /*013a*/ 	.short	(.L_3759 - .L_3758)
.L_3758:
        /*013c*/ 	.word	0x00000000
        /*0140*/ 	.short	0x0000
        /*0142*/ 	.short	0x0000
        /*0144*/ 	.byte	0x00, 0xf0, 0xa1, 0x00


	//----- nvinfo : EIATTR_SPARSE_MMA_MASK
	.align		4
.L_3759:
        /*0148*/ 	.byte	0x03, 0x50
        /*014a*/ 	.short	0x0000


	//----- nvinfo : EIATTR_MAXREG_COUNT
	.align		4
        /*014c*/ 	.byte	0x03, 0x1b
        /*014e*/ 	.short	0x0040


	//----- nvinfo : EIATTR_MERCURY_ISA_VERSION
	.align		4
        /*0150*/ 	.byte	0x03, 0x5f
        /*0152*/ 	.short	0x0101


	//----- nvinfo : EIATTR_EXIT_INSTR_OFFSETS
	.align		4
        /*0154*/ 	.byte	0x04, 0x1c
        /*0156*/ 	.short	(.L_3761 - .L_3760)


	//   ....[0]....
.L_3760:
        /*0158*/ 	.word	0x000000a0


	//   ....[1]....
        /*015c*/ 	.word	0x000022b0


	//   ....[2]....
        /*0160*/ 	.word	0x00004040


	//----- nvinfo : EIATTR_MAX_THREADS
	.align		4
.L_3761:
        /*0164*/ 	.byte	0x04, 0x05
        /*0166*/ 	.short	(.L_3763 - .L_3762)
.L_3762:
        /*0168*/ 	.word	0x00000400
        /*016c*/ 	.word	0x00000001
        /*0170*/ 	.word	0x00000001


	//----- nvinfo : EIATTR_CRS_STACK_SIZE
	.align		4
.L_3763:
        /*0174*/ 	.byte	0x04, 0x1e
        /*0176*/ 	.short	(.L_3765 - .L_3764)
.L_3764:
        /*0178*/ 	.word	0x00000000


	//----- nvinfo : EIATTR_CBANK_PARAM_SIZE
	.align		4
.L_3765:
        /*017c*/ 	.byte	0x03, 0x19
        /*017e*/ 	.short	0x00c8


	//----- nvinfo : EIATTR_PARAM_CBANK
	.align		4
        /*0180*/ 	.byte	0x04, 0x0a
        /*0182*/ 	.short	(.L_3767 - .L_3766)
	.align		4
.L_3766:
        /*0184*/ 	.word	index@(.nv.constant0._ZN2at6native51_GLOBAL__N__2c613397_18_DepthwiseConv2d_cu_9959487039conv_depthwise2d_forward_kernel_genericIdiEEvNS_27GenericPackedTensorAccessorIKT_Lm4ENS_16DefaultPtrTraitsEiEENS3_IS4_Lm4ES6_iEES7_NS3_IS5_Lm1ES6_iEEbT0_iiiiiiiiiiiiii)
        /*0188*/ 	.short	0x0210
        /*018a*/ 	.short	0x00c8


	//----- nvinfo : EIATTR_SW_WAR
	.align		4
.L_3767:
        /*018c*/ 	.byte	0x04, 0x36
        /*018e*/ 	.short	(.L_3769 - .L_3768)
.L_3768:
        /*0190*/ 	.word	0x00000008
.L_3769:


//--------------------- .nv.info._ZN2at6native51_GLOBAL__N__2c613397_18_DepthwiseConv2d_cu_9959487031conv_depthwise2d_forward_kernelILi1EdiEEvNS_27GenericPackedTensorAccessorIKT0_Lm4ENS_16DefaultPtrTraitsEiEENS3_IS4_Lm4ES6_iEES7_NS3_IS5_Lm1ES6_iEEbT1_iiiiiiiiiiiiii --------------------------
	.section	.nv.info._ZN2at6native51_GLOBAL__N__2c613397_18_DepthwiseConv2d_cu_9959487031conv_depthwise2d_forward_kernelILi1EdiEEvNS_27GenericPackedTensorAccessorIKT0_Lm4ENS_16DefaultPtrTraitsEiEENS3_IS4_Lm4ES6_iEES7_NS3_IS5_Lm1ES6_iEEbT1_iiiiiiiiiiiiii,"",@"SHT_CUDA_INFO"
	.sectionflags	@""
	.align	4


	//----- nvinfo : EIATTR_CUDA_API_VERSION
	.align		4
        /*0000*/ 	.byte	0x04, 0x37
        /*0002*/ 	.short	(.L_3771 - .L_3770)
.L_3770:
        /*0004*/ 	.word	0x00000082


	//----- nvinfo : EIATTR_KPARAM_INFO
	.align		4
.L_3771:
        /*0008*/ 	.byte	0x04, 0x17
        /*000a*/ 	.short	(.L_3773 - .L_3772)
.L_3772:
        /*000c*/ 	.word	0x00000000
        /*0010*/ 	.short	0x0013
        /*0012*/ 	.short	0x00c4
        /*0014*/ 	.byte	0x00, 0xf0, 0x11, 0x00


	//----- nvinfo : EIATTR_KPARAM_INFO
	.align		4
.L_3773:
        /*0018*/ 	.byte	0x04, 0x17
        /*001a*/ 	.short	(.L_3775 - .L_3774)
.L_3774:
        /*001c*/ 	.word	0x00000000
        /*0020*/ 	.short	0x0012
        /*0022*/ 	.short	0x00c0
        /*0024*/ 	.byte	0x00, 0xf0, 0x11, 0x00


	//----- nvinfo : EIATTR_KPARAM_INFO
	.align		4
.L_3775:
        /*0028*/ 	.byte	0x04, 0x17
        /*002a*/ 	.short	(.L_3777 - .L_3776)
.L_3776:
        /*002c*/ 	.word	0x00000000
        /*0030*/ 	.short	0x0011
        /*0032*/ 	.short	0x00bc
        /*0034*/ 	.byte	0x00, 0xf0, 0x11, 0x00


	//----- nvinfo : EIATTR_KPARAM_INFO
	.align		4
.L_3777:
        /*0038*/ 	.byte	0x04, 0x17
        /*003a*/ 	.short	(.L_3779 - .L_3778)
.L_3778:
        /*003c*/ 	.word	0x00000000
        /*0040*/ 	.short	0x0010
        /*0042*/ 	.short	0x00b8
        /*0044*/ 	.byte	0x00, 0xf0, 0x11, 0x00


	//----- nvinfo : EIATTR_KPARAM_INFO
	.align		4
.L_3779:
        /*0048*/ 	.byte	0x04, 0x17
        /*004a*/ 	.short	(.L_3781 - .L_3780)
.L_3780:
        /*004c*/ 	.word	0x00000000
        /*0050*/ 	.short	0x000f
        /*0052*/ 	.short	0x00b4
        /*0054*/ 	.byte	0x00, 0xf0, 0x11, 0x00


	//----- nvinfo : EIATTR_KPARAM_INFO
	.align		4
.L_3781:
        /*0058*/ 	.byte	0x04, 0x17
        /*005a*/ 	.short	(.L_3783 - .L_3782)
.L_3782:
        /*005c*/ 	.word	0x00000000
        /*0060*/ 	.short	0x000e
        /*0062*/ 	.short	0x00b0
        /*0064*/ 	.byte	0x00, 0xf0, 0x11, 0x00


	//----- nvinfo : EIATTR_KPARAM_INFO
	.align		4
.L_3783:
        /*0068*/ 	.byte	0x04, 0x17
        /*006a*/ 	.short	(.L_3785 - .L_3784)
.L_3784:
        /*006c*/ 	.word	0x00000000
        /*0070*/ 	.short	0x000d
        /*0072*/ 	.short	0x00ac
        /*0074*/ 	.byte	0x00, 0xf0, 0x11, 0x00


	//----- nvinfo : EIATTR_KPARAM_INFO
	.align		4
.L_3785:
        /*0078*/ 	.byte	0x04, 0x17
        /*007a*/ 	.short	(.L_3787 - .L_3786)
.L_3786:
        /*007c*/ 	.word	0x00000000
        /*0080*/ 	.short	0x000c
        /*0082*/ 	.short	0x00a8
        /*0084*/ 	.byte	0x00, 0xf0, 0x11, 0x00


	//----- nvinfo : EIATTR_KPARAM_INFO
	.align		4
.L_3787:
        /*0088*/ 	.byte	0x04, 0x17
        /*008a*/ 	.short	(.L_3789 - .L_3788)
.L_3788:
        /*008c*/ 	.word	0x00000000
        /*0090*/ 	.short	0x000b
        /*0092*/ 	.short	0x00a4
        /*0094*/ 	.byte	0x00, 0xf0, 0x11, 0x00


	//----- nvinfo : EIATTR_KPARAM_INFO
	.align		4
.L_3789:
        /*0098*/ 	.byte	0x04, 0x17
        /*009a*/ 	.short	(.L_3791 - .L_3790)
.L_3790:
        /*009c*/ 	.word	0x00000000
        /*00a0*/ 	.short	0x000a
        /*00a2*/ 	.short	0x00a0
        /*00a4*/ 	.byte	0x00, 0xf0, 0x11, 0x00


	//----- nvinfo : EIATTR_KPARAM_INFO
	.align		4
.L_3791:
        /*00a8*/ 	.byte	0x04, 0x17
        /*00aa*/ 	.short	(.L_3793 - .L_3792)
.L_3792:
        /*00ac*/ 	.word	0x00000000
        /*00b0*/ 	.short	0x0009
        /*00b2*/ 	.short	0x009c
        /*00b4*/ 	.byte	0x00, 0xf0, 0x11, 0x00


	//----- nvinfo : EIATTR_KPARAM_INFO
	.align		4
.L_3793:
        /*00b8*/ 	.byte	0x04, 0x17
        /*00ba*/ 	.short	(.L_3795 - .L_3794)
.L_3794:
        /*00bc*/ 	.word	0x00000000
        /*00c0*/ 	.short	0x0008
        /*00c2*/ 	.short	0x0098
        /*00c4*/ 	.byte	0x00, 0xf0, 0x11, 0x00


	//----- nvinfo : EIATTR_KPARAM_INFO
	.align		4
.L_3795:
        /*00c8*/ 	.byte	0x04, 0x17
        /*00ca*/ 	.short	(.L_3797 - .L_3796)
.L_3796:
        /*00cc*/ 	.word	0x00000000
        /*00d0*/ 	.short	0x0007
        /*00d2*/ 	.short	0x0094
        /*00d4*/ 	.byte	0x00, 0xf0, 0x11, 0x00


	//----- nvinfo : EIATTR_KPARAM_INFO
	.align		4
.L_3797:
        /*00d8*/ 	.byte	0x04, 0x17
        /*00da*/ 	.short	(.L_3799 - .L_3798)
.L_3798:
        /*00dc*/ 	.word	0x00000000
        /*00e0*/ 	.short	0x0006
        /*00e2*/ 	.short	0x0090
        /*00e4*/ 	.byte	0x00, 0xf0, 0x11, 0x00


	//----- nvinfo : EIATTR_KPARAM_INFO
	.align		4
.L_3799:
        /*00e8*/ 	.byte	0x04, 0x17
        /*00ea*/ 	.short	(.L_3801 - .L_3800)
.L_3800:
        /*00ec*/ 	.word	0x00000000
        /*00f0*/ 	.short	0x0005
        /*00f2*/ 	.short	0x008c
        /*00f4*/ 	.byte	0x00, 0xf0, 0x11, 0x00


	//----- nvinfo : EIATTR_KPARAM_INFO
	.align		4
.L_3801:
        /*00f8*/ 	.byte	0x04, 0x17
        /*00fa*/ 	.short	(.L_3803 - .L_3802)
.L_3802:
        /*00fc*/ 	.word	0x00000000
        /*0100*/ 	.short	0x0004
        /*0102*/ 	.short	0x0088
        /*0104*/ 	.byte	0x00, 0xf0, 0x05, 0x00


	//----- nvinfo : EIATTR_KPARAM_INFO
	.align		4
.L_3803:
        /*0108*/ 	.byte	0x04, 0x17
        /*010a*/ 	.short	(.L_3805 - .L_3804)
.L_3804:
        /*010c*/ 	.word	0x00000000
        /*0110*/ 	.short	0x0003
        /*0112*/ 	.short	0x0078
        /*0114*/ 	.byte	0x00, 0xf0, 0x41, 0x00


	//----- nvinfo : EIATTR_KPARAM_INFO
	.align		4
.L_3805:
        /*0118*/ 	.byte	0x04, 0x17
        /*011a*/ 	.short	(.L_3807 - .L_3806)
.L_3806:
        /*011c*/ 	.word	0x00000000
        /*0120*/ 	.short	0x0002
        /*0122*/ 	.short	0x0050
        /*0124*/ 	.byte	0x00, 0xf0, 0xa1, 0x00


	//----- nvinfo : EIATTR_KPARAM_INFO
	.align		4
.L_3807:
        /*0128*/ 	.byte	0x04, 0x17
        /*012a*/ 	.short	(.L_3809 - .L_3808)
.L_3808:
        /*012c*/ 	.word	0x00000000
        /*0130*/ 	.short	0x0001
        /*0132*/ 	.short	0x0028
        /*0134*/ 	.byte	0x00, 0xf0, 0xa1, 0x00


	//----- nvinfo : EIATTR_KPARAM_INFO
	.align		4
.L_3809:
        /*0138*/ 	.byte	0x04, 0x17
        /*013a*/ 	.short	(.L_3811 - .L_3810)
.L_3810:
        /*013c*/ 	.word	0x00000000
        /*0140*/ 	.short	0x0000
        /*0142*/ 	.short	0x0000
        /*0144*/ 	.byte	0x00, 0xf0, 0xa1, 0x00


	//----- nvinfo : EIATTR_SPARSE_MMA_MASK
	.align		4
.L_3811:
        /*0148*/ 	.byte	0x03, 0x50
        /*014a*/ 	.short	0x0000


	//----- nvinfo : EIATTR_MAXREG_COUNT
	.align		4
        /*014c*/ 	.byte	0x03, 0x1b
        /*014e*/ 	.short	0x0040


	//----- nvinfo : EIATTR_ANNOTATIONS
	.align		4
        /*0150*/ 	.byte	0x04, 0x55
        /*0152*/ 	.short	(.L_3813 - .L_3812)


	//   ....[0]....
.L_3812:
        /*0154*/ 	.word	0x00000001
        /*0158*/ 	.byte	0x60, 0x19, 0x00, 0x00, 0x01, 0x00, 0x00, 0x00, 0x80, 0x19, 0x00, 0x00, 0x01, 0x00, 0x00, 0x00
        /*0168*/ 	.byte	0x80, 0x1b, 0x00, 0x00, 0x01, 0x00, 0x00, 0x00, 0xc0, 0x1b, 0x00, 0x00


	//----- nvinfo : EIATTR_MERCURY_ISA_VERSION
	.align		4
.L_3813:
        /*0174*/ 	.byte	0x03, 0x5f
        /*0176*/ 	.short	0x0101


	//----- nvinfo : EIATTR_EXIT_INSTR_OFFSETS
	.align		4
        /*0178*/ 	.byte	0x04, 0x1c
        /*017a*/ 	.short	(.L_3815 - .L_3814)


	//   ....[0]....
.L_3814:
        /*017c*/ 	.word	0x000000c0


	//   ....[1]....
        /*0180*/ 	.word	0x00000ed0


	//   ....[2]....
        /*0184*/ 	.word	0x00002160


	//   ....[3]....
        /*0188*/ 	.word	0x00002940


	//   ....[4]....
        /*018c*/ 	.word	0x000035b0


	//----- nvinfo : EIATTR_MAX_THREADS
	.align		4
.L_3815:
        /*0190*/ 	.byte	0x04, 0x05
        /*0192*/ 	.short	(.L_3817 - .L_3816)
.L_3816:
        /*0194*/ 	.word	0x00000400
        /*0198*/ 	.word	0x00000001
        /*019c*/ 	.word	0x00000001


	//----- nvinfo : EIATTR_CRS_STACK_SIZE
	.align		4
.L_3817:
        /*01a0*/ 	.byte	0x04, 0x1e
        /*01a2*/ 	.short	(.L_3819 - .L_3818)
.L_3818:
        /*01a4*/ 	.word	0x00000000


	//----- nvinfo : EIATTR_CBANK_PARAM_SIZE
	.align		4
.L_3819:
        /*01a8*/ 	.byte	0x03, 0x19
        /*01aa*/ 	.short	0x00c8


	//----- nvinfo : EIATTR_PARAM_CBANK
	.align		4
        /*01ac*/ 	.byte	0x04, 0x0a
        /*01ae*/ 	.short	(.L_3821 - .L_3820)
	.align		4
.L_3820:
        /*01b0*/ 	.word	index@(.nv.constant0._ZN2at6native51_GLOBAL__N__2c613397_18_DepthwiseConv2d_cu_9959487031conv_depthwise2d_forward_kernelILi1EdiEEvNS_27GenericPackedTensorAccessorIKT0_Lm4ENS_16DefaultPtrTraitsEiEENS3_IS4_Lm4ES6_iEES7_NS3_IS5_Lm1ES6_iEEbT1_iiiiiiiiiiiiii)
        /*01b4*/ 	.short	0x0210
        /*01b6*/ 	.short	0x00c8


	//----- nvinfo : EIATTR_SW_WAR
	.align		4
.L_3821:
        /*01b8*/ 	.byte	0x04, 0x36
        /*01ba*/ 	.short	(.L_3823 - .L_3822)
.L_3822:
        /*01bc*/ 	.word	0x00000008
.L_3823:


//--------------------- .nv.info._ZN2at6native51_GLOBAL__N__2c613397_18_DepthwiseConv2d_cu_9959487031conv_depthwise2d_forward_kernelILi3EdiEEvNS_27GenericPackedTensorAccessorIKT0_Lm4ENS_16DefaultPtrTraitsEiEENS3_IS4_Lm4ES6_iEES7_NS3_IS5_Lm1ES6_iEEbT1_iiiiiiiiiiiiii --------------------------
	.section	.nv.info._ZN2at6native51_GLOBAL__N__2c613397_18_DepthwiseConv2d_cu_9959487031conv_depthwise2d_forward_kernelILi3EdiEEvNS_27GenericPackedTensorAccessorIKT0_Lm4ENS_16DefaultPtrTraitsEiEENS3_IS4_Lm4ES6_iEES7_NS3_IS5_Lm1ES6_iEEbT1_iiiiiiiiiiiiii,"",@"SHT_CUDA_INFO"
	.sectionflags	@""
	.align	4


	//----- nvinfo : EIATTR_CUDA_API_VERSION
	.align		4
        /*0000*/ 	.byte	0x04, 0x37
        /*0002*/ 	.short	(.L_3825 - .L_3824)
.L_3824:
        /*0004*/ 	.word	0x00000082


	//----- nvinfo : EIATTR_KPARAM_INFO
	.align		4
.L_3825:
        /*0008*/ 	.byte	0x04, 0x17
        /*000a*/ 	.short	(.L_3827 - .L_3826)
.L_3826:
        /*000c*/ 	.word	0x00000000
        /*0010*/ 	.short	0x0013
        /*0012*/ 	.short	0x00c4
        /*0014*/ 	.byte	0x00, 0xf0, 0x11, 0x00


	//----- nvinfo : EIATTR_KPARAM_INFO
	.align		4
.L_3827:
        /*0018*/ 	.byte	0x04, 0x17
        /*001a*/ 	.short	(.L_3829 - .L_3828)
.L_3828:
        /*001c*/ 	.word	0x00000000
        /*0020*/ 	.short	0x0012
        /*0022*/ 	.short	0x00c0
        /*0024*/ 	.byte	0x00, 0xf0, 0x11, 0x00


	//----- nvinfo : EIATTR_KPARAM_INFO
	.align		4
.L_3829:
        /*0028*/ 	.byte	0x04, 0x17
        /*002a*/ 	.short	(.L_3831 - .L_3830)
.L_3830:
        /*002c*/ 	.word	0x00000000
        /*0030*/ 	.short	0x0011
        /*0032*/ 	.short	0x00bc
        /*0034*/ 	.byte	0x00, 0xf0, 0x11, 0x00


	//----- nvinfo : EIATTR_KPARAM_INFO
	.align		4
.L_3831:
        /*0038*/ 	.byte	0x04, 0x17
        /*003a*/ 	.short	(.L_3833 - .L_3832)
.L_3832:
        /*003c*/ 	.word	0x00000000
        /*0040*/ 	.short	0x0010
        /*0042*/ 	.short	0x00b8
        /*0044*/ 	.byte	0x00, 0xf0, 0x11, 0x00


	//----- nvinfo : EIATTR_KPARAM_INFO
	.align		4
.L_3833:
        /*0048*/ 	.byte	0x04, 0x17
        /*004a*/ 	.short	(.L_3835 - .L_3834)
.L_3834:
        /*004c*/ 	.word	0x00000000
        /*0050*/ 	.short	0x000f
        /*0052*/ 	.short	0x00b4
        /*0054*/ 	.byte	0x00, 0xf0, 0x11, 0x00


	//----- nvinfo : EIATTR_KPARAM_INFO
	.align		4
.L_3835:
        /*0058*/ 	.byte	0x04, 0x17
        /*005a*/ 	.short	(.L_3837 - .L_3836)
.L_3836:
        /*005c*/ 	.word	0x00000000
        /*0060*/ 	.short	0x000e
        /*0062*/ 	.short	0x00b0
        /*0064*/ 	.byte	0x00, 0xf0, 0x11, 0x00


	//----- nvinfo : EIATTR_KPARAM_INFO
	.align		4
.L_3837:
        /*0068*/ 	.byte	0x04, 0x17
        /*006a*/ 	.short	(.L_3839 - .L_3838)
.L_3838:
        /*006c*/ 	.word	0x00000000
        /*0070*/ 	.short	0x000d
        /*0072*/ 	.short	0x00ac
        /*0074*/ 	.byte	0x00, 0xf0, 0x11, 0x00


	//----- nvinfo : EIATTR_KPARAM_INFO
	.align		4
.L_3839:
        /*0078*/ 	.byte	0x04, 0x17
        /*007a*/ 	.short	(.L_3841 - .L_3840)
.L_3840:
        /*007c*/ 	.word	0x00000000
        /*0080*/ 	.short	0x000c
        /*0082*/ 	.short	0x00a8
        /*0084*/ 	.byte	0x00, 0xf0, 0x11, 0x00


	//----- nvinfo : EIATTR_KPARAM_INFO
	.align		4
.L_3841:
        /*0088*/ 	.byte	0x04, 0x17
        /*008a*/ 	.short	(.L_3843 - .L_3842)
.L_3842:
        /*008c*/ 	.word	0x00000000
        /*0090*/ 	.short	0x000b
        /*0092*/ 	.short	0x00a4
        /*0094*/ 	.byte	0x00, 0xf0, 0x11, 0x00


	//----- nvinfo : EIATTR_KPARAM_INFO
	.align		4
.L_3843:
        /*0098*/ 	.byte	0x04, 0x17
        /*009a*/ 	.short	(.L_3845 - .L_3844)
.L_3844:
        /*009c*/ 	.word	0x00000000
        /*00a0*/ 	.short	0x000a
        /*00a2*/ 	.short	0x00a0
        /*00a4*/ 	.byte	0x00, 0xf0, 0x11, 0x00


	//----- nvinfo : EIATTR_KPARAM_INFO
	.align		4
.L_3845:
        /*00a8*/ 	.byte	0x04, 0x17
        /*00aa*/ 	.short	(.L_3847 - .L_3846)
.L_3846:
        /*00ac*/ 	.word	0x00000000
        /*00b0*/ 	.short	0x0009
        /*00b2*/ 	.short	0x009c
        /*00b4*/ 	.byte	0x00, 0xf0, 0x11, 0x00


	//----- nvinfo : EIATTR_KPARAM_INFO
	.align		4
.L_3847:
        /*00b8*/ 	.byte	0x04, 0x17
        /*00ba*/ 	.short	(.L_3849 - .L_3848)
.L_3848:
        /*00bc*/ 	.word	0x00000000
        /*00c0*/ 	.short	0x0008
        /*00c2*/ 	.short	0x0098
        /*00c4*/ 	.byte	0x00, 0xf0, 0x11, 0x00


	//----- nvinfo : EIATTR_KPARAM_INFO
	.align		4
.L_3849:
        /*00c8*/ 	.byte	0x04, 0x17
        /*00ca*/ 	.short	(.L_3851 - .L_3850)
.L_3850:
        /*00cc*/ 	.word	0x00000000
        /*00d0*/ 	.short	0x0007
        /*00d2*/ 	.short	0x0094
        /*00d4*/ 	.byte	0x00, 0xf0, 0x11, 0x00


	//----- nvinfo : EIATTR_KPARAM_INFO
	.align		4
.L_3851:
        /*00d8*/ 	.byte	0x04, 0x17
        /*00da*/ 	.short	(.L_3853 - .L_3852)
.L_3852:
        /*00dc*/ 	.word	0x00000000
        /*00e0*/ 	.short	0x0006
        /*00e2*/ 	.short	0x0090
        /*00e4*/ 	.byte	0x00, 0xf0, 0x11, 0x00


	//----- nvinfo : EIATTR_KPARAM_INFO
	.align		4
.L_3853:
        /*00e8*/ 	.byte	0x04, 0x17
        /*00ea*/ 	.short	(.L_3855 - .L_3854)
.L_3854:
        /*00ec*/ 	.word	0x00000000
        /*00f0*/ 	.short	0x0005
        /*00f2*/ 	.short	0x008c
        /*00f4*/ 	.byte	0x00, 0xf0, 0x11, 0x00


	//----- nvinfo : EIATTR_KPARAM_INFO
	.align		4
.L_3855:
        /*00f8*/ 	.byte	0x04, 0x17
        /*00fa*/ 	.short	(.L_3857 - .L_3856)
.L_3856:
        /*00fc*/ 	.word	0x00000000
        /*0100*/ 	.short	0x0004
        /*0102*/ 	.short	0x0088
        /*0104*/ 	.byte	0x00, 0xf0, 0x05, 0x00


	//----- nvinfo : EIATTR_KPARAM_INFO
	.align		4
.L_3857:
        /*0108*/ 	.byte	0x04, 0x17
        /*010a*/ 	.short	(.L_3859 - .L_3858)
.L_3858:
        /*010c*/ 	.word	0x00000000
        /*0110*/ 	.short	0x0003
        /*0112*/ 	.short	0x0078
        /*0114*/ 	.byte	0x00, 0xf0, 0x41, 0x00


	//----- nvinfo : EIATTR_KPARAM_INFO
	.align		4
.L_3859:
        /*0118*/ 	.byte	0x04, 0x17
        /*011a*/ 	.short	(.L_3861 - .L_3860)
.L_3860:
        /*011c*/ 	.word	0x00000000
        /*0120*/ 	.short	0x0002
        /*0122*/ 	.short	0x0050
        /*0124*/ 	.byte	0x00, 0xf0, 0xa1, 0x00


	//----- nvinfo : EIATTR_KPARAM_INFO
	.align		4
.L_3861:
        /*0128*/ 	.byte	0x04, 0x17
        /*012a*/ 	.short	(.L_3863 - .L_3862)
.L_3862:
        /*012c*/ 	.word	0x00000000
        /*0130*/ 	.short	0x0001
        /*0132*/ 	.short	0x0028
        /*0134*/ 	.byte	0x00, 0xf0, 0xa1, 0x00


	//----- nvinfo : EIATTR_KPARAM_INFO
	.align		4
.L_3863:
        /*0138*/ 	.byte	0x04, 0x17
        /*013a*/ 	.short	(.L_3865 - .L_3864)
.L_3864:
        /*013c*/ 	.word	0x00000000
        /*0140*/ 	.short	0x0000
        /*0142*/ 	.short	0x0000
        /*0144*/ 	.byte	0x00, 0xf0, 0xa1, 0x00


	//----- nvinfo : EIATTR_SPARSE_MMA_MASK
	.align		4
.L_3865:
        /*0148*/ 	.byte	0x03, 0x50
        /*014a*/ 	.short	0x0000


	//----- nvinfo : EIATTR_MAXREG_COUNT
	.align		4
        /*014c*/ 	.byte	0x03, 0x1b
        /*014e*/ 	.short	0x0040


	//----- nvinfo : EIATTR_MERCURY_ISA_VERSION
	.align		4
        /*0150*/ 	.byte	0x03, 0x5f
        /*0152*/ 	.short	0x0101


	//----- nvinfo : EIATTR_EXIT_INSTR_OFFSETS
	.align		4
        /*0154*/ 	.byte	0x04, 0x1c
        /*0156*/ 	.short	(.L_3867 - .L_3866)


	//   ....[0]....
.L_3866:
        /*0158*/ 	.word	0x000000a0


	//   ....[1]....
        /*015c*/ 	.word	0x00001180


	//   ....[2]....
        /*0160*/ 	.word	0x00001e90


	//----- nvinfo : EIATTR_MAX_THREADS
	.align		4
.L_3867:
        /*0164*/ 	.byte	0x04, 0x05
        /*0166*/ 	.short	(.L_3869 - .L_3868)
.L_3868:
        /*0168*/ 	.word	0x00000400
        /*016c*/ 	.word	0x00000001
        /*0170*/ 	.word	0x00000001


	//----- nvinfo : EIATTR_CRS_STACK_SIZE
	.align		4
.L_3869:
        /*0174*/ 	.byte	0x04, 0x1e
        /*0176*/ 	.short	(.L_3871 - .L_3870)
.L_3870:
        /*0178*/ 	.word	0x00000000


	//----- nvinfo : EIATTR_CBANK_PARAM_SIZE
	.align		4
.L_3871:
        /*017c*/ 	.byte	0x03, 0x19
        /*017e*/ 	.short	0x00c8


	//----- nvinfo : EIATTR_PARAM_CBANK
	.align		4
        /*0180*/ 	.byte	0x04, 0x0a
        /*0182*/ 	.short	(.L_3873 - .L_3872)
	.align		4
.L_3872:
        /*0184*/ 	.word	index@(.nv.constant0._ZN2at6native51_GLOBAL__N__2c613397_18_DepthwiseConv2d_cu_9959487031conv_depthwise2d_forward_kernelILi3EdiEEvNS_27GenericPackedTensorAccessorIKT0_Lm4ENS_16DefaultPtrTraitsEiEENS3_IS4_Lm4ES6_iEES7_NS3_IS5_Lm1ES6_iEEbT1_iiiiiiiiiiiiii)
        /*0188*/ 	.short	0x0210
        /*018a*/ 	.short	0x00c8


	//----- nvinfo : EIATTR_SW_WAR
	.align		4
.L_3873:
        /*018c*/ 	.byte	0x04, 0x36
        /*018e*/ 	.short	(.L_3875 - .L_3874)
.L_3874:
        /*0190*/ 	.word	0x00000008
.L_3875:


//--------------------- .nv.info._ZN2at6native51_GLOBAL__N__2c613397_18_DepthwiseConv2d_cu_9959487031conv_depthwise2d_forward_kernelILi5EdiEEvNS_27GenericPackedTensorAccessorIKT0_Lm4ENS_16DefaultPtrTraitsEiEENS3_IS4_Lm4ES6_iEES7_NS3_IS5_Lm1ES6_iEEbT1_iiiiiiiiiiiiii --------------------------
	.section	.nv.info._ZN2at6native51_GLOBAL__N__2c613397_18_DepthwiseConv2d_cu_9959487031conv_depthwise2d_forward_kernelILi5EdiEEvNS_27GenericPackedTensorAccessorIKT0_Lm4ENS_16DefaultPtrTraitsEiEENS3_IS4_Lm4ES6_iEES7_NS3_IS5_Lm1ES6_iEEbT1_iiiiiiiiiiiiii,"",@"SHT_CUDA_INFO"
	.sectionflags	@""
	.align	4


	//----- nvinfo : EIATTR_CUDA_API_VERSION
	.align		4
        /*0000*/ 	.byte	0x04, 0x37
        /*0002*/ 	.short	(.L_3877 - .L_3876)
.L_3876:
        /*0004*/ 	.word	0x00000082


	//----- nvinfo : EIATTR_KPARAM_INFO
	.align		4
.L_3877:
        /*0008*/ 	.byte	0x04, 0x17
        /*000a*/ 	.short	(.L_3879 - .L_3878)
.L_3878:
        /*000c*/ 	.word	0x00000000
        /*0010*/ 	.short	0x0013
        /*0012*/ 	.short	0x00c4
        /*0014*/ 	.byte	0x00, 0xf0, 0x11, 0x00


	//----- nvinfo : EIATTR_KPARAM_INFO
	.align		4
.L_3879:
        /*0018*/ 	.byte	0x04, 0x17
        /*001a*/ 	.short	(.L_3881 - .L_3880)
.L_3880:
        /*001c*/ 	.word	0x00000000
        /*0020*/ 	.short	0x0012
        /*0022*/ 	.short	0x00c0
        /*0024*/ 	.byte	0x00, 0xf0, 0x11, 0x00


	//----- nvinfo : EIATTR_KPARAM_INFO
	.align		4
.L_3881:
        /*0028*/ 	.byte	0x04, 0x17
        /*002a*/ 	.short	(.L_3883 - .L_3882)
.L_3882:
        /*002c*/ 	.word	0x00000000
        /*0030*/ 	.short	0x0011
        /*0032*/ 	.short	0x00bc
        /*0034*/ 	.byte	0x00, 0xf0, 0x11, 0x00


	//----- nvinfo : EIATTR_KPARAM_INFO
	.align		4
.L_3883:
        /*0038*/ 	.byte	0x04, 0x17
        /*003a*/ 	.short	(.L_3885 - .L_3884)
.L_3884:
        /*003c*/ 	.word	0x00000000
        /*0040*/ 	.short	0x0010
        /*0042*/ 	.short	0x00b8
        /*0044*/ 	.byte	0x00, 0xf0, 0x11, 0x00


	//----- nvinfo : EIATTR_KPARAM_INFO
	.align		4
.L_3885:
        /*0048*/ 	.byte	0x04, 0x17
        /*004a*/ 	.short	(.L_3887 - .L_3886)
.L_3886:
        /*004c*/ 	.word	0x00000000
        /*0050*/ 	.short	0x000f
        /*0052*/ 	.short	0x00b4
        /*0054*/ 	.byte	0x00, 0xf0, 0x11, 0x00


	//----- nvinfo : EIATTR_KPARAM_INFO
	.align		4
.L_3887:
        /*0058*/ 	.byte	0x04, 0x17
        /*005a*/ 	.short	(.L_3889 - .L_3888)
.L_3888:
        /*005c*/ 	.word	0x00000000
        /*0060*/ 	.short	0x000e
        /*0062*/ 	.short	0x00b0
        /*0064*/ 	.byte	0x00, 0xf0, 0x11, 0x00


	//----- nvinfo : EIATTR_KPARAM_INFO
	.align		4
.L_3889:
        /*0068*/ 	.byte	0x04, 0x17
        /*006a*/ 	.short	(.L_3891 - .L_3890)
.L_3890:
        /*006c*/ 	.word	0x00000000
        /*0070*/ 	.short	0x000d
        /*0072*/ 	.short	0x00ac
        /*0074*/ 	.byte	0x00, 0xf0, 0x11, 0x00


	//----- nvinfo : EIATTR_KPARAM_INFO
	.align		4
.L_3891:
        /*0078*/ 	.byte	0x04, 0x17
        /*007a*/ 	.short	(.L_3893 - .L_3892)
.L_3892:
        /*007c*/ 	.word	0x00000000
        /*0080*/ 	.short	0x000c
        /*0082*/ 	.short	0x00a8
        /*0084*/ 	.byte	0x00, 0xf0, 0x11, 0x00


	//----- nvinfo : EIATTR_KPARAM_INFO
	.align		4
.L_3893:
        /*0088*/ 	.byte	0x04, 0x17
        /*008a*/ 	.short	(.L_3895 - .L_3894)
.L_3894:
        /*008c*/ 	.word	0x00000000
        /*0090*/ 	.short	0x000b
        /*0092*/ 	.short	0x00a4
        /*0094*/ 	.byte	0x00, 0xf0, 0x11, 0x00


	//----- nvinfo : EIATTR_KPARAM_INFO
	.align		4
.L_3895:
        /*0098*/ 	.byte	0x04, 0x17
        /*009a*/ 	.short	(.L_3897 - .L_3896)
.L_3896:
        /*009c*/ 	.word	0x00000000
        /*00a0*/ 	.short	0x000a
        /*00a2*/ 	.short	0x00a0
        /*00a4*/ 	.byte	0x00, 0xf0, 0x11, 0x00


	//----- nvinfo : EIATTR_KPARAM_INFO
	.align		4
.L_3897:
        /*00a8*/ 	.byte	0x04, 0x17
        /*00aa*/ 	.short	(.L_3899 - .L_3898)
.L_3898:
        /*00ac*/ 	.word	0x00000000
        /*00b0*/ 	.short	0x0009
        /*00b2*/ 	.short	0x009c
        /*00b4*/ 	.byte	0x00, 0xf0, 0x11, 0x00


	//----- nvinfo : EIATTR_KPARAM_INFO
	.align		4
.L_3899:
        /*00b8*/ 	.byte	0x04, 0x17
        /*00ba*/ 	.short	(.L_3901 - .L_3900)
.L_3900:
        /*00bc*/ 	.word	0x00000000
        /*00c0*/ 	.short	0x0008
        /*00c2*/ 	.short	0x0098
        /*00c4*/ 	.byte	0x00, 0xf0, 0x11, 0x00


	//----- nvinfo : EIATTR_KPARAM_INFO
	.align		4
.L_3901:
        /*00c8*/ 	.byte	0x04, 0x17
        /*00ca*/ 	.short	(.L_3903 - .L_3902)
.L_3902:
        /*00cc*/ 	.word	0x00000000
        /*00d0*/ 	.short	0x0007
        /*00d2*/ 	.short	0x0094
        /*00d4*/ 	.byte	0x00, 0xf0, 0x11, 0x00


	//----- nvinfo : EIATTR_KPARAM_INFO
	.align		4
.L_3903:
        /*00d8*/ 	.byte	0x04, 0x17
        /*00da*/ 	.short	(.L_3905 - .L_3904)
.L_3904:
        /*00dc*/ 	.word	0x00000000
        /*00e0*/ 	.short	0x0006
        /*00e2*/ 	.short	0x0090
        /*00e4*/ 	.byte	0x00, 0xf0, 0x11, 0x00


	//----- nvinfo : EIATTR_KPARAM_INFO
	.align		4
.L_3905:
        /*00e8*/ 	.byte	0x04, 0x17
        /*00ea*/ 	.short	(.L_3907 - .L_3906)
.L_3906:
        /*00ec*/ 	.word	0x00000000
        /*00f0*/ 	.short	0x0005
        /*00f2*/ 	.short	0x008c
        /*00f4*/ 	.byte	0x00, 0xf0, 0x11, 0x00


	//----- nvinfo : EIATTR_KPARAM_INFO
	.align		4
.L_3907:
        /*00f8*/ 	.byte	0x04, 0x17
        /*00fa*/ 	.short	(.L_3909 - .L_3908)
.L_3908:
        /*00fc*/ 	.word	0x00000000
        /*0100*/ 	.short	0x0004
        /*0102*/ 	.short	0x0088
        /*0104*/ 	.byte	0x00, 0xf0, 0x05, 0x00


	//----- nvinfo : EIATTR_KPARAM_INFO
	.align		4
.L_3909:
        /*0108*/ 	.byte	0x04, 0x17
        /*010a*/ 	.short	(.L_3911 - .L_3910)
.L_3910:
        /*010c*/ 	.word	0x00000000
        /*0110*/ 	.short	0x0003
        /*0112*/ 	.short	0x0078
        /*0114*/ 	.byte	0x00, 0xf0, 0x41, 0x00


	//----- nvinfo : EIATTR_KPARAM_INFO
	.align		4
.L_3911:
        /*0118*/ 	.byte	0x04, 0x17
        /*011a*/ 	.short	(.L_3913 - .L_3912)
.L_3912:
        /*011c*/ 	.word	0x00000000
        /*0120*/ 	.short	0x0002
        /*0122*/ 	.short	0x0050
        /*0124*/ 	.byte	0x00, 0xf0, 0xa1, 0x00


	//----- nvinfo : EIATTR_KPARAM_INFO
	.align		4
.L_3913:
        /*0128*/ 	.byte	0x04, 0x17
        /*012a*/ 	.short	(.L_3915 - .L_3914)
.L_3914:
        /*012c*/ 	.word	0x00000000
        /*0130*/ 	.short	0x0001
        /*0132*/ 	.short	0x0028
        /*0134*/ 	.byte	0x00, 0xf0, 0xa1, 0x00


	//----- nvinfo : EIATTR_KPARAM_INFO
	.align		4
.L_3915:
        /*0138*/ 	.byte	0x04, 0x17
        /*013a*/ 	.short	(.L_3917 - .L_3916)
.L_3916:
        /*013c*/ 	.word	0x00000000
        /*0140*/ 	.short	0x0000
        /*0142*/ 	.short	0x0000
        /*0144*/ 	.byte	0x00, 0xf0, 0xa1, 0x00


	//----- nvinfo : EIATTR_SPARSE_MMA_MASK
	.align		4
.L_3917:
        /*0148*/ 	.byte	0x03, 0x50
        /*014a*/ 	.short	0x0000


	//----- nvinfo : EIATTR_MAXREG_COUNT
	.align		4
        /*014c*/ 	.byte	0x03, 0x1b
        /*014e*/ 	.short	0x0040


	//----- nvinfo : EIATTR_MERCURY_ISA_VERSION
	.align		4
        /*0150*/ 	.byte	0x03, 0x5f
        /*0152*/ 	.short	0x0101


	//----- nvinfo : EIATTR_EXIT_INSTR_OFFSETS
	.align		4
        /*0154*/ 	.byte	0x04, 0x1c
        /*0156*/ 	.short	(.L_3919 - .L_3918)


	//   ....[0]....
.L_3918:
        /*0158*/ 	.word	0x000000a0


	//   ....[1]....
        /*015c*/ 	.word	0x00001b50


	//   ....[2]....
        /*0160*/ 	.word	0x000031d0


	//----- nvinfo : EIATTR_MAX_THREADS
	.align		4
.L_3919:
        /*0164*/ 	.byte	0x04, 0x05
        /*0166*/ 	.short	(.L_3921 - .L_3920)
.L_3920:
        /*0168*/ 	.word	0x00000400
        /*016c*/ 	.word	0x00000001
        /*0170*/ 	.word	0x00000001


	//----- nvinfo : EIATTR_CRS_STACK_SIZE
	.align		4
.L_3921:
        /*0174*/ 	.byte	0x04, 0x1e
        /*0176*/ 	.short	(.L_3923 - .L_3922)
.L_3922:
        /*0178*/ 	.word	0x00000000


	//----- nvinfo : EIATTR_CBANK_PARAM_SIZE
	.align		4
.L_3923:
        /*017c*/ 	.byte	0x03, 0x19
        /*017e*/ 	.short	0x00c8


	//----- nvinfo : EIATTR_PARAM_CBANK
	.align		4
        /*0180*/ 	.byte	0x04, 0x0a
        /*0182*/ 	.short	(.L_3925 - .L_3924)
	.align		4
.L_3924:
        /*0184*/ 	.word	index@(.nv.constant0._ZN2at6native51_GLOBAL__N__2c613397_18_DepthwiseConv2d_cu_9959487031conv_depthwise2d_forward_kernelILi5EdiEEvNS_27GenericPackedTensorAccessorIKT0_Lm4ENS_16DefaultPtrTraitsEiEENS3_IS4_Lm4ES6_iEES7_NS3_IS5_Lm1ES6_iEEbT1_iiiiiiiiiiiiii)
        /*0188*/ 	.short	0x0210
        /*018a*/ 	.short	0x00c8


	//----- nvinfo : EIATTR_SW_WAR
	.align		4
.L_3925:
        /*018c*/ 	.byte	0x04, 0x36
        /*018e*/ 	.short	(.L_3927 - .L_3926)
.L_3926:
        /*0190*/ 	.word	0x00000008
.L_3927:


//--------------------- .nv.callgraph             --------------------------
	.section	.nv.callgraph,"",@"SHT_CUDA_CALLGRAPH"
	.align	4
	.sectionentsize	8
	.align		4
        /*0000*/ 	.word	0x00000000
	.align		4
        /*0004*/ 	.word	0xffffffff
	.align		4
        /*0008*/ 	.word	0x00000000
	.align		4
        /*000c*/ 	.word	0xfffffffe
	.align		4
        /*0010*/ 	.word	0x00000000
	.align		4
        /*0014*/ 	.word	0xfffffffd
	.align		4
        /*0018*/ 	.word	0x00000000
	.align		4
        /*001c*/ 	.word	0xfffffffc


//--------------------- .nv.constant4             --------------------------
	.section	.nv.constant4,"a",@progbits
	.align	8
	.align		8
.nv.constant4:
        /*0000*/ 	.dword	_ZN49_INTERNAL_2c613397_18_DepthwiseConv2d_cu_995948704cuda3std3__45__cpo5beginE
	.align		8
        /*0008*/ 	.dword	_ZN49_INTERNAL_2c613397_18_DepthwiseConv2d_cu_995948704cuda3std3__45__cpo3endE
	.align		8
        /*0010*/ 	.dword	_ZN49_INTERNAL_2c613397_18_DepthwiseConv2d_cu_995948704cuda3std3__45__cpo6cbeginE
	.align		8
        /*0018*/ 	.dword	_ZN49_INTERNAL_2c613397_18_DepthwiseConv2d_cu_995948704cuda3std3__45__cpo4cendE
	.align		8
        /*0020*/ 	.dword	_ZN49_INTERNAL_2c613397_18_DepthwiseConv2d_cu_995948704cuda3std3__45__cpo6rbeginE
	.align		8
        /*0028*/ 	.dword	_ZN49_INTERNAL_2c613397_18_DepthwiseConv2d_cu_995948704cuda3std3__45__cpo4rendE
	.align		8
        /*0030*/ 	.dword	_ZN49_INTERNAL_2c613397_18_DepthwiseConv2d_cu_995948704cuda3std3__45__cpo7crbeginE
	.align		8
        /*0038*/ 	.dword	_ZN49_INTERNAL_2c613397_18_DepthwiseConv2d_cu_995948704cuda3std3__45__cpo5crendE
	.align		8
        /*0040*/ 	.dword	_ZN49_INTERNAL_2c613397_18_DepthwiseConv2d_cu_995948704cuda3std3__451_GLOBAL__N__2c613397_18_DepthwiseConv2d_cu_995948706ignoreE
	.align		8
        /*0048*/ 	.dword	_ZN49_INTERNAL_2c613397_18_DepthwiseConv2d_cu_995948704cuda3std3__419piecewise_constructE
	.align		8
        /*0050*/ 	.dword	_ZN49_INTERNAL_2c613397_18_DepthwiseConv2d_cu_995948704cuda3std3__48in_placeE
	.align		8
        /*0058*/ 	.dword	_ZN49_INTERNAL_2c613397_18_DepthwiseConv2d_cu_995948704cuda3std3__420unreachable_sentinelE
	.align		8
        /*0060*/ 	.dword	_ZN49_INTERNAL_2c613397_18_DepthwiseConv2d_cu_995948704cuda3std6ranges3__45__cpo4swapE
	.align		8
        /*0068*/ 	.dword	_ZN49_INTERNAL_2c613397_18_DepthwiseConv2d_cu_995948704cuda3std6ranges3__45__cpo9iter_moveE
	.align		8
        /*0070*/ 	.dword	_ZN49_INTERNAL_2c613397_18_DepthwiseConv2d_cu_995948704cuda3std6ranges3__45__cpo5beginE
	.align		8
        /*0078*/ 	.dword	_ZN49_INTERNAL_2c613397_18_DepthwiseConv2d_cu_995948704cuda3std6ranges3__45__cpo3endE
	.align		8
        /*0080*/ 	.dword	_ZN49_INTERNAL_2c613397_18_DepthwiseConv2d_cu_995948704cuda3std6ranges3__45__cpo6cbeginE
	.align		8
        /*0088*/ 	.dword	_ZN49_INTERNAL_2c613397_18_DepthwiseConv2d_cu_995948704cuda3std6ranges3__45__cpo4cendE
	.align		8
        /*0090*/ 	.dword	_ZN49_INTERNAL_2c613397_18_DepthwiseConv2d_cu_995948704cuda3std6ranges3__45__cpo7advanceE
	.align		8
        /*0098*/ 	.dword	_ZN49_INTERNAL_2c613397_18_DepthwiseConv2d_cu_995948704cuda3std6ranges3__45__cpo9iter_swapE
	.align		8
        /*00a0*/ 	.dword	_ZN49_INTERNAL_2c613397_18_DepthwiseConv2d_cu_995948704cuda3std6ranges3__45__cpo4nextE
	.align		8
        /*00a8*/ 	.dword	_ZN49_INTERNAL_2c613397_18_DepthwiseConv2d_cu_995948704cuda3std6ranges3__45__cpo4prevE
	.align		8
        /*00b0*/ 	.dword	_ZN49_INTERNAL_2c613397_18_DepthwiseConv2d_cu_995948704cuda3std6ranges3__45__cpo4dataE
	.align		8
        /*00b8*/ 	.dword	_ZN49_INTERNAL_2c613397_18_DepthwiseConv2d_cu_995948704cuda3std6ranges3__45__cpo5cdataE
	.align		8
        /*00c0*/ 	.dword	_ZN49_INTERNAL_2c613397_18_DepthwiseConv2d_cu_995948704cuda3std6ranges3__45__cpo4sizeE
	.align		8
        /*00c8*/ 	.dword	_ZN49_INTERNAL_2c613397_18_DepthwiseConv2d_cu_995948704cuda3std6ranges3__45__cpo5ssizeE
	.align		8
        /*00d0*/ 	.dword	_ZN49_INTERNAL_2c613397_18_DepthwiseConv2d_cu_995948704cuda3std6ranges3__45__cpo8distanceE
	.align		8
        /*00d8*/ 	.dword	_ZN49_INTERNAL_2c613397_18_DepthwiseConv2d_cu_995948706thrust23THRUST_300001_SM_900_NS6system6detail10sequential3seqE


//--------------------- .text._ZN2at6native51_GLOBAL__N__2c613397_18_DepthwiseConv2d_cu_9959487035conv_depthwise2d_grad_weight_kernelIN3c108BFloat16EjEEvNS_27GenericPackedTensorAccessorIKT_Lm4ENS_16DefaultPtrTraitsEiEES9_NS5_IS6_Lm4ES8_iEEiiiiiiiiiiiiiiii --------------------------
	.section	.text._ZN2at6native51_GLOBAL__N__2c613397_18_DepthwiseConv2d_cu_9959487035conv_depthwise2d_grad_weight_kernelIN3c108BFloat16EjEEvNS_27GenericPackedTensorAccessorIKT_Lm4ENS_16DefaultPtrTraitsEiEES9_NS5_IS6_Lm4ES8_iEEiiiiiiiiiiiiiiii,"ax",@progbits
	.align	128
.text._ZN2at6native51_GLOBAL__N__2c613397_18_DepthwiseConv2d_cu_9959487035conv_depthwise2d_grad_weight_kernelIN3c108BFloat16EjEEvNS_27GenericPackedTensorAccessorIKT_Lm4ENS_16DefaultPtrTraitsEiEES9_NS5_IS6_Lm4ES8_iEEiiiiiiiiiiiiiiii:
        .type           _ZN2at6native51_GLOBAL__N__2c613397_18_DepthwiseConv2d_cu_9959487035conv_depthwise2d_grad_weight_kernelIN3c108BFloat16EjEEvNS_27GenericPackedTensorAccessorIKT_Lm4ENS_16DefaultPtrTraitsEiEES9_NS5_IS6_Lm4ES8_iEEiiiiiiiiiiiiiiii,@function
        .size           _ZN2at6native51_GLOBAL__N__2c613397_18_DepthwiseConv2d_cu_9959487035conv_depthwise2d_grad_weight_kernelIN3c108BFloat16EjEEvNS_27GenericPackedTensorAccessorIKT_Lm4ENS_16DefaultPtrTraitsEiEES9_NS5_IS6_Lm4ES8_iEEiiiiiiiiiiiiiiii,(.L_x_1087 - _ZN2at6native51_GLOBAL__N__2c613397_18_DepthwiseConv2d_cu_9959487035conv_depthwise2d_grad_weight_kernelIN3c108BFloat16EjEEvNS_27GenericPackedTensorAccessorIKT_Lm4ENS_16DefaultPtrTraitsEiEES9_NS5_IS6_Lm4ES8_iEEiiiiiiiiiiiiiiii)
        .other          _ZN2at6native51_GLOBAL__N__2c613397_18_DepthwiseConv2d_cu_9959487035conv_depthwise2d_grad_weight_kernelIN3c108BFloat16EjEEvNS_27GenericPackedTensorAccessorIKT_Lm4ENS_16DefaultPtrTraitsEiEES9_NS5_IS6_Lm4ES8_iEEiiiiiiiiiiiiiiii,@"STO_CUDA_ENTRY STV_DEFAULT"
_ZN2at6native51_GLOBAL__N__2c613397_18_DepthwiseConv2d_cu_9959487035conv_depthwise2d_grad_weight_kernelIN3c108BFloat16EjEEvNS_27GenericPackedTensorAccessorIKT_Lm4ENS_16DefaultPtrTraitsEiEES9_NS5_IS6_Lm4ES8_iEEiiiiiiiiiiiiiiii:
[----:B------:R-:W-:Y:S08]  /*0000*/  LDC R1, c[0x0][0x28] ;  /* 0x00000a00ff017b82 */ /* 0x000ff00000000800 */
[----:B------:R-:W0:Y:S01]  /*0010*/  LDC R3, c[0x0][0x2a8] ;  /* 0x0000aa00ff037b82 */ /* 0x000e220000000800 */
[----:B------:R-:W1:Y:S01]  /*0020*/  S2R R8, SR_CTAID.X ;  /* 0x0000000000087919 */ /* 0x000e620000002500 */
[----:B------:R-:W-:Y:S01]  /*0030*/  ULDC UR5, c[0x0][0x288] ;  /* 0x0000a20000057ab9 */ /* 0x000fe20000000800 */
[----:B------:R-:W-:Y:S01]  /*0040*/  ULDC UR4, c[0x0][0x0] ;  /* 0x0000000000047ab9 */ /* 0x000fe20000000800 */
[----:B------:R-:W-:Y:S01]  /*0050*/  ULDC.64 UR6, c[0x0][0x208] ;  /* 0x0000820000067ab9 */ /* 0x000fe20000000a00 */
[----:B------:R-:W-:Y:S01]  /*0060*/  USHF.R.U32.HI UR4, URZ, 0x5, UR4 ;  /* 0x000000053f047899 */ /* 0x000fe20008011604 */
[----:B------:R-:W-:Y:S02]  /*0070*/  BSSY B1, `(.L_x_0) ;  /* 0x00001ce000017945 */ /* 0x000fe40003800000 */
[----:B------:R-:W2:Y:S01]  /*0080*/  LDC R6, c[0x0][0x2ac] ;  /* 0x0000ab00ff067b82 */ /* 0x000ea20000000800 */
[----:B0-----:R-:W-:-:S04]  /*0090*/  IABS R7, R3 ;  /* 0x0000000300077213 */ /* 0x001fc80000000000 */
[----:B------:R-:W0:Y:S01]  /*00a0*/  I2F.RP R0, R7 ;  /* 0x0000000700007306 */ /* 0x000e220000209400 */
[-C--:B--2---:R-:W-:Y:S01]  /*00b0*/  IABS R4, R6.reuse ;  /* 0x0000000600047213 */ /* 0x084fe20000000000 */
[----:B------:R-:W-:-:S05]  /*00c0*/  IMAD R5, R3, R6, RZ ;  /* 0x0000000603057224 */ /* 0x000fca00078e02ff */
[----:B------:R-:W-:Y:S01]  /*00d0*/  ISETP.NE.AND P3, PT, R5, RZ, PT ;  /* 0x000000ff0500720c */ /* 0x000fe20003f65270 */
[----:B0-----:R-:W0:Y:S02]  /*00e0*/  MUFU.RCP R0, R0 ;  /* 0x0000000000007308 */ /* 0x001e240000001000 */
[----:B0-----:R-:W-:Y:S02]  /*00f0*/  IADD3 R10, R0, 0xffffffe, RZ ;  /* 0x0ffffffe000a7810 */ /* 0x001fe40007ffe0ff */
[----:B-1----:R-:W-:-:S04]  /*0100*/  IABS R0, R8 ;  /* 0x0000000800007213 */ /* 0x002fc80000000000 */
[----:B------:R0:W1:Y:S02]  /*0110*/  F2I.FTZ.U32.TRUNC.NTZ R11, R10 ;  /* 0x0000000a000b7305 */ /* 0x000064000021f000 */
[----:B0-----:R-:W-:Y:S02]  /*0120*/  IMAD.MOV.U32 R10, RZ, RZ, RZ ;  /* 0x000000ffff0a7224 */ /* 0x001fe400078e00ff */
[----:B-1----:R-:W-:-:S04]  /*0130*/  IMAD.MOV R2, RZ, RZ, -R11 ;  /* 0x000000ffff027224 */ /* 0x002fc800078e0a0b */
[----:B------:R-:W-:Y:S01]  /*0140*/  IMAD R9, R2, R7, RZ ;  /* 0x0000000702097224 */ /* 0x000fe200078e02ff */
[----:B------:R-:W-:Y:S02]  /*0150*/  MOV R2, R4 ;  /* 0x0000000400027202 */ /* 0x000fe40000000f00 */
[----:B------:R-:W-:Y:S01]  /*0160*/  IABS R4, R5 ;  /* 0x0000000500047213 */ /* 0x000fe20000000000 */
[----:B------:R-:W-:Y:S01]  /*0170*/  IMAD.HI.U32 R11, R11, R9, R10 ;  /* 0x000000090b0b7227 */ /* 0x000fe200078e000a */
[----:B------:R-:W0:Y:S05]  /*0180*/  I2F.RP R12, R2 ;  /* 0x00000002000c7306 */ /* 0x000e2a0000209400 */
[----:B------:R-:W-:-:S03]  /*0190*/  IMAD.HI.U32 R9, R11, R0, RZ ;  /* 0x000000000b097227 */ /* 0x000fc600078e00ff */
[----:B------:R-:W1:Y:S02]  /*01a0*/  I2F.RP R14, R4 ;  /* 0x00000004000e7306 */ /* 0x000e640000209400 */
[----:B------:R-:W-:-:S05]  /*01b0*/  IADD3 R10, -R9, RZ, RZ ;  /* 0x000000ff090a7210 */ /* 0x000fca0007ffe1ff */
[C---:B------:R-:W-:Y:S01]  /*01c0*/  IMAD R10, R7.reuse, R10, R0 ;  /* 0x0000000a070a7224 */ /* 0x040fe200078e0200 */
[----:B0-----:R-:W0:Y:S04]  /*01d0*/  MUFU.RCP R12, R12 ;  /* 0x0000000c000c7308 */ /* 0x001e280000001000 */
[----:B------:R-:W-:-:S04]  /*01e0*/  ISETP.GT.U32.AND P1, PT, R7, R10, PT ;  /* 0x0000000a0700720c */ /* 0x000fc80003f24070 */
[----:B-1----:R-:W1:Y:S01]  /*01f0*/  MUFU.RCP R14, R14 ;  /* 0x0000000e000e7308 */ /* 0x002e620000001000 */
[----:B0-----:R-:W-:-:S08]  /*0200*/  VIADD R11, R12, 0xffffffe ;  /* 0x0ffffffe0c0b7836 */ /* 0x001fd00000000000 */
[-C--:B------:R-:W-:Y:S02]  /*0210*/  @!P1 IADD3 R10, R10, -R7.reuse, RZ ;  /* 0x800000070a0a9210 */ /* 0x080fe40007ffe0ff */
[----:B------:R-:W-:Y:S02]  /*0220*/  @!P1 IADD3 R9, R9, 0x1, RZ ;  /* 0x0000000109099810 */ /* 0x000fe40007ffe0ff */
[----:B------:R-:W-:Y:S01]  /*0230*/  ISETP.GE.U32.AND P0, PT, R10, R7, PT ;  /* 0x000000070a00720c */ /* 0x000fe20003f06070 */
[----:B------:R-:W0:Y:S01]  /*0240*/  F2I.FTZ.U32.TRUNC.NTZ R11, R11 ;  /* 0x0000000b000b7305 */ /* 0x000e22000021f000 */
[----:B------:R-:W-:Y:S01]  /*0250*/  LOP3.LUT R7, R8, R3, RZ, 0x3c, !PT ;  /* 0x0000000308077212 */ /* 0x000fe200078e3cff */
[----:B-1----:R-:W-:Y:S01]  /*0260*/  VIADD R13, R14, 0xffffffe ;  /* 0x0ffffffe0e0d7836 */ /* 0x002fe20000000000 */
[----:B------:R-:W-:Y:S02]  /*0270*/  ISETP.NE.AND P1, PT, R3, RZ, PT ;  /* 0x000000ff0300720c */ /* 0x000fe40003f25270 */
[----:B------:R-:W-:-:S02]  /*0280*/  ISETP.GE.AND P2, PT, R7, RZ, PT ;  /* 0x000000ff0700720c */ /* 0x000fc40003f46270 */
[----:B------:R-:W-:Y:S01]  /*0290*/  IABS R14, R5 ;  /* 0x00000005000e7213 */ /* 0x000fe20000000000 */
[----:B------:R-:W1:Y:S04]  /*02a0*/  F2I.FTZ.U32.TRUNC.NTZ R13, R13 ;  /* 0x0000000d000d7305 */ /* 0x000e68000021f000 */
[----:B------:R-:W-:Y:S01]  /*02b0*/  @P0 VIADD R9, R9, 0x1 ;  /* 0x0000000109090836 */ /* 0x000fe20000000000 */
[----:B0-----:R-:W-:-:S03]  /*02c0*/  IADD3 R10, RZ, -R11, RZ ;  /* 0x8000000bff0a7210 */ /* 0x001fc60007ffe0ff */
[----:B------:R-:W-:Y:S01]  /*02d0*/  IMAD.MOV.U32 R7, RZ, RZ, R9 ;  /* 0x000000ffff077224 */ /* 0x000fe200078e0009 */
[----:B------:R-:W-:-:S03]  /*02e0*/  MOV R9, R10 ;  /* 0x0000000a00097202 */ /* 0x000fc60000000f00 */
[----:B------:R-:W-:Y:S01]  /*02f0*/  @!P2 IMAD.MOV R7, RZ, RZ, -R7 ;  /* 0x000000ffff07a224 */ /* 0x000fe200078e0a07 */
[----:B------:R-:W-:Y:S01]  /*0300*/  @!P1 LOP3.LUT R7, RZ, R3, RZ, 0x33, !PT ;  /* 0x00000003ff079212 */ /* 0x000fe200078e33ff */
[----:B------:R-:W-:Y:S01]  /*0310*/  IMAD.MOV.U32 R10, RZ, RZ, RZ ;  /* 0x000000ffff0a7224 */ /* 0x000fe200078e00ff */
[----:B-1----:R-:W-:Y:S01]  /*0320*/  IADD3 R15, RZ, -R13, RZ ;  /* 0x8000000dff0f7210 */ /* 0x002fe20007ffe0ff */
[----:B------:R-:W-:Y:S01]  /*0330*/  IMAD R9, R9, R2, RZ ;  /* 0x0000000209097224 */ /* 0x000fe200078e02ff */
[----:B------:R-:W-:Y:S02]  /*0340*/  IABS R12, R7 ;  /* 0x00000007000c7213 */ /* 0x000fe40000000000 */
[----:B------:R-:W-:Y:S01]  /*0350*/  ISETP.GE.AND P5, PT, R7, RZ, PT ;  /* 0x000000ff0700720c */ /* 0x000fe20003fa6270 */
[----:B------:R-:W-:Y:S01]  /*0360*/  IMAD.HI.U32 R10, R11, R9, R10 ;  /* 0x000000090b0a7227 */ /* 0x000fe200078e000a */
[----:B------:R-:W-:-:S03]  /*0370*/  MOV R9, R12 ;  /* 0x0000000c00097202 */ /* 0x000fc60000000f00 */
[----:B------:R-:W-:Y:S02]  /*0380*/  IMAD R11, R15, R4, RZ ;  /* 0x000000040f0b7224 */ /* 0x000fe400078e02ff */
[----:B------:R-:W-:Y:S02]  /*0390*/  IMAD.MOV.U32 R12, RZ, RZ, RZ ;  /* 0x000000ffff0c7224 */ /* 0x000fe400078e00ff */
[----:B------:R-:W-:-:S04]  /*03a0*/  IMAD.HI.U32 R10, R10, R9, RZ ;  /* 0x000000090a0a7227 */ /* 0x000fc800078e00ff */
[----:B------:R-:W-:Y:S01]  /*03b0*/  IMAD.HI.U32 R13, R13, R11, R12 ;  /* 0x0000000b0d0d7227 */ /* 0x000fe200078e000c */
[----:B------:R-:W-:-:S03]  /*03c0*/  IADD3 R11, RZ, -R14, RZ ;  /* 0x8000000eff0b7210 */ /* 0x000fc60007ffe0ff */
[----:B------:R-:W-:Y:S02]  /*03d0*/  IMAD.MOV R10, RZ, RZ, -R10 ;  /* 0x000000ffff0a7224 */ /* 0x000fe400078e0a0a */
[----:B------:R-:W-:-:S04]  /*03e0*/  IMAD.HI.U32 R13, R13, R0, RZ ;  /* 0x000000000d0d7227 */ /* 0x000fc800078e00ff */
[----:B------:R-:W-:Y:S02]  /*03f0*/  IMAD R11, R13, R11, R0 ;  /* 0x0000000b0d0b7224 */ /* 0x000fe400078e0200 */
[----:B------:R-:W0:Y:S01]  /*0400*/  S2R R0, SR_TID.X ;  /* 0x0000000000007919 */ /* 0x000e220000002100 */
[----:B------:R-:W-:Y:S02]  /*0410*/  IMAD R9, R2, R10, R9 ;  /* 0x0000000a02097224 */ /* 0x000fe400078e0209 */
[----:B------:R-:W-:Y:S01]  /*0420*/  ISETP.GT.U32.AND P1, PT, R4, R11, PT ;  /* 0x0000000b0400720c */ /* 0x000fe20003f24070 */
[----:B------:R-:W-:Y:S02]  /*0430*/  IMAD.MOV R7, RZ, RZ, -R7 ;  /* 0x000000ffff077224 */ /* 0x000fe400078e0a07 */
[----:B------:R-:W-:Y:S02]  /*0440*/  ISETP.GT.U32.AND P0, PT, R2, R9, PT ;  /* 0x000000090200720c */ /* 0x000fe40003f04070 */
[----:B------:R-:W-:-:S08]  /*0450*/  IMAD R3, R3, R7, R8 ;  /* 0x0000000703037224 */ /* 0x000fd000078e0208 */
[-C--:B------:R-:W-:Y:S02]  /*0460*/  @!P1 IADD3 R11, R11, -R4.reuse, RZ ;  /* 0x800000040b0b9210 */ /* 0x080fe40007ffe0ff */
[----:B------:R-:W-:Y:S01]  /*0470*/  @!P1 IADD3 R13, R13, 0x1, RZ ;  /* 0x000000010d0d9810 */ /* 0x000fe20007ffe0ff */
[----:B------:R-:W-:Y:S01]  /*0480*/  @!P0 IMAD.IADD R9, R9, 0x1, -R2 ;  /* 0x0000000109098824 */ /* 0x000fe200078e0a02 */
[----:B------:R-:W-:Y:S02]  /*0490*/  ISETP.GE.U32.AND P2, PT, R11, R4, PT ;  /* 0x000000040b00720c */ /* 0x000fe40003f46070 */
[----:B------:R-:W-:Y:S02]  /*04a0*/  LOP3.LUT R4, R8, R5, RZ, 0x3c, !PT ;  /* 0x0000000508047212 */ /* 0x000fe400078e3cff */
[----:B------:R-:W-:Y:S02]  /*04b0*/  ISETP.GT.U32.AND P4, PT, R2, R9, PT ;  /* 0x000000090200720c */ /* 0x000fe40003f84070 */
[----:B------:R-:W-:-:S02]  /*04c0*/  ISETP.GE.AND P0, PT, R4, RZ, PT ;  /* 0x000000ff0400720c */ /* 0x000fc40003f06270 */
[----:B------:R-:W-:Y:S02]  /*04d0*/  ISETP.NE.AND P1, PT, R6, RZ, PT ;  /* 0x000000ff0600720c */ /* 0x000fe40003f25270 */
[----:B0-----:R-:W-:-:S03]  /*04e0*/  SHF.R.U32.HI R11, RZ, 0x5, R0 ;  /* 0x00000005ff0b7819 */ /* 0x001fc60000011600 */
[----:B------:R-:W-:Y:S01]  /*04f0*/  @P2 VIADD R13, R13, 0x1 ;  /* 0x000000010d0d2836 */ /* 0x000fe20000000000 */
[----:B------:R-:W-:-:S03]  /*0500*/  ISETP.GE.AND P2, PT, R11, UR5, PT ;  /* 0x000000050b007c0c */ /* 0x000fc6000bf46270 */
[----:B------:R-:W-:Y:S01]  /*0510*/  @!P4 IADD3 R9, R9, -R2, RZ ;  /* 0x800000020909c210 */ /* 0x000fe20007ffe0ff */
[----:B------:R-:W-:-:S03]  /*0520*/  IMAD.MOV.U32 R2, RZ, RZ, R13 ;  /* 0x000000ffff027224 */ /* 0x000fc600078e000d */
[----:B------:R-:W-:Y:S02]  /*0530*/  MOV R4, R9 ;  /* 0x0000000900047202 */ /* 0x000fe40000000f00 */
[----:B------:R-:W-:Y:S02]  /*0540*/  @!P0 IADD3 R2, -R2, RZ, RZ ;  /* 0x000000ff02028210 */ /* 0x000fe40007ffe1ff */
[----:B------:R-:W-:Y:S01]  /*0550*/  @!P3 LOP3.LUT R2, RZ, R5, RZ, 0x33, !PT ;  /* 0x00000005ff02b212 */ /* 0x000fe200078e33ff */
[----:B------:R-:W-:Y:S01]  /*0560*/  HFMA2.MMA R5, -RZ, RZ, 0, 0 ;  /* 0x00000000ff057435 */ /* 0x000fe200000001ff */
[----:B------:R-:W-:Y:S01]  /*0570*/  @!P5 IMAD.MOV R4, RZ, RZ, -R4 ;  /* 0x000000ffff04d224 */ /* 0x000fe200078e0a04 */
[----:B------:R-:W-:Y:S01]  /*0580*/  @!P1 LOP3.LUT R4, RZ, R6, RZ, 0x33, !PT ;  /* 0x00000006ff049212 */ /* 0x000fe200078e33ff */
[----:B------:R-:W-:Y:S08]  /*0590*/  @P2 BRA `(.L_x_1) ;  /* 0x0000001400ec2947 */ /* 0x000ff00003800000 */
[----:B------:R-:W0:Y:S01]  /*05a0*/  LDC R5, c[0x0][0x294] ;  /* 0x0000a500ff057b82 */ /* 0x000e220000000800 */
[----:B------:R-:W-:Y:S01]  /*05b0*/  IABS R12, R2 ;  /* 0x00000002000c7213 */ /* 0x000fe20000000000 */
[----:B------:R-:W-:Y:S01]  /*05c0*/  ULDC.64 UR8, c[0x0][0x2c0] ;  /* 0x0000b00000087ab9 */ /* 0x000fe20000000a00 */
[----:B0-----:R-:W-:-:S04]  /*05d0*/  IABS R10, R5 ;  /* 0x00000005000a7213 */ /* 0x001fc80000000000 */
[----:B------:R-:W0:Y:S08]  /*05e0*/  I2F.RP R8, R10 ;  /* 0x0000000a00087306 */ /* 0x000e300000209400 */
[----:B0-----:R-:W0:Y:S02]  /*05f0*/  MUFU.RCP R8, R8 ;  /* 0x0000000800087308 */ /* 0x001e240000001000 */
[----:B0-----:R-:W-:-:S06]  /*0600*/  VIADD R6, R8, 0xffffffe ;  /* 0x0ffffffe08067836 */ /* 0x001fcc0000000000 */
[----:B------:R0:W1:Y:S02]  /*0610*/  F2I.FTZ.U32.TRUNC.NTZ R7, R6 ;  /* 0x0000000600077305 */ /* 0x000064000021f000 */
[----:B0-----:R-:W-:Y:S01]  /*0620*/  IMAD.MOV.U32 R6, RZ, RZ, RZ ;  /* 0x000000ffff067224 */ /* 0x001fe200078e00ff */
[----:B-1----:R-:W-:-:S05]  /*0630*/  IADD3 R9, RZ, -R7, RZ ;  /* 0x80000007ff097210 */ /* 0x002fca0007ffe0ff */
[----:B------:R-:W-:-:S04]  /*0640*/  IMAD R9, R9, R10, RZ ;  /* 0x0000000a09097224 */ /* 0x000fc800078e02ff */
[----:B------:R-:W-:Y:S01]  /*0650*/  IMAD.HI.U32 R7, R7, R9, R6 ;  /* 0x0000000907077227 */ /* 0x000fe200078e0006 */
[----:B------:R-:W-:Y:S02]  /*0660*/  MOV R9, R12 ;  /* 0x0000000c00097202 */ /* 0x000fe40000000f00 */
[----:B------:R-:W0:Y:S03]  /*0670*/  LDC.64 R12, c[0x0][0x2a0] ;  /* 0x0000a800ff0c7b82 */ /* 0x000e260000000a00 */
[----:B------:R-:W-:-:S04]  /*0680*/  IMAD.HI.U32 R6, R7, R9, RZ ;  /* 0x0000000907067227 */ /* 0x000fc800078e00ff */
[----:B------:R-:W-:-:S04]  /*0690*/  IMAD.MOV R7, RZ, RZ, -R6 ;  /* 0x000000ffff077224 */ /* 0x000fc800078e0a06 */
[C---:B------:R-:W-:Y:S02]  /*06a0*/  IMAD R7, R10.reuse, R7, R9 ;  /* 0x000000070a077224 */ /* 0x040fe400078e0209 */
[----:B------:R-:W1:Y:S03]  /*06b0*/  LDC.64 R8, c[0x0][0x2b8] ;  /* 0x0000ae00ff087b82 */ /* 0x000e660000000a00 */
[----:B------:R-:W-:-:S13]  /*06c0*/  ISETP.GT.U32.AND P1, PT, R10, R7, PT ;  /* 0x000000070a00720c */ /* 0x000fda0003f24070 */
[-C--:B------:R-:W-:Y:S01]  /*06d0*/  @!P1 IADD3 R7, R7, -R10.reuse, RZ ;  /* 0x8000000a07079210 */ /* 0x080fe20007ffe0ff */
[----:B------:R-:W-:Y:S01]  /*06e0*/  @!P1 VIADD R6, R6, 0x1 ;  /* 0x0000000106069836 */ /* 0x000fe20000000000 */
[----:B------:R-:W-:Y:S02]  /*06f0*/  ISETP.NE.AND P1, PT, R5, RZ, PT ;  /* 0x000000ff0500720c */ /* 0x000fe40003f25270 */
[----:B------:R-:W-:Y:S02]  /*0700*/  ISETP.GE.U32.AND P0, PT, R7, R10, PT ;  /* 0x0000000a0700720c */ /* 0x000fe40003f06070 */
[----:B------:R-:W-:Y:S01]  /*0710*/  LOP3.LUT R7, R2, R5, RZ, 0x3c, !PT ;  /* 0x0000000502077212 */ /* 0x000fe200078e3cff */
[----:B-1----:R-:W-:-:S03]  /*0720*/  IMAD R8, R3, UR8, -R8 ;  /* 0x0000000803087c24 */ /* 0x002fc6000f8e0a08 */
[----:B------:R-:W-:Y:S01]  /*0730*/  ISETP.GE.AND P2, PT, R7, RZ, PT ;  /* 0x000000ff0700720c */ /* 0x000fe20003f46270 */
[----:B0-----:R-:W-:Y:S02]  /*0740*/  IMAD R7, R13, R12, RZ ;  /* 0x0000000c0d077224 */ /* 0x001fe400078e02ff */
[----:B------:R-:W-:-:S04]  /*0750*/  IMAD R9, R4, UR9, -R9 ;  /* 0x0000000904097c24 */ /* 0x000fc8000f8e0a09 */
[----:B------:R-:W-:-:S06]  /*0760*/  @P0 IADD3 R6, R6, 0x1, RZ ;  /* 0x0000000106060810 */ /* 0x000fcc0007ffe0ff */
[----:B------:R-:W-:Y:S01]  /*0770*/  @!P2 IMAD.MOV R6, RZ, RZ, -R6 ;  /* 0x000000ffff06a224 */ /* 0x000fe200078e0a06 */
[----:B------:R-:W-:Y:S02]  /*0780*/  @!P1 LOP3.LUT R6, RZ, R5, RZ, 0x33, !PT ;  /* 0x00000005ff069212 */ /* 0x000fe400078e33ff */
[----:B------:R-:W-:-:S07]  /*0790*/  MOV R5, RZ ;  /* 0x000000ff00057202 */ /* 0x000fce0000000f00 */
.L_x_13:
[----:B------:R-:W-:Y:S01]  /*07a0*/  LOP3.LUT R26, R0, 0x1f, RZ, 0xc0, !PT ;  /* 0x0000001f001a7812 */ /* 0x000fe200078ec0ff */
[----:B------:R-:W-:Y:S03]  /*07b0*/  BSSY B0, `(.L_x_2) ;  /* 0x0000155000007945 */ /* 0x000fe60003800000 */
[----:B------:R-:W-:-:S13]  /*07c0*/  ISETP.GE.U32.AND P0, PT, R26, R7, PT ;  /* 0x000000071a00720c */ /* 0x000fda0003f06070 */
[----:B------:R-:W-:Y:S05]  /*07d0*/  @P0 BRA `(.L_x_3) ;  /* 0x0000001400480947 */ /* 0x000fea0003800000 */
[-C--:B------:R-:W-:Y:S01]  /*07e0*/  ISETP.GE.U32.AND P1, PT, R26, R7.reuse, PT ;  /* 0x000000071a00720c */ /* 0x080fe20003f26070 */
[----:B------:R-:W-:Y:S01]  /*07f0*/  ULDC UR5, c[0x0][0x290] ;  /* 0x0000a40000057ab9 */ /* 0x000fe20000000800 */
[----:B------:R-:W-:Y:S01]  /*0800*/  BSSY B2, `(.L_x_4) ;  /* 0x0000035000027945 */ /* 0x000fe20003800000 */
[C---:B------:R-:W-:Y:S01]  /*0810*/  IMAD R10, R11.reuse, UR5, R2 ;  /* 0x000000050b0a7c24 */ /* 0x040fe2000f8e0202 */
[----:B------:R-:W-:Y:S01]  /*0820*/  ULDC UR5, c[0x0][0x28c] ;  /* 0x0000a30000057ab9 */ /* 0x000fe20000000800 */
[----:B------:R-:W-:Y:S01]  /*0830*/  PLOP3.LUT P0, PT, PT, PT, PT, 0x80, 0x0 ;  /* 0x000000000000781c */ /* 0x000fe20003f0f070 */
[----:B------:R-:W-:Y:S02]  /*0840*/  IMAD R12, R11, UR5, R6 ;  /* 0x000000050b0c7c24 */ /* 0x000fe4000f8e0206 */
[----:B------:R-:W-:-:S05]  /*0850*/  IMAD R21, R10, R7, R26 ;  /* 0x000000070a157224 */ /* 0x000fca00078e021a */
[----:B------:R-:W-:Y:S05]  /*0860*/  @!P1 BRA `(.L_x_5) ;  /* 0x0000000000b89947 */ /* 0x000fea0003800000 */
[----:B------:R-:W-:Y:S01]  /*0870*/  ULDC UR5, c[0x0][0x2a0] ;  /* 0x0000a80000057ab9 */ /* 0x000fe20000000800 */
[----:B------:R-:W-:Y:S01]  /*0880*/  ULDC.64 UR8, c[0x0][0x2b0] ;  /* 0x0000ac0000087ab9 */ /* 0x000fe20000000a00 */
[----:B------:R-:W0:Y:S01]  /*0890*/  I2F.U32.RP R10, UR5 ;  /* 0x00000005000a7d06 */ /* 0x000e220008209000 */
[----:B------:R-:W-:Y:S01]  /*08a0*/  ISETP.NE.U32.AND P2, PT, RZ, UR5, PT ;  /* 0x00000005ff007c0c */ /* 0x000fe2000bf45070 */
[----:B------:R-:W-:Y:S06]  /*08b0*/  BSSY B3, `(.L_x_6) ;  /* 0x0000027000037945 */ /* 0x000fec0003800000 */
[----:B0-----:R-:W0:Y:S02]  /*08c0*/  MUFU.RCP R10, R10 ;  /* 0x0000000a000a7308 */ /* 0x001e240000001000 */
[----:B0-----:R-:W-:-:S06]  /*08d0*/  VIADD R14, R10, 0xffffffe ;  /* 0x0ffffffe0a0e7836 */ /* 0x001fcc0000000000 */
[----:B------:R0:W1:Y:S02]  /*08e0*/  F2I.FTZ.U32.TRUNC.NTZ R15, R14 ;  /* 0x0000000e000f7305 */ /* 0x000064000021f000 */
[----:B0-----:R-:W-:Y:S01]  /*08f0*/  IMAD.MOV.U32 R14, RZ, RZ, RZ ;  /* 0x000000ffff0e7224 */ /* 0x001fe200078e00ff */
[----:B-1----:R-:W-:-:S05]  /*0900*/  IADD3 R13, RZ, -R15, RZ ;  /* 0x8000000fff0d7210 */ /* 0x002fca0007ffe0ff */
[----:B------:R-:W-:-:S04]  /*0910*/  IMAD R13, R13, UR5, RZ ;  /* 0x000000050d0d7c24 */ /* 0x000fc8000f8e02ff */
[----:B------:R-:W-:-:S06]  /*0920*/  IMAD.HI.U32 R15, R15, R13, R14 ;  /* 0x0000000d0f0f7227 */ /* 0x000fcc00078e000e */
[----:B------:R-:W-:Y:S02]  /*0930*/  IMAD.HI.U32 R16, R15, R26, RZ ;  /* 0x0000001a0f107227 */ /* 0x000fe400078e00ff */
[----:B------:R-:W0:Y:S03]  /*0940*/  LDC.64 R14, c[0x0][0x298] ;  /* 0x0000a600ff0e7b82 */ /* 0x000e260000000a00 */
[----:B------:R-:W-:-:S05]  /*0950*/  IADD3 R13, -R16, RZ, RZ ;  /* 0x000000ff100d7210 */ /* 0x000fca0007ffe1ff */
[----:B------:R-:W-:-:S05]  /*0960*/  IMAD R13, R13, UR5, R26 ;  /* 0x000000050d0d7c24 */ /* 0x000fca000f8e021a */
[----:B------:R-:W-:-:S13]  /*0970*/  ISETP.GE.U32.AND P0, PT, R13, UR5, PT ;  /* 0x000000050d007c0c */ /* 0x000fda000bf06070 */
[----:B------:R-:W-:Y:S01]  /*0980*/  @P0 VIADD R13, R13, -UR5 ;  /* 0x800000050d0d0c36 */ /* 0x000fe20008000000 */
[----:B------:R-:W-:-:S04]  /*0990*/  @P0 IADD3 R16, R16, 0x1, RZ ;  /* 0x0000000110100810 */ /* 0x000fc80007ffe0ff */
[----:B------:R-:W-:-:S13]  /*09a0*/  ISETP.GE.U32.AND P1, PT, R13, UR5, PT ;  /* 0x000000050d007c0c */ /* 0x000fda000bf26070 */
[----:B------:R-:W-:Y:S01]  /*09b0*/  @P1 VIADD R16, R16, 0x1 ;  /* 0x0000000110101836 */ /* 0x000fe20000000000 */
[----:B------:R-:W-:-:S04]  /*09c0*/  @!P2 LOP3.LUT R16, RZ, UR5, RZ, 0x33, !PT ;  /* 0x00000005ff10ac12 */ /* 0x000fc8000f8e33ff */
[C---:B------:R-:W-:Y:S01]  /*09d0*/  IADD3 R13, -R16.reuse, RZ, RZ ;  /* 0x000000ff100d7210 */ /* 0x040fe20007ffe1ff */
[----:B------:R-:W-:-:S04]  /*09e0*/  IMAD R10, R16, UR9, R9 ;  /* 0x00000009100a7c24 */ /* 0x000fc8000f8e0209 */
[----:B------:R-:W-:-:S04]  /*09f0*/  IMAD R13, R13, UR5, R26 ;  /* 0x000000050d0d7c24 */ /* 0x000fc8000f8e021a */
[----:B------:R-:W-:-:S05]  /*0a00*/  IMAD R13, R13, UR8, R8 ;  /* 0x000000080d0d7c24 */ /* 0x000fca000f8e0208 */
[----:B------:R-:W-:-:S04]  /*0a10*/  LOP3.LUT R16, R10, R13, RZ, 0xfc, !PT ;  /* 0x0000000d0a107212 */ /* 0x000fc800078efcff */
[----:B------:R-:W-:-:S04]  /*0a20*/  ISETP.GE.AND P0, PT, R16, RZ, PT ;  /* 0x000000ff1000720c */ /* 0x000fc80003f06270 */
[----:B0-----:R-:W-:-:S04]  /*0a30*/  ISETP.GE.OR P0, PT, R13, R14, !P0 ;  /* 0x0000000e0d00720c */ /* 0x001fc80004706670 */
[----:B------:R-:W-:Y:S02]  /*0a40*/  ISETP.GE.OR P1, PT, R10, R15, P0 ;  /* 0x0000000f0a00720c */ /* 0x000fe40000726670 */
[----:B------:R-:W-:-:S11]  /*0a50*/  PLOP3.LUT P0, PT, PT, PT, PT, 0x8, 0x0 ;  /* 0x000000000000781c */ /* 0x000fd60003f0e170 */
[----:B------:R-:W-:Y:S05]  /*0a60*/  @P1 BRA `(.L_x_7) ;  /* 0x00000000002c1947 */ /* 0x000fea0003800000 */
[----:B------:R-:W0:Y:S01]  /*0a70*/  LDC.64 R18, c[0x0][0x238] ;  /* 0x00008e00ff127b82 */ /* 0x000e220000000a00 */
[----:B------:R-:W-:-:S04]  /*0a80*/  IMAD R15, R12, R15, R10 ;  /* 0x0000000f0c0f7224 */ /* 0x000fc800078e020a */
[----:B------:R-:W-:-:S03]  /*0a90*/  IMAD R15, R15, R14, R13 ;  /* 0x0000000e0f0f7224 */ /* 0x000fc600078e020d */
[----:B------:R-:W1:Y:S01]  /*0aa0*/  LDC.64 R16, c[0x0][0x210] ;  /* 0x00008400ff107b82 */ /* 0x000e620000000a00 */
[----:B0-----:R-:W-:-:S06]  /*0ab0*/  IMAD.WIDE R18, R15, 0x2, R18 ;  /* 0x000000020f127825 */ /* 0x001fcc00078e0212 */
[----:B------:R-:W2:Y:S01]  /*0ac0*/  LDG.E.U16 R18, desc[UR6][R18.64] ;  /* 0x0000000612127981 */ /* 0x000ea2000c1e1500 */
[----:B-1----:R-:W-:-:S06]  /*0ad0*/  IMAD.WIDE R16, R21, 0x2, R16 ;  /* 0x0000000215107825 */ /* 0x002fcc00078e0210 */
[----:B------:R-:W3:Y:S01]  /*0ae0*/  LDG.E.U16 R16, desc[UR6][R16.64] ;  /* 0x0000000610107981 */ /* 0x000ee2000c1e1500 */
[----:B--2---:R-:W-:Y:S01]  /*0af0*/  SHF.L.U32 R10, R18, 0x10, RZ ;  /* 0x00000010120a7819 */ /* 0x004fe200000006ff */
[----:B---3--:R-:W-:-:S04]  /*0b00*/  IMAD.U32 R13, R16, 0x10000, RZ ;  /* 0x00010000100d7824 */ /* 0x008fc800078e00ff */
[----:B------:R-:W-:-:S07]  /*0b10*/  FFMA.FTZ R5, R10, R13, R5 ;  /* 0x0000000d0a057223 */ /* 0x000fce0000010005 */
.L_x_7:
[----:B------:R-:W-:Y:S05]  /*0b20*/  BSYNC B3 ;  /* 0x0000000000037941 */ /* 0x000fea0003800000 */
.L_x_6:
[----:B------:R-:W-:Y:S01]  /*0b30*/  VIADD R26, R26, 0x20 ;  /* 0x000000201a1a7836 */ /* 0x000fe20000000000 */
[----:B------:R-:W-:-:S07]  /*0b40*/  IADD3 R21, R21, 0x20, RZ ;  /* 0x0000002015157810 */ /* 0x000fce0007ffe0ff */
.L_x_5:
[----:B------:R-:W-:Y:S05]  /*0b50*/  BSYNC B2 ;  /* 0x0000000000027941 */ /* 0x000fea0003800000 */
.L_x_4:
[C---:B------:R-:W-:Y:S01]  /*0b60*/  IMAD.IADD R10, R7.reuse, 0x1, -R26 ;  /* 0x00000001070a7824 */ /* 0x040fe200078e0a1a */
[----:B------:R-:W-:Y:S01]  /*0b70*/  ISETP.GT.U32.AND P1, PT, R7, R26, PT ;  /* 0x0000001a0700720c */ /* 0x000fe20003f24070 */
[----:B------:R-:W-:Y:S03]  /*0b80*/  BSSY B2, `(.L_x_8) ;  /* 0x000009c000027945 */ /* 0x000fe60003800000 */
[----:B------:R-:W-:-:S13]  /*0b90*/  ISETP.LE.U32.OR P1, PT, R10, 0x60, !P1 ;  /* 0x000000600a00780c */ /* 0x000fda0004f23470 */
[----:B------:R-:W-:Y:S05]  /*0ba0*/  @P1 BRA `(.L_x_9) ;  /* 0x0000000800641947 */ /* 0x000fea0003800000 */
[----:B------:R-:W-:Y:S01]  /*0bb0*/  ULDC UR5, c[0x0][0x2a0] ;  /* 0x0000a80000057ab9 */ /* 0x000fe20000000800 */
[----:B------:R-:W-:Y:S01]  /*0bc0*/  PLOP3.LUT P0, PT, PT, PT, PT, 0x8, 0x0 ;  /* 0x000000000000781c */ /* 0x000fe20003f0e170 */
[----:B------:R-:W0:Y:S01]  /*0bd0*/  I2F.U32.RP R10, UR5 ;  /* 0x00000005000a7d06 */ /* 0x000e220008209000 */
[----:B------:R-:W-:Y:S01]  /*0be0*/  UISETP.NE.U32.AND UP0, UPT, UR5, URZ, UPT ;  /* 0x0000003f0500728c */ /* 0x000fe2000bf05070 */
[----:B------:R-:W-:Y:S01]  /*0bf0*/  VIADD R18, R7, 0xffffffa0 ;  /* 0xffffffa007127836 */ /* 0x000fe20000000000 */
[----:B------:R-:W-:-:S04]  /*0c00*/  ULOP3.LUT UR8, URZ, UR5, URZ, 0x33, !UPT ;  /* 0x000000053f087292 */ /* 0x000fc8000f8e333f */
[----:B------:R-:W-:Y:S02]  /*0c10*/  PLOP3.LUT P4, PT, PT, PT, UP0, 0x80, 0x0 ;  /* 0x000000000000781c */ /* 0x000fe40003f8f008 */
[----:B------:R-:W-:Y:S01]  /*0c20*/  MOV R19, UR8 ;  /* 0x0000000800137c02 */ /* 0x000fe20008000f00 */
[----:B0-----:R-:W0:Y:S02]  /*0c30*/  MUFU.RCP R10, R10 ;  /* 0x0000000a000a7308 */ /* 0x001e240000001000 */
[----:B0-----:R-:W-:-:S06]  /*0c40*/  IADD3 R14, R10, 0xffffffe, RZ ;  /* 0x0ffffffe0a0e7810 */ /* 0x001fcc0007ffe0ff */
[----:B------:R0:W1:Y:S02]  /*0c50*/  F2I.FTZ.U32.TRUNC.NTZ R15, R14 ;  /* 0x0000000e000f7305 */ /* 0x000064000021f000 */
[----:B0-----:R-:W-:Y:S01]  /*0c60*/  HFMA2.MMA R14, -RZ, RZ, 0, 0 ;  /* 0x00000000ff0e7435 */ /* 0x001fe200000001ff */
[----:B-1----:R-:W-:-:S04]  /*0c70*/  IMAD.MOV R13, RZ, RZ, -R15 ;  /* 0x000000ffff0d7224 */ /* 0x002fc800078e0a0f */
[----:B------:R-:W-:-:S05]  /*0c80*/  IMAD R13, R13, UR5, RZ ;  /* 0x000000050d0d7c24 */ /* 0x000fca000f8e02ff */
[----:B------:R-:W-:-:S07]  /*0c90*/  IMAD.HI.U32 R13, R15, R13, R14 ;  /* 0x0000000d0f0d7227 */ /* 0x000fce00078e000e */
.L_x_10:
[----:B------:R-:W-:Y:S01]  /*0ca0*/  ULDC UR5, c[0x0][0x2a0] ;  /* 0x0000a80000057ab9 */ /* 0x000fe20000000800 */
[----:B------:R-:W-:Y:S01]  /*0cb0*/  IMAD.HI.U32 R16, R13, R26, RZ ;  /* 0x0000001a0d107227 */ /* 0x000fe200078e00ff */
[----:B------:R-:W0:Y:S01]  /*0cc0*/  I2F.U32.RP R17, UR5 ;  /* 0x0000000500117d06 */ /* 0x000e220008209000 */
[----:B------:R-:W-:Y:S01]  /*0cd0*/  ULDC.64 UR8, c[0x0][0x2b0] ;  /* 0x0000ac0000087ab9 */ /* 0x000fe20000000a00 */
[----:B------:R-:W-:Y:S02]  /*0ce0*/  UISETP.NE.U32.AND UP0, UPT, UR5, URZ, UPT ;  /* 0x0000003f0500728c */ /* 0x000fe4000bf05070 */
[----:B------:R-:W-:Y:S01]  /*0cf0*/  IADD3 R13, -R16, RZ, RZ ;  /* 0x000000ff100d7210 */ /* 0x000fe20007ffe1ff */
[----:B------:R-:W-:-:S04]  /*0d00*/  ULOP3.LUT UR10, URZ, UR5, URZ, 0x33, !UPT ;  /* 0x000000053f0a7292 */ /* 0x000fc8000f8e333f */
[----:B------:R-:W-:-:S05]  /*0d10*/  IMAD R10, R13, UR5, R26 ;  /* 0x000000050d0a7c24 */ /* 0x000fca000f8e021a */
[----:B------:R-:W-:Y:S01]  /*0d20*/  ISETP.GE.U32.AND P1, PT, R10, UR5, PT ;  /* 0x000000050a007c0c */ /* 0x000fe2000bf26070 */
[----:B0-----:R-:W0:-:S12]  /*0d30*/  MUFU.RCP R17, R17 ;  /* 0x0000001100117308 */ /* 0x001e180000001000 */
[----:B------:R-:W-:Y:S02]  /*0d40*/  @P1 VIADD R10, R10, -UR5 ;  /* 0x800000050a0a1c36 */ /* 0x000fe40008000000 */
[----:B------:R-:W-:Y:S02]  /*0d50*/  @P1 VIADD R16, R16, 0x1 ;  /* 0x0000000110101836 */ /* 0x000fe40000000000 */
[----:B0-----:R-:W-:Y:S01]  /*0d60*/  VIADD R15, R17, 0xffffffe ;  /* 0x0ffffffe110f7836 */ /* 0x001fe20000000000 */
[----:B------:R-:W-:Y:S02]  /*0d70*/  ISETP.GE.U32.AND P2, PT, R10, UR5, PT ;  /* 0x000000050a007c0c */ /* 0x000fe4000bf46070 */
[----:B------:R-:W-:-:S03]  /*0d80*/  IADD3 R10, R26, 0x40, RZ ;  /* 0x000000401a0a7810 */ /* 0x000fc60007ffe0ff */
[----:B------:R-:W0:Y:S08]  /*0d90*/  F2I.FTZ.U32.TRUNC.NTZ R15, R15 ;  /* 0x0000000f000f7305 */ /* 0x000e30000021f000 */
[----:B------:R-:W-:-:S05]  /*0da0*/  @P2 VIADD R16, R16, 0x1 ;  /* 0x0000000110102836 */ /* 0x000fca0000000000 */
[----:B------:R-:W-:Y:S01]  /*0db0*/  SEL R22, R19, R16, !P4 ;  /* 0x0000001013167207 */ /* 0x000fe20006000000 */
[----:B0-----:R-:W-:Y:S01]  /*0dc0*/  IMAD.MOV R14, RZ, RZ, -R15 ;  /* 0x000000ffff0e7224 */ /* 0x001fe200078e0a0f */
[----:B------:R-:W-:-:S03]  /*0dd0*/  PLOP3.LUT P4, PT, PT, PT, UP0, 0x80, 0x0 ;  /* 0x000000000000781c */ /* 0x000fc60003f8f008 */
[----:B------:R-:W-:Y:S01]  /*0de0*/  IMAD.MOV R29, RZ, RZ, -R22 ;  /* 0x000000ffff1d7224 */ /* 0x000fe200078e0a16 */
[----:B------:R-:W-:Y:S01]  /*0df0*/  MOV R19, UR10 ;  /* 0x0000000a00137c02 */ /* 0x000fe20008000f00 */
[----:B------:R-:W-:Y:S01]  /*0e00*/  ULDC.64 UR10, c[0x0][0x298] ;  /* 0x0000a600000a7ab9 */ /* 0x000fe20000000a00 */
[----:B------:R-:W-:Y:S01]  /*0e10*/  MOV R13, R14 ;  /* 0x0000000e000d7202 */ /* 0x000fe20000000f00 */
[----:B------:R-:W-:Y:S02]  /*0e20*/  IMAD.MOV.U32 R14, RZ, RZ, RZ ;  /* 0x000000ffff0e7224 */ /* 0x000fe400078e00ff */
[----:B------:R-:W-:Y:S02]  /*0e30*/  IMAD R29, R29, UR5, R26 ;  /* 0x000000051d1d7c24 */ /* 0x000fe4000f8e021a */
[----:B------:R-:W-:Y:S02]  /*0e40*/  IMAD R13, R13, UR5, RZ ;  /* 0x000000050d0d7c24 */ /* 0x000fe4000f8e02ff */
[----:B------:R-:W-:-:S02]  /*0e50*/  IMAD R29, R29, UR8, R8 ;  /* 0x000000081d1d7c24 */ /* 0x000fc4000f8e0208 */
[----:B------:R-:W-:Y:S01]  /*0e60*/  IMAD.HI.U32 R13, R15, R13, R14 ;  /* 0x0000000d0f0d7227 */ /* 0x000fe200078e000e */
[----:B------:R-:W-:-:S05]  /*0e70*/  IADD3 R14, R26, 0x20, RZ ;  /* 0x000000201a0e7810 */ /* 0x000fca0007ffe0ff */
[----:B------:R-:W-:-:S04]  /*0e80*/  IMAD.HI.U32 R20, R13, R14, RZ ;  /* 0x0000000e0d147227 */ /* 0x000fc800078e00ff */
[----:B------:R-:W-:Y:S01]  /*0e90*/  IMAD.HI.U32 R16, R13, R10, RZ ;  /* 0x0000000a0d107227 */ /* 0x000fe200078e00ff */
[----:B------:R-:W-:-:S04]  /*0ea0*/  IADD3 R15, -R20, RZ, RZ ;  /* 0x000000ff140f7210 */ /* 0x000fc80007ffe1ff */
[----:B------:R-:W-:Y:S01]  /*0eb0*/  IADD3 R17, -R16, RZ, RZ ;  /* 0x000000ff10117210 */ /* 0x000fe20007ffe1ff */
[----:B------:R-:W-:-:S04]  /*0ec0*/  IMAD R15, R15, UR5, R14 ;  /* 0x000000050f0f7c24 */ /* 0x000fc8000f8e020e */
[----:B------:R-:W-:Y:S01]  /*0ed0*/  IMAD R17, R17, UR5, R10 ;  /* 0x0000000511117c24 */ /* 0x000fe2000f8e020a */
[----:B------:R-:W-:-:S04]  /*0ee0*/  ISETP.GE.U32.AND P3, PT, R15, UR5, PT ;  /* 0x000000050f007c0c */ /* 0x000fc8000bf66070 */
[----:B------:R-:W-:-:S09]  /*0ef0*/  ISETP.GE.U32.AND P2, PT, R17, UR5, PT ;  /* 0x0000000511007c0c */ /* 0x000fd2000bf46070 */
[----:B------:R-:W-:Y:S01]  /*0f00*/  @P3 IADD3 R15, R15, -UR5, RZ ;  /* 0x800000050f0f3c10 */ /* 0x000fe2000fffe0ff */
[----:B------:R-:W-:-:S03]  /*0f10*/  @P3 VIADD R20, R20, 0x1 ;  /* 0x0000000114143836 */ /* 0x000fc60000000000 */
[----:B------:R-:W-:Y:S01]  /*0f20*/  ISETP.GE.U32.AND P1, PT, R15, UR5, PT ;  /* 0x000000050f007c0c */ /* 0x000fe2000bf26070 */
[----:B------:R-:W-:Y:S01]  /*0f30*/  IMAD R15, R22, UR9, R9 ;  /* 0x00000009160f7c24 */ /* 0x000fe2000f8e0209 */
[----:B------:R-:W-:Y:S02]  /*0f40*/  @P2 IADD3 R17, R17, -UR5, RZ ;  /* 0x8000000511112c10 */ /* 0x000fe4000fffe0ff */
[----:B------:R-:W-:Y:S02]  /*0f50*/  @P2 IADD3 R16, R16, 0x1, RZ ;  /* 0x0000000110102810 */ /* 0x000fe40007ffe0ff */
[----:B------:R-:W-:Y:S02]  /*0f60*/  LOP3.LUT R22, R15, R29, RZ, 0xfc, !PT ;  /* 0x0000001d0f167212 */ /* 0x000fe400078efcff */
[----:B------:R-:W-:-:S05]  /*0f70*/  ISETP.GE.U32.AND P3, PT, R17, UR5, PT ;  /* 0x0000000511007c0c */ /* 0x000fca000bf66070 */
[----:B------:R-:W-:Y:S01]  /*0f80*/  @P1 VIADD R20, R20, 0x1 ;  /* 0x0000000114141836 */ /* 0x000fe20000000000 */
[----:B------:R-:W-:-:S04]  /*0f90*/  ISETP.GE.AND P1, PT, R22, RZ, PT ;  /* 0x000000ff1600720c */ /* 0x000fc80003f26270 */
[----:B------:R-:W-:Y:S02]  /*0fa0*/  SEL R20, R19, R20, !P4 ;  /* 0x0000001413147207 */ /* 0x000fe40006000000 */
[----:B------:R-:W-:Y:S01]  /*0fb0*/  ISETP.GE.OR P1, PT, R29, UR10, !P1 ;  /* 0x0000000a1d007c0c */ /* 0x000fe2000cf26670 */
[----:B------:R-:W-:Y:S02]  /*0fc0*/  @P3 VIADD R16, R16, 0x1 ;  /* 0x0000000110103836 */ /* 0x000fe40000000000 */
[----:B------:R-:W-:Y:S01]  /*0fd0*/  IMAD.MOV R23, RZ, RZ, -R20 ;  /* 0x000000ffff177224 */ /* 0x000fe200078e0a14 */
[----:B------:R-:W-:Y:S01]  /*0fe0*/  ISETP.GE.OR P1, PT, R15, UR11, P1 ;  /* 0x0000000b0f007c0c */ /* 0x000fe20008f26670 */
[----:B------:R-:W-:Y:S01]  /*0ff0*/  IMAD R17, R20, UR9, R9 ;  /* 0x0000000914117c24 */ /* 0x000fe2000f8e0209 */
[----:B------:R-:W-:Y:S01]  /*1000*/  SEL R16, R19, R16, !P4 ;  /* 0x0000001013107207 */ /* 0x000fe20006000000 */
[----:B------:R-:W-:-:S03]  /*1010*/  IMAD R23, R23, UR5, R14 ;  /* 0x0000000517177c24 */ /* 0x000fc6000f8e020e */
[----:B------:R-:W-:Y:S01]  /*1020*/  IADD3 R27, -R16, RZ, RZ ;  /* 0x000000ff101b7210 */ /* 0x000fe20007ffe1ff */
[----:B------:R-:W-:-:S04]  /*1030*/  IMAD R14, R23, UR8, R8 ;  /* 0x00000008170e7c24 */ /* 0x000fc8000f8e0208 */
[----:B------:R-:W-:Y:S01]  /*1040*/  IMAD R27, R27, UR5, R10 ;  /* 0x000000051b1b7c24 */ /* 0x000fe2000f8e020a */
[----:B------:R-:W-:Y:S01]  /*1050*/  LOP3.LUT R22, R17, R14, RZ, 0xfc, !PT ;  /* 0x0000000e11167212 */ /* 0x000fe200078efcff */
[----:B------:R-:W0:Y:S01]  /*1060*/  @!P1 LDC.64 R24, c[0x0][0x238] ;  /* 0x00008e00ff189b82 */ /* 0x000e220000000a00 */
[----:B------:R-:W-:Y:S02]  /*1070*/  @!P1 IMAD R20, R12, UR11, R15 ;  /* 0x0000000b0c149c24 */ /* 0x000fe4000f8e020f */
[----:B------:R-:W-:Y:S01]  /*1080*/  ISETP.GE.AND P2, PT, R22, RZ, PT ;  /* 0x000000ff1600720c */ /* 0x000fe20003f46270 */
[----:B------:R-:W-:Y:S02]  /*1090*/  IMAD R15, R16, UR9, R9 ;  /* 0x00000009100f7c24 */ /* 0x000fe4000f8e0209 */
[----:B------:R-:W-:Y:S01]  /*10a0*/  IMAD R10, R27, UR8, R8 ;  /* 0x000000081b0a7c24 */ /* 0x000fe2000f8e0208 */
[----:B------:R-:W-:Y:S01]  /*10b0*/  ISETP.GE.OR P2, PT, R14, UR10, !P2 ;  /* 0x0000000a0e007c0c */ /* 0x000fe2000d746670 */
[----:B------:R-:W-:Y:S01]  /*10c0*/  @!P1 IMAD R29, R20, UR10, R29 ;  /* 0x0000000a141d9c24 */ /* 0x000fe2000f8e021d */
[----:B------:R-:W1:Y:S02]  /*10d0*/  @!P1 LDC.64 R22, c[0x0][0x210] ;  /* 0x00008400ff169b82 */ /* 0x000e640000000a00 */
[----:B------:R-:W-:-:S02]  /*10e0*/  ISETP.GE.OR P2, PT, R17, UR11, P2 ;  /* 0x0000000b11007c0c */ /* 0x000fc40009746670 */
[----:B------:R-:W-:-:S04]  /*10f0*/  LOP3.LUT R16, R15, R10, RZ, 0xfc, !PT ;  /* 0x0000000a0f107212 */ /* 0x000fc800078efcff */
[----:B------:R-:W-:-:S04]  /*1100*/  ISETP.GE.AND P3, PT, R16, RZ, PT ;  /* 0x000000ff1000720c */ /* 0x000fc80003f66270 */
[----:B------:R-:W-:Y:S01]  /*1110*/  ISETP.GE.OR P3, PT, R10, UR10, !P3 ;  /* 0x0000000a0a007c0c */ /* 0x000fe2000df66670 */
[----:B0-----:R-:W-:-:S03]  /*1120*/  @!P1 IMAD.WIDE R24, R29, 0x2, R24 ;  /* 0x000000021d189825 */ /* 0x001fc600078e0218 */
[----:B------:R-:W-:Y:S01]  /*1130*/  ISETP.GE.OR P3, PT, R15, UR11, P3 ;  /* 0x0000000b0f007c0c */ /* 0x000fe20009f66670 */
[----:B------:R-:W0:Y:S01]  /*1140*/  @!P2 LDC.64 R28, c[0x0][0x238] ;  /* 0x00008e00ff1cab82 */ /* 0x000e220000000a00 */
[C---:B------:R-:W-:Y:S01]  /*1150*/  @!P2 IMAD R27, R12.reuse, UR11, R17 ;  /* 0x0000000b0c1bac24 */ /* 0x040fe2000f8e0211 */
[----:B------:R2:W3:Y:S03]  /*1160*/  @!P1 LDG.E.U16 R24, desc[UR6][R24.64] ;  /* 0x0000000618189981 */ /* 0x0004e6000c1e1500 */
[----:B------:R-:W-:Y:S02]  /*1170*/  @!P2 IMAD R27, R27, UR10, R14 ;  /* 0x0000000a1b1bac24 */ /* 0x000fe4000f8e020e */
[----:B-1----:R-:W-:Y:S01]  /*1180*/  @!P1 IMAD.WIDE R22, R21, 0x2, R22 ;  /* 0x0000000215169825 */ /* 0x002fe200078e0216 */
[----:B------:R-:W1:Y:S04]  /*1190*/  @!P2 LDC.64 R16, c[0x0][0x210] ;  /* 0x00008400ff10ab82 */ /* 0x000e680000000a00 */
[----:B------:R-:W-:Y:S01]  /*11a0*/  @!P3 IMAD R15, R12, UR11, R15 ;  /* 0x0000000b0c0fbc24 */ /* 0x000fe2000f8e020f */
[----:B------:R-:W4:Y:S03]  /*11b0*/  @!P1 LDG.E.U16 R23, desc[UR6][R22.64] ;  /* 0x0000000616179981 */ /* 0x000f26000c1e1500 */
[----:B--2---:R-:W-:-:S02]  /*11c0*/  @!P3 IMAD R25, R15, UR10, R10 ;  /* 0x0000000a0f19bc24 */ /* 0x004fc4000f8e020a */
[----:B------:R-:W2:Y:S01]  /*11d0*/  @!P3 LDC.64 R14, c[0x0][0x238] ;  /* 0x00008e00ff0ebb82 */ /* 0x000ea20000000a00 */
[----:B0-----:R-:W-:-:S05]  /*11e0*/  @!P2 IMAD.WIDE R28, R27, 0x2, R28 ;  /* 0x000000021b1ca825 */ /* 0x001fca00078e021c */
[----:B------:R0:W5:Y:S02]  /*11f0*/  @!P2 LDG.E.U16 R22, desc[UR6][R28.64] ;  /* 0x000000061c16a981 */ /* 0x000164000c1e1500 */
[----:B0-----:R-:W0:Y:S01]  /*1200*/  @!P3 LDC.64 R28, c[0x0][0x210] ;  /* 0x00008400ff1cbb82 */ /* 0x001e220000000a00 */
[----:B------:R-:W-:Y:S01]  /*1210*/  VIADD R27, R21, 0x20 ;  /* 0x00000020151b7836 */ /* 0x000fe20000000000 */
[----:B------:R-:W-:Y:S01]  /*1220*/  IADD3 R10, R26, 0x60, RZ ;  /* 0x000000601a0a7810 */ /* 0x000fe20007ffe0ff */
[----:B--2---:R-:W-:-:S04]  /*1230*/  @!P3 IMAD.WIDE R14, R25, 0x2, R14 ;  /* 0x00000002190eb825 */ /* 0x004fc800078e020e */
[----:B-1----:R-:W-:Y:S01]  /*1240*/  @!P2 IMAD.WIDE R16, R27, 0x2, R16 ;  /* 0x000000021b10a825 */ /* 0x002fe200078e0210 */
[----:B------:R1:W2:Y:S03]  /*1250*/  @!P3 LDG.E.U16 R20, desc[UR6][R14.64] ;  /* 0x000000060e14b981 */ /* 0x0002a6000c1e1500 */
[----:B------:R-:W-:Y:S01]  /*1260*/  IMAD.HI.U32 R27, R13, R10, RZ ;  /* 0x0000000a0d1b7227 */ /* 0x000fe200078e00ff */
[----:B------:R0:W2:Y:S03]  /*1270*/  @!P2 LDG.E.U16 R25, desc[UR6][R16.64] ;  /* 0x000000061019a981 */ /* 0x0000a6000c1e1500 */
[----:B-1----:R-:W-:-:S04]  /*1280*/  VIADD R15, R21, 0x40 ;  /* 0x00000040150f7836 */ /* 0x002fc80000000000 */
[----:B0-----:R-:W-:Y:S01]  /*1290*/  @!P3 IMAD.WIDE R28, R15, 0x2, R28 ;  /* 0x000000020f1cb825 */ /* 0x001fe200078e021c */
[----:B------:R-:W-:-:S05]  /*12a0*/  IADD3 R15, -R27, RZ, RZ ;  /* 0x000000ff1b0f7210 */ /* 0x000fca0007ffe1ff */
[----:B------:R-:W-:-:S05]  /*12b0*/  IMAD R14, R15, UR5, R10 ;  /* 0x000000050f0e7c24 */ /* 0x000fca000f8e020a */
[----:B------:R-:W-:-:S13]  /*12c0*/  ISETP.GE.U32.AND P5, PT, R14, UR5, PT ;  /* 0x000000050e007c0c */ /* 0x000fda000bfa6070 */
[----:B------:R-:W-:-:S05]  /*12d0*/  @P5 VIADD R14, R14, -UR5 ;  /* 0x800000050e0e5c36 */ /* 0x000fca0008000000 */
[----:B------:R-:W-:Y:S02]  /*12e0*/  ISETP.GE.U32.AND P6, PT, R14, UR5, PT ;  /* 0x000000050e007c0c */ /* 0x000fe4000bfc6070 */
[----:B------:R-:W-:-:S11]  /*12f0*/  @P5 IADD3 R27, R27, 0x1, RZ ;  /* 0x000000011b1b5810 */ /* 0x000fd60007ffe0ff */
[----:B------:R-:W-:-:S05]  /*1300*/  @P6 VIADD R27, R27, 0x1 ;  /* 0x000000011b1b6836 */ /* 0x000fca0000000000 */
[----:B------:R-:W-:-:S04]  /*1310*/  SEL R14, R19, R27, !P4 ;  /* 0x0000001b130e7207 */ /* 0x000fc80006000000 */
[----:B------:R-:W-:-:S05]  /*1320*/  IADD3 R15, -R14, RZ, RZ ;  /* 0x000000ff0e0f7210 */ /* 0x000fca0007ffe1ff */
[----:B------:R-:W-:Y:S02]  /*1330*/  IMAD R15, R15, UR5, R10 ;  /* 0x000000050f0f7c24 */ /* 0x000fe4000f8e020a */
[----:B------:R-:W-:Y:S02]  /*1340*/  IMAD R10, R14, UR9, R9 ;  /* 0x000000090e0a7c24 */ /* 0x000fe4000f8e0209 */
[----:B------:R-:W-:-:S05]  /*1350*/  IMAD R15, R15, UR8, R8 ;  /* 0x000000080f0f7c24 */ /* 0x000fca000f8e0208 */
[----:B------:R-:W-:-:S04]  /*1360*/  LOP3.LUT R14, R10, R15, RZ, 0xfc, !PT ;  /* 0x0000000f0a0e7212 */ /* 0x000fc800078efcff */
[----:B------:R-:W-:-:S04]  /*1370*/  ISETP.GE.AND P5, PT, R14, RZ, PT ;  /* 0x000000ff0e00720c */ /* 0x000fc80003fa6270 */
[----:B------:R-:W-:-:S04]  /*1380*/  ISETP.GE.OR P5, PT, R15, UR10, !P5 ;  /* 0x0000000a0f007c0c */ /* 0x000fc8000efa6670 */
[----:B------:R-:W-:-:S13]  /*1390*/  ISETP.GE.OR P5, PT, R10, UR11, P5 ;  /* 0x0000000b0a007c0c */ /* 0x000fda000afa6670 */
[----:B------:R-:W-:-:S04]  /*13a0*/  @!P5 IMAD R10, R12, UR11, R10 ;  /* 0x0000000b0c0adc24 */ /* 0x000fc8000f8e020a */
[----:B------:R-:W-:Y:S02]  /*13b0*/  @!P5 IMAD R17, R10, UR10, R15 ;  /* 0x0000000a0a11dc24 */ /* 0x000fe4000f8e020f */
[----:B------:R-:W0:Y:S01]  /*13c0*/  @!P5 LDC.64 R14, c[0x0][0x238] ;  /* 0x00008e00ff0edb82 */ /* 0x000e220000000a00 */
[----:B------:R-:W-:Y:S01]  /*13d0*/  VIADD R27, R21, 0x60 ;  /* 0x00000060151b7836 */ /* 0x000fe20000000000 */
[----:B------:R-:W2:Y:S01]  /*13e0*/  @!P3 LDG.E.U16 R10, desc[UR6][R28.64] ;  /* 0x000000061c0ab981 */ /* 0x000ea2000c1e1500 */
[----:B0-----:R-:W-:-:S05]  /*13f0*/  @!P5 IMAD.WIDE R14, R17, 0x2, R14 ;  /* 0x00000002110ed825 */ /* 0x001fca00078e020e */
[----:B------:R-:W0:Y:S01]  /*1400*/  @!P5 LDC.64 R16, c[0x0][0x210] ;  /* 0x00008400ff10db82 */ /* 0x000e220000000a00 */
[----:B------:R-:W2:Y:S01]  /*1410*/  @!P5 LDG.E.U16 R14, desc[UR6][R14.64] ;  /* 0x000000060e0ed981 */ /* 0x000ea2000c1e1500 */
[----:B0-----:R-:W-:-:S06]  /*1420*/  @!P5 IMAD.WIDE R16, R27, 0x2, R16 ;  /* 0x000000021b10d825 */ /* 0x001fcc00078e0210 */
[----:B------:R-:W2:Y:S01]  /*1430*/  @!P5 LDG.E.U16 R16, desc[UR6][R16.64] ;  /* 0x000000061010d981 */ /* 0x000ea2000c1e1500 */
[----:B------:R-:W-:Y:S01]  /*1440*/  IADD3 R26, R26, 0x80, RZ ;  /* 0x000000801a1a7810 */ /* 0x000fe20007ffe0ff */
[----:B------:R-:W-:Y:S02]  /*1450*/  VIADD R21, R21, 0x80 ;  /* 0x0000008015157836 */ /* 0x000fe40000000000 */
[----:B---3--:R-:W-:Y:S01]  /*1460*/  @!P1 IMAD.U32 R24, R24, 0x10000, RZ ;  /* 0x0001000018189824 */ /* 0x008fe200078e00ff */
[----:B----4-:R-:W-:-:S05]  /*1470*/  @!P1 SHF.L.U32 R23, R23, 0x10, RZ ;  /* 0x0000001017179819 */ /* 0x010fca00000006ff */
[----:B------:R-:W-:Y:S01]  /*1480*/  @!P1 FFMA.FTZ R5, R24, R23, R5 ;  /* 0x0000001718059223 */ /* 0x000fe20000010005 */
[----:B------:R-:W-:Y:S01]  /*1490*/  ISETP.GE.U32.AND P1, PT, R26, R18, PT ;  /* 0x000000121a00720c */ /* 0x000fe20003f26070 */
[----:B-----5:R-:W-:Y:S01]  /*14a0*/  @!P2 IMAD.U32 R22, R22, 0x10000, RZ ;  /* 0x000100001616a824 */ /* 0x020fe200078e00ff */
[----:B--2---:R-:W-:Y:S02]  /*14b0*/  @!P3 SHF.L.U32 R20, R20, 0x10, RZ ;  /* 0x000000101414b819 */ /* 0x004fe400000006ff */
[----:B------:R-:W-:-:S05]  /*14c0*/  @!P2 SHF.L.U32 R25, R25, 0x10, RZ ;  /* 0x000000101919a819 */ /* 0x000fca00000006ff */
[----:B------:R-:W-:Y:S01]  /*14d0*/  @!P2 FFMA.FTZ R5, R22, R25, R5 ;  /* 0x000000191605a223 */ /* 0x000fe20000010005 */
[----:B------:R-:W-:-:S04]  /*14e0*/  @!P3 IMAD.U32 R10, R10, 0x10000, RZ ;  /* 0x000100000a0ab824 */ /* 0x000fc800078e00ff */
[----:B------:R-:W-:Y:S01]  /*14f0*/  @!P3 FFMA.FTZ R5, R20, R10, R5 ;  /* 0x0000000a1405b223 */ /* 0x000fe20000010005 */
[----:B------:R-:W-:Y:S01]  /*1500*/  @!P5 SHF.L.U32 R14, R14, 0x10, RZ ;  /* 0x000000100e0ed819 */ /* 0x000fe200000006ff */
[----:B------:R-:W-:-:S04]  /*1510*/  @!P5 IMAD.U32 R16, R16, 0x10000, RZ ;  /* 0x000100001010d824 */ /* 0x000fc800078e00ff */
[----:B------:R-:W-:Y:S01]  /*1520*/  @!P5 FFMA.FTZ R5, R14, R16, R5 ;  /* 0x000000100e05d223 */ /* 0x000fe20000010005 */
[----:B------:R-:W-:Y:S06]  /*1530*/  @!P1 BRA `(.L_x_10) ;  /* 0xfffffff400d89947 */ /* 0x000fec000383ffff */
.L_x_9:
[----:B------:R-:W-:Y:S05]  /*1540*/  BSYNC B2 ;  /* 0x0000000000027941 */ /* 0x000fea0003800000 */
.L_x_8:
[----:B------:R-:W-:Y:S01]  /*1550*/  ISETP.GT.U32.AND P1, PT, R7, R26, PT ;  /* 0x0000001a0700720c */ /* 0x000fe20003f24070 */
[----:B------:R-:W-:Y:S01]  /*1560*/  BSSY B2, `(.L_x_11) ;  /* 0x000004e000027945 */ /* 0x000fe20003800000 */
[----:B------:R-:W-:-:S04]  /*1570*/  IADD3 R10, -R26, R7, RZ ;  /* 0x000000071a0a7210 */ /* 0x000fc80007ffe1ff */
[----:B------:R-:W-:-:S13]  /*1580*/  ISETP.LE.U32.OR P1, PT, R10, 0x20, !P1 ;  /* 0x000000200a00780c */ /* 0x000fda0004f23470 */
[----:B------:R-:W-:Y:S05]  /*1590*/  @P1 BRA `(.L_x_12) ;  /* 0x0000000400281947 */ /* 0x000fea0003800000 */
[----:B------:R-:W-:Y:S01]  /*15a0*/  ULDC UR5, c[0x0][0x2a0] ;  /* 0x0000a80000057ab9 */ /* 0x000fe20000000800 */
[----:B------:R-:W-:Y:S01]  /*15b0*/  IADD3 R10, R26, 0x20, RZ ;  /* 0x000000201a0a7810 */ /* 0x000fe20007ffe0ff */
[----:B------:R-:W0:Y:S01]  /*15c0*/  I2F.U32.RP R16, UR5 ;  /* 0x0000000500107d06 */ /* 0x000e220008209000 */
[----:B------:R-:W-:-:S07]  /*15d0*/  ULDC.64 UR8, c[0x0][0x2b0] ;  /* 0x0000ac0000087ab9 */ /* 0x000fce0000000a00 */
[----:B0-----:R-:W0:Y:S02]  /*15e0*/  MUFU.RCP R16, R16 ;  /* 0x0000001000107308 */ /* 0x001e240000001000 */
[----:B0-----:R-:W-:-:S06]  /*15f0*/  VIADD R14, R16, 0xffffffe ;  /* 0x0ffffffe100e7836 */ /* 0x001fcc0000000000 */
[----:B------:R0:W1:Y:S02]  /*1600*/  F2I.FTZ.U32.TRUNC.NTZ R15, R14 ;  /* 0x0000000e000f7305 */ /* 0x000064000021f000 */
[----:B0-----:R-:W-:Y:S01]  /*1610*/  IMAD.MOV.U32 R14, RZ, RZ, RZ ;  /* 0x000000ffff0e7224 */ /* 0x001fe200078e00ff */
[----:B-1----:R-:W-:-:S05]  /*1620*/  IADD3 R13, RZ, -R15, RZ ;  /* 0x8000000fff0d7210 */ /* 0x002fca0007ffe0ff */
[----:B------:R-:W-:-:S04]  /*1630*/  IMAD R13, R13, UR5, RZ ;  /* 0x000000050d0d7c24 */ /* 0x000fc8000f8e02ff */
[----:B------:R-:W-:-:S06]  /*1640*/  IMAD.HI.U32 R13, R15, R13, R14 ;  /* 0x0000000d0f0d7227 */ /* 0x000fcc00078e000e */
[----:B------:R-:W-:-:S04]  /*1650*/  IMAD.HI.U32 R17, R13, R26, RZ ;  /* 0x0000001a0d117227 */ /* 0x000fc800078e00ff */
[----:B------:R-:W-:-:S04]  /*1660*/  IMAD.HI.U32 R13, R13, R10, RZ ;  /* 0x0000000a0d0d7227 */ /* 0x000fc800078e00ff */
[----:B------:R-:W-:Y:S01]  /*1670*/  IMAD.MOV R19, RZ, RZ, -R17 ;  /* 0x000000ffff137224 */ /* 0x000fe200078e0a11 */
[----:B------:R-:W-:-:S03]  /*1680*/  IADD3 R15, -R13, RZ, RZ ;  /* 0x000000ff0d0f7210 */ /* 0x000fc60007ffe1ff */
[----:B------:R-:W-:Y:S02]  /*1690*/  IMAD R19, R19, UR5, R26 ;  /* 0x0000000513137c24 */ /* 0x000fe4000f8e021a */
[----:B------:R-:W-:-:S03]  /*16a0*/  IMAD R14, R15, UR5, R10 ;  /* 0x000000050f0e7c24 */ /* 0x000fc6000f8e020a */
[----:B------:R-:W-:Y:S02]  /*16b0*/  ISETP.GE.U32.AND P2, PT, R19, UR5, PT ;  /* 0x0000000513007c0c */ /* 0x000fe4000bf46070 */
[----:B------:R-:W-:-:S11]  /*16c0*/  ISETP.GE.U32.AND P0, PT, R14, UR5, PT ;  /* 0x000000050e007c0c */ /* 0x000fd6000bf06070 */
[----:B------:R-:W-:Y:S02]  /*16d0*/  @P2 VIADD R19, R19, -UR5 ;  /* 0x8000000513132c36 */ /* 0x000fe40008000000 */
[----:B------:R-:W-:Y:S01]  /*16e0*/  @P0 IADD3 R14, R14, -UR5, RZ ;  /* 0x800000050e0e0c10 */ /* 0x000fe2000fffe0ff */
[----:B------:R-:W-:Y:S01]  /*16f0*/  @P2 VIADD R17, R17, 0x1 ;  /* 0x0000000111112836 */ /* 0x000fe20000000000 */
[----:B------:R-:W-:Y:S02]  /*1700*/  ISETP.NE.U32.AND P2, PT, RZ, UR5, PT ;  /* 0x00000005ff007c0c */ /* 0x000fe4000bf45070 */
[----:B------:R-:W-:Y:S02]  /*1710*/  ISETP.GE.U32.AND P3, PT, R19, UR5, PT ;  /* 0x0000000513007c0c */ /* 0x000fe4000bf66070 */
[----:B------:R-:W-:Y:S02]  /*1720*/  ISETP.GE.U32.AND P1, PT, R14, UR5, PT ;  /* 0x000000050e007c0c */ /* 0x000fe4000bf26070 */
[----:B------:R-:W-:-:S02]  /*1730*/  LOP3.LUT R14, RZ, UR5, RZ, 0x33, !PT ;  /* 0x00000005ff0e7c12 */ /* 0x000fc4000f8e33ff */
[----:B------:R-:W-:-:S07]  /*1740*/  @P0 IADD3 R13, R13, 0x1, RZ ;  /* 0x000000010d0d0810 */ /* 0x000fce0007ffe0ff */
[----:B------:R-:W-:Y:S02]  /*1750*/  @P3 VIADD R17, R17, 0x1 ;  /* 0x0000000111113836 */ /* 0x000fe40000000000 */
[----:B------:R-:W-:-:S03]  /*1760*/  @P1 IADD3 R13, R13, 0x1, RZ ;  /* 0x000000010d0d1810 */ /* 0x000fc60007ffe0ff */
[C---:B------:R-:W-:Y:S02]  /*1770*/  SEL R20, R14.reuse, R17, !P2 ;  /* 0x000000110e147207 */ /* 0x040fe40005000000 */
[----:B------:R-:W-:-:S03]  /*1780*/  SEL R14, R14, R13, !P2 ;  /* 0x0000000d0e0e7207 */ /* 0x000fc60005000000 */
[----:B------:R-:W-:Y:S01]  /*1790*/  IMAD.MOV R13, RZ, RZ, -R20 ;  /* 0x000000ffff0d7224 */ /* 0x000fe200078e0a14 */
[----:B------:R-:W-:Y:S01]  /*17a0*/  IADD3 R15, -R14, RZ, RZ ;  /* 0x000000ff0e0f7210 */ /* 0x000fe20007ffe1ff */
[--C-:B------:R-:W-:Y:S02]  /*17b0*/  IMAD R20, R20, UR9, R9.reuse ;  /* 0x0000000914147c24 */ /* 0x100fe4000f8e0209 */
[----:B------:R-:W-:Y:S02]  /*17c0*/  IMAD R13, R13, UR5, R26 ;  /* 0x000000050d0d7c24 */ /* 0x000fe4000f8e021a */
[----:B------:R-:W-:Y:S02]  /*17d0*/  IMAD R15, R15, UR5, R10 ;  /* 0x000000050f0f7c24 */ /* 0x000fe4000f8e020a */
[----:B------:R-:W-:Y:S02]  /*17e0*/  IMAD R13, R13, UR8, R8 ;  /* 0x000000080d0d7c24 */ /* 0x000fe4000f8e0208 */
[----:B------:R-:W-:-:S02]  /*17f0*/  IMAD R27, R14, UR9, R9 ;  /* 0x000000090e1b7c24 */ /* 0x000fc4000f8e0209 */
[----:B------:R-:W-:Y:S01]  /*1800*/  IMAD R24, R15, UR8, R8 ;  /* 0x000000080f187c24 */ /* 0x000fe2000f8e0208 */
[----:B------:R-:W-:Y:S01]  /*1810*/  LOP3.LUT R14, R20, R13, RZ, 0xfc, !PT ;  /* 0x0000000d140e7212 */ /* 0x000fe200078efcff */
[----:B------:R-:W-:-:S03]  /*1820*/  ULDC.64 UR8, c[0x0][0x298] ;  /* 0x0000a60000087ab9 */ /* 0x000fc60000000a00 */
[----:B------:R-:W-:Y:S02]  /*1830*/  LOP3.LUT R15, R27, R24, RZ, 0xfc, !PT ;  /* 0x000000181b0f7212 */ /* 0x000fe400078efcff */
[----:B------:R-:W-:Y:S02]  /*1840*/  ISETP.GE.AND P0, PT, R14, RZ, PT ;  /* 0x000000ff0e00720c */ /* 0x000fe40003f06270 */
[----:B------:R-:W-:Y:S02]  /*1850*/  ISETP.GE.AND P2, PT, R15, RZ, PT ;  /* 0x000000ff0f00720c */ /* 0x000fe40003f46270 */
[----:B------:R-:W-:Y:S02]  /*1860*/  ISETP.GE.OR P0, PT, R13, UR8, !P0 ;  /* 0x000000080d007c0c */ /* 0x000fe4000c706670 */
[----:B------:R-:W-:Y:S02]  /*1870*/  ISETP.GE.OR P2, PT, R24, UR8, !P2 ;  /* 0x0000000818007c0c */ /* 0x000fe4000d746670 */
[----:B------:R-:W-:-:S02]  /*1880*/  ISETP.GE.OR P1, PT, R20, UR9, P0 ;  /* 0x0000000914007c0c */ /* 0x000fc40008726670 */
[----:B------:R-:W-:-:S11]  /*1890*/  ISETP.GE.OR P2, PT, R27, UR9, P2 ;  /* 0x000000091b007c0c */ /* 0x000fd60009746670 */
[----:B------:R-:W0:Y:S01]  /*18a0*/  @!P1 LDC.64 R18, c[0x0][0x210] ;  /* 0x00008400ff129b82 */ /* 0x000e220000000a00 */
[C---:B------:R-:W-:Y:S02]  /*18b0*/  @!P1 IMAD R20, R12.reuse, UR9, R20 ;  /* 0x000000090c149c24 */ /* 0x040fe4000f8e0214 */
[----:B------:R-:W-:Y:S02]  /*18c0*/  @!P2 IMAD R27, R12, UR9, R27 ;  /* 0x000000090c1bac24 */ /* 0x000fe4000f8e021b */
[----:B------:R-:W-:Y:S02]  /*18d0*/  @!P1 IMAD R25, R20, UR8, R13 ;  /* 0x0000000814199c24 */ /* 0x000fe4000f8e020d */
[----:B------:R-:W-:Y:S01]  /*18e0*/  VIADD R13, R21, 0x20 ;  /* 0x00000020150d7836 */ /* 0x000fe20000000000 */
[----:B------:R-:W1:Y:S01]  /*18f0*/  @!P1 LDC.64 R22, c[0x0][0x238] ;  /* 0x00008e00ff169b82 */ /* 0x000e620000000a00 */
[----:B------:R-:W-:-:S07]  /*1900*/  @!P2 IMAD R27, R27, UR8, R24 ;  /* 0x000000081b1bac24 */ /* 0x000fce000f8e0218 */
[----:B------:R-:W2:Y:S08]  /*1910*/  @!P2 LDC.64 R16, c[0x0][0x210] ;  /* 0x00008400ff10ab82 */ /* 0x000eb00000000a00 */
[----:B------:R-:W3:Y:S01]  /*1920*/  @!P2 LDC.64 R14, c[0x0][0x238] ;  /* 0x00008e00ff0eab82 */ /* 0x000ee20000000a00 */
[----:B0-----:R-:W-:-:S06]  /*1930*/  @!P1 IMAD.WIDE R18, R21, 0x2, R18 ;  /* 0x0000000215129825 */ /* 0x001fcc00078e0212 */
[----:B------:R-:W4:Y:S01]  /*1940*/  @!P1 LDG.E.U16 R18, desc[UR6][R18.64] ;  /* 0x0000000612129981 */ /* 0x000f22000c1e1500 */
[----:B-1----:R-:W-:-:S06]  /*1950*/  @!P1 IMAD.WIDE R22, R25, 0x2, R22 ;  /* 0x0000000219169825 */ /* 0x002fcc00078e0216 */
[----:B------:R-:W5:Y:S01]  /*1960*/  @!P1 LDG.E.U16 R22, desc[UR6][R22.64] ;  /* 0x0000000616169981 */ /* 0x000f62000c1e1500 */
[----:B--2---:R-:W-:-:S06]  /*1970*/  @!P2 IMAD.WIDE R16, R13, 0x2, R16 ;  /* 0x000000020d10a825 */ /* 0x004fcc00078e0210 */
[----:B------:R-:W2:Y:S01]  /*1980*/  @!P2 LDG.E.U16 R16, desc[UR6][R16.64] ;  /* 0x000000061010a981 */ /* 0x000ea2000c1e1500 */
[----:B---3--:R-:W-:-:S06]  /*1990*/  @!P2 IMAD.WIDE R14, R27, 0x2, R14 ;  /* 0x000000021b0ea825 */ /* 0x008fcc00078e020e */
[----:B------:R-:W3:Y:S01]  /*19a0*/  @!P2 LDG.E.U16 R14, desc[UR6][R14.64] ;  /* 0x000000060e0ea981 */ /* 0x000ee2000c1e1500 */
[----:B------:R-:W-:Y:S02]  /*19b0*/  PLOP3.LUT P0, PT, PT, PT, PT, 0x8, 0x0 ;  /* 0x000000000000781c */ /* 0x000fe40003f0e170 */
[----:B------:R-:W-:Y:S02]  /*19c0*/  IADD3 R26, R10, 0x20, RZ ;  /* 0x000000200a1a7810 */ /* 0x000fe40007ffe0ff */
[----:B----4-:R-:W-:Y:S01]  /*19d0*/  @!P1 SHF.L.U32 R21, R18, 0x10, RZ ;  /* 0x0000001012159819 */ /* 0x010fe200000006ff */
[----:B-----5:R-:W-:-:S04]  /*19e0*/  @!P1 IMAD.U32 R20, R22, 0x10000, RZ ;  /* 0x0001000016149824 */ /* 0x020fc800078e00ff */
[----:B------:R-:W-:Y:S01]  /*19f0*/  @!P1 FFMA.FTZ R5, R20, R21, R5 ;  /* 0x0000001514059223 */ /* 0x000fe20000010005 */
[----:B--2---:R-:W-:Y:S01]  /*1a00*/  @!P2 SHF.L.U32 R25, R16, 0x10, RZ ;  /* 0x000000101019a819 */ /* 0x004fe200000006ff */
[----:B------:R-:W-:Y:S02]  /*1a10*/  VIADD R21, R13, 0x20 ;  /* 0x000000200d157836 */ /* 0x000fe40000000000 */
[----:B---3--:R-:W-:-:S04]  /*1a20*/  @!P2 IMAD.U32 R24, R14, 0x10000, RZ ;  /* 0x000100000e18a824 */ /* 0x008fc800078e00ff */
[----:B------:R-:W-:-:S07]  /*1a30*/  @!P2 FFMA.FTZ R5, R24, R25, R5 ;  /* 0x000000191805a223 */ /* 0x000fce0000010005 */
.L_x_12:
[----:B------:R-:W-:Y:S05]  /*1a40*/  BSYNC B2 ;  /* 0x0000000000027941 */ /* 0x000fea0003800000 */
.L_x_11:
[----:B------:R-:W-:-:S13]  /*1a50*/  ISETP.LT.U32.OR P0, PT, R26, R7, P0 ;  /* 0x000000071a00720c */ /* 0x000fda0000701470 */
[----:B------:R-:W-:Y:S05]  /*1a60*/  @!P0 BRA `(.L_x_3) ;  /* 0x0000000000a48947 */ /* 0x000fea0003800000 */
[----:B------:R-:W-:Y:S01]  /*1a70*/  ULDC UR5, c[0x0][0x2a0] ;  /* 0x0000a80000057ab9 */ /* 0x000fe20000000800 */
[----:B------:R-:W-:Y:S01]  /*1a80*/  ULDC.64 UR8, c[0x0][0x2b0] ;  /* 0x0000ac0000087ab9 */ /* 0x000fe20000000a00 */
[----:B------:R-:W0:Y:S01]  /*1a90*/  I2F.U32.RP R16, UR5 ;  /* 0x0000000500107d06 */ /* 0x000e220008209000 */
[----:B------:R-:W-:-:S07]  /*1aa0*/  ISETP.NE.U32.AND P2, PT, RZ, UR5, PT ;  /* 0x00000005ff007c0c */ /* 0x000fce000bf45070 */
[----:B0-----:R-:W0:Y:S02]  /*1ab0*/  MUFU.RCP R16, R16 ;  /* 0x0000001000107308 */ /* 0x001e240000001000 */
[----:B0-----:R-:W-:-:S06]  /*1ac0*/  IADD3 R14, R16, 0xffffffe, RZ ;  /* 0x0ffffffe100e7810 */ /* 0x001fcc0007ffe0ff */
[----:B------:R0:W1:Y:S02]  /*1ad0*/  F2I.FTZ.U32.TRUNC.NTZ R15, R14 ;  /* 0x0000000e000f7305 */ /* 0x000064000021f000 */
[----:B0-----:R-:W-:Y:S01]  /*1ae0*/  HFMA2.MMA R14, -RZ, RZ, 0, 0 ;  /* 0x00000000ff0e7435 */ /* 0x001fe200000001ff */
[----:B-1----:R-:W-:-:S04]  /*1af0*/  IMAD.MOV R13, RZ, RZ, -R15 ;  /* 0x000000ffff0d7224 */ /* 0x002fc800078e0a0f */
[----:B------:R-:W-:-:S05]  /*1b00*/  IMAD R13, R13, UR5, RZ ;  /* 0x000000050d0d7c24 */ /* 0x000fca000f8e02ff */
[----:B------:R-:W-:Y:S02]  /*1b10*/  IMAD.HI.U32 R13, R15, R13, R14 ;  /* 0x0000000d0f0d7227 */ /* 0x000fe400078e000e */
[----:B------:R-:W0:Y:S04]  /*1b20*/  LDC.64 R14, c[0x0][0x298] ;  /* 0x0000a600ff0e7b82 */ /* 0x000e280000000a00 */
[----:B------:R-:W-:-:S04]  /*1b30*/  IMAD.HI.U32 R10, R13, R26, RZ ;  /* 0x0000001a0d0a7227 */ /* 0x000fc800078e00ff */
[----:B------:R-:W-:-:S04]  /*1b40*/  IMAD.MOV R13, RZ, RZ, -R10 ;  /* 0x000000ffff0d7224 */ /* 0x000fc800078e0a0a */
[----:B------:R-:W-:-:S05]  /*1b50*/  IMAD R13, R13, UR5, R26 ;  /* 0x000000050d0d7c24 */ /* 0x000fca000f8e021a */
[----:B------:R-:W-:-:S13]  /*1b60*/  ISETP.GE.U32.AND P0, PT, R13, UR5, PT ;  /* 0x000000050d007c0c */ /* 0x000fda000bf06070 */
[----:B------:R-:W-:Y:S01]  /*1b70*/  @P0 IADD3 R13, R13, -UR5, RZ ;  /* 0x800000050d0d0c10 */ /* 0x000fe2000fffe0ff */
[----:B------:R-:W-:-:S03]  /*1b80*/  @P0 VIADD R10, R10, 0x1 ;  /* 0x000000010a0a0836 */ /* 0x000fc60000000000 */
[----:B------:R-:W-:-:S13]  /*1b90*/  ISETP.GE.U32.AND P1, PT, R13, UR5, PT ;  /* 0x000000050d007c0c */ /* 0x000fda000bf26070 */
[----:B------:R-:W-:Y:S02]  /*1ba0*/  @P1 IADD3 R10, R10, 0x1, RZ ;  /* 0x000000010a0a1810 */ /* 0x000fe40007ffe0ff */
[----:B------:R-:W-:-:S05]  /*1bb0*/  @!P2 LOP3.LUT R10, RZ, UR5, RZ, 0x33, !PT ;  /* 0x00000005ff0aac12 */ /* 0x000fca000f8e33ff */
[----:B------:R-:W-:Y:S02]  /*1bc0*/  IMAD.MOV R13, RZ, RZ, -R10 ;  /* 0x000000ffff0d7224 */ /* 0x000fe400078e0a0a */
[----:B------:R-:W-:Y:S02]  /*1bd0*/  IMAD R10, R10, UR9, R9 ;  /* 0x000000090a0a7c24 */ /* 0x000fe4000f8e0209 */
[----:B------:R-:W-:-:S04]  /*1be0*/  IMAD R13, R13, UR5, R26 ;  /* 0x000000050d0d7c24 */ /* 0x000fc8000f8e021a */
[----:B------:R-:W-:-:S05]  /*1bf0*/  IMAD R13, R13, UR8, R8 ;  /* 0x000000080d0d7c24 */ /* 0x000fca000f8e0208 */
[----:B------:R-:W-:-:S04]  /*1c00*/  LOP3.LUT R16, R10, R13, RZ, 0xfc, !PT ;  /* 0x0000000d0a107212 */ /* 0x000fc800078efcff */
[----:B------:R-:W-:-:S04]  /*1c10*/  ISETP.GE.AND P0, PT, R16, RZ, PT ;  /* 0x000000ff1000720c */ /* 0x000fc80003f06270 */
[----:B0-----:R-:W-:-:S04]  /*1c20*/  ISETP.GE.OR P0, PT, R13, R14, !P0 ;  /* 0x0000000e0d00720c */ /* 0x001fc80004706670 */
[----:B------:R-:W-:-:S13]  /*1c30*/  ISETP.GE.OR P0, PT, R10, R15, P0 ;  /* 0x0000000f0a00720c */ /* 0x000fda0000706670 */
        /* <DEDUP_REMOVED lines=9> */
[----:B--2---:R-:W-:Y:S02]  /*1cd0*/  SHF.L.U32 R12, R16, 0x10, RZ ;  /* 0x00000010100c7819 */ /* 0x004fe400000006ff */
[----:B---3--:R-:W-:-:S05]  /*1ce0*/  SHF.L.U32 R10, R18, 0x10, RZ ;  /* 0x00000010120a7819 */ /* 0x008fca00000006ff */
[----:B------:R-:W-:-:S07]  /*1cf0*/  FFMA.FTZ R5, R10, R12, R5 ;  /* 0x0000000c0a057223 */ /* 0x000fce0000010005 */
.L_x_3:
[----:B------:R-:W-:Y:S05]  /*1d00*/  BSYNC B0 ;  /* 0x0000000000007941 */ /* 0x000fea0003800000 */
.L_x_2:
[----:B------:R-:W-:Y:S01]  /*1d10*/  VIADD R11, R11, UR4 ;  /* 0x000000040b0b7c36 */ /* 0x000fe20008000000 */
[----:B------:R-:W-:-:S04]  /*1d20*/  ULDC UR5, c[0x0][0x288] ;  /* 0x0000a20000057ab9 */ /* 0x000fc80000000800 */
[----:B------:R-:W-:-:S13]  /*1d30*/  ISETP.GE.AND P0, PT, R11, UR5, PT ;  /* 0x000000050b007c0c */ /* 0x000fda000bf06270 */
[----:B------:R-:W-:Y:S05]  /*1d40*/  @!P0 BRA `(.L_x_13) ;  /* 0xffffffe800948947 */ /* 0x000fea000383ffff */
.L_x_1:
[----:B------:R-:W-:Y:S05]  /*1d50*/  BSYNC B1 ;  /* 0x0000000000017941 */ /* 0x000fea0003800000 */
.L_x_0:
[----:B------:R-:W0:Y:S01]  /*1d60*/  SHFL.DOWN PT, R6, R5, 0x10, 0x1f ;  /* 0x0a001f0005067f89 */ /* 0x000e2200000e0000 */
[----:B------:R-:W-:Y:S01]  /*1d70*/  SHF.R.S32.HI R9, RZ, 0x1f, R0 ;  /* 0x0000001fff097819 */ /* 0x000fe20000011400 */
[----:B------:R-:W-:Y:S01]  /*1d80*/  BSSY B0, `(.L_x_14) ;  /* 0x000002c000007945 */ /* 0x000fe20003800000 */
[----:B------:R-:W-:Y:S02]  /*1d90*/  BAR.SYNC.DEFER_BLOCKING 0x0 ;  /* 0x0000000000007b1d */ /* 0x000fe40000010000 */
[----:B------:R-:W-:Y:S02]  /*1da0*/  LEA.HI R10, R9, R0, RZ, 0x5 ;  /* 0x00000000090a7211 */ /* 0x000fe400078f28ff */
[----:B------:R-:W-:Y:S02]  /*1db0*/  ISETP.GE.AND P1, PT, R0, UR4, PT ;  /* 0x0000000400007c0c */ /* 0x000fe4000bf26270 */
[----:B------:R-:W-:-:S04]  /*1dc0*/  LOP3.LUT R9, R10, 0xffffffe0, RZ, 0xc0, !PT ;  /* 0xffffffe00a097812 */ /* 0x000fc800078ec0ff */
[----:B------:R-:W-:-:S04]  /*1dd0*/  IADD3 R11, -R9, R0, RZ ;  /* 0x00000000090b7210 */ /* 0x000fc80007ffe1ff */
[----:B------:R-:W-:-:S03]  /*1de0*/  ISETP.NE.AND P0, PT, R11, RZ, PT ;  /* 0x000000ff0b00720c */ /* 0x000fc60003f05270 */
[----:B------:R-:W1:Y:S01]  /*1df0*/  @!P1 S2R R14, SR_CgaCtaId ;  /* 0x00000000000e9919 */ /* 0x000e620000008800 */
[----:B0-----:R-:W-:-:S05]  /*1e00*/  FADD.FTZ R6, R6, R5 ;  /* 0x0000000506067221 */ /* 0x001fca0000010000 */
[----:B------:R-:W0:Y:S04]  /*1e10*/  SHFL.DOWN PT, R7, R6, 0x8, 0x1f ;  /* 0x09001f0006077f89 */ /* 0x000e2800000e0000 */
[----:B------:R-:W-:Y:S02]  /*1e20*/  @!P0 MOV R5, 0x400 ;  /* 0x0000040000058802 */ /* 0x000fe40000000f00 */
[----:B------:R-:W-:Y:S01]  /*1e30*/  @!P0 SHF.R.S32.HI R10, RZ, 0x5, R10 ;  /* 0x00000005ff0a8819 */ /* 0x000fe2000001140a */
[----:B------:R-:W2:Y:S01]  /*1e40*/  @!P0 S2R R12, SR_CgaCtaId ;  /* 0x00000000000c8919 */ /* 0x000ea20000008800 */
[----:B0-----:R-:W-:-:S05]  /*1e50*/  FADD.FTZ R7, R6, R7 ;  /* 0x0000000706077221 */ /* 0x001fca0000010000 */
[----:B------:R-:W0:Y:S01]  /*1e60*/  SHFL.DOWN PT, R8, R7, 0x4, 0x1f ;  /* 0x08801f0007087f89 */ /* 0x000e2200000e0000 */
[----:B--2---:R-:W-:-:S04]  /*1e70*/  @!P0 LEA R5, R12, R5, 0x18 ;  /* 0x000000050c058211 */ /* 0x004fc800078ec0ff */
[----:B------:R-:W-:Y:S01]  /*1e80*/  @!P0 LEA R5, R10, R5, 0x2 ;  /* 0x000000050a058211 */ /* 0x000fe200078e10ff */
[----:B0-----:R-:W-:Y:S01]  /*1e90*/  FADD.FTZ R8, R7, R8 ;  /* 0x0000000807087221 */ /* 0x001fe20000010000 */
[----:B------:R-:W-:-:S04]  /*1ea0*/  @!P1 MOV R7, 0x400 ;  /* 0x0000040000079802 */ /* 0x000fc80000000f00 */
[----:B------:R-:W0:Y:S01]  /*1eb0*/  SHFL.DOWN PT, R9, R8, 0x2, 0x1f ;  /* 0x08401f0008097f89 */ /* 0x000e2200000e0000 */
[----:B-1----:R-:W-:-:S05]  /*1ec0*/  @!P1 LEA R14, R14, R7, 0x18 ;  /* 0x000000070e0e9211 */ /* 0x002fca00078ec0ff */
[----:B------:R-:W-:Y:S02]  /*1ed0*/  @!P1 IMAD R11, R11, 0x4, R14 ;  /* 0x000000040b0b9824 */ /* 0x000fe400078e020e */
[----:B0-----:R-:W-:Y:S01]  /*1ee0*/  FADD.FTZ R9, R8, R9 ;  /* 0x0000000908097221 */ /* 0x001fe20000010000 */
[----:B------:R-:W-:-:S04]  /*1ef0*/  MOV R8, RZ ;  /* 0x000000ff00087202 */ /* 0x000fc80000000f00 */
[----:B------:R-:W0:Y:S02]  /*1f00*/  SHFL.DOWN PT, R6, R9, 0x1, 0x1f ;  /* 0x08201f0009067f89 */ /* 0x000e2400000e0000 */
[----:B0-----:R-:W-:Y:S01]  /*1f10*/  FADD.FTZ R10, R9, R6 ;  /* 0x00000006090a7221 */ /* 0x001fe20000010000 */
[----:B------:R-:W-:-:S04]  /*1f20*/  IADD3 R6, R0, 0x1f, RZ ;  /* 0x0000001f00067810 */ /* 0x000fc80007ffe0ff */
[----:B------:R0:W-:Y:S01]  /*1f30*/  @!P0 STS [R5], R10 ;  /* 0x0000000a05008388 */ /* 0x0001e20000000800 */
[----:B------:R-:W-:Y:S01]  /*1f40*/  BAR.SYNC.DEFER_BLOCKING 0x0 ;  /* 0x0000000000007b1d */ /* 0x000fe20000010000 */
[----:B------:R-:W-:-:S05]  /*1f50*/  ISETP.GT.U32.AND P0, PT, R6, 0x3e, PT ;  /* 0x0000003e0600780c */ /* 0x000fca0003f04070 */
[----:B------:R0:W1:Y:S08]  /*1f60*/  @!P1 LDS R8, [R11] ;  /* 0x000000000b089984 */ /* 0x0000700000000800 */
[----:B0-----:R-:W-:Y:S05]  /*1f70*/  @P0 BRA `(.L_x_15) ;  /* 0x0000000000300947 */ /* 0x001fea0003800000 */
[----:B------:R-:W-:-:S03]  /*1f80*/  UMOV UR4, 0xffffffff ;  /* 0xffffffff00047882 */ /* 0x000fc60000000000 */
[----:B------:R-:W-:Y:S05]  /*1f90*/  BRA.DIV UR4, `(.L_x_16) ;  /* 0x0000000204607947 */ /* 0x000fea000b800000 */
[----:B-1----:R-:W0:Y:S02]  /*1fa0*/  SHFL.DOWN PT, R5, R8, 0x10, 0x1f ;  /* 0x0a001f0008057f89 */ /* 0x002e2400000e0000 */
[----:B0-----:R-:W-:-:S05]  /*1fb0*/  FADD.FTZ R5, R8, R5 ;  /* 0x0000000508057221 */ /* 0x001fca0000010000 */
[----:B------:R-:W0:Y:S02]  /*1fc0*/  SHFL.DOWN PT, R6, R5, 0x8, 0x1f ;  /* 0x09001f0005067f89 */ /* 0x000e2400000e0000 */
[----:B0-----:R-:W-:-:S05]  /*1fd0*/  FADD.FTZ R6, R5, R6 ;  /* 0x0000000605067221 */ /* 0x001fca0000010000 */
[----:B------:R-:W0:Y:S02]  /*1fe0*/  SHFL.DOWN PT, R7, R6, 0x4, 0x1f ;  /* 0x08801f0006077f89 */ /* 0x000e2400000e0000 */
[----:B0-----:R-:W-:-:S05]  /*1ff0*/  FADD.FTZ R7, R6, R7 ;  /* 0x0000000706077221 */ /* 0x001fca0000010000 */
[----:B------:R-:W0:Y:S02]  /*2000*/  SHFL.DOWN PT, R10, R7, 0x2, 0x1f ;  /* 0x08401f00070a7f89 */ /* 0x000e2400000e0000 */
[----:B0-----:R-:W-:-:S05]  /*2010*/  FADD.FTZ R10, R7, R10 ;  /* 0x0000000a070a7221 */ /* 0x001fca0000010000 */
[----:B------:R0:W1:Y:S02]  /*2020*/  SHFL.DOWN PT, R9, R10, 0x1, 0x1f ;  /* 0x08201f000a097f89 */ /* 0x00006400000e0000 */
.L_x_22:
[----:B-1----:R-:W-:-:S07]  /*2030*/  FADD.FTZ R8, R10, R9 ;  /* 0x000000090a087221 */ /* 0x002fce0000010000 */
.L_x_15:
[----:B------:R-:W-:Y:S05]  /*2040*/  BSYNC B0 ;  /* 0x0000000000007941 */ /* 0x000fea0003800000 */
.L_x_14:
[----:B------:R-:W-:-:S13]  /*2050*/  ISETP.NE.AND P0, PT, R0, RZ, PT ;  /* 0x000000ff0000720c */ /* 0x000fda0003f05270 */
[----:B------:R-:W-:Y:S05]  /*2060*/  @P0 EXIT ;  /* 0x000000000000094d */ /* 0x000fea0003800000 */
[----:B------:R-:W2:Y:S01]  /*2070*/  LDC.64 R6, c[0x0][0x260] ;  /* 0x00009800ff067b82 */ /* 0x000ea20000000a00 */
[----:B------:R-:W-:Y:S01]  /*2080*/  ULDC UR4, c[0x0][0x2a8] ;  /* 0x0000aa0000047ab9 */ /* 0x000fe20000000800 */
[----:B------:R-:W-:Y:S01]  /*2090*/  ULDC UR5, c[0x0][0x2ac] ;  /* 0x0000ab0000057ab9 */ /* 0x000fe20000000800 */
[----:B------:R-:W-:Y:S01]  /*20a0*/  ULDC UR8, c[0x0][0x2a8] ;  /* 0x0000aa0000087ab9 */ /* 0x000fe20000000800 */
[----:B------:R-:W-:Y:S01]  /*20b0*/  UIMAD UR4, UR4, UR5, URZ ;  /* 0x00000005040472a4 */ /* 0x000fe2000f8e023f */
[----:B------:R-:W-:Y:S01]  /*20c0*/  IMAD R3, R4, UR8, R3 ;  /* 0x0000000804037c24 */ /* 0x000fe2000f8e0203 */
[----:B-1----:R-:W-:-:S04]  /*20d0*/  F2FP.BF16.F32.PACK_AB R8, RZ, R8 ;  /* 0x00000008ff08723e */ /* 0x002fc800000010ff */
[----:B------:R-:W-:-:S04]  /*20e0*/  IMAD R3, R2, UR4, R3 ;  /* 0x0000000402037c24 */ /* 0x000fc8000f8e0203 */
[----:B--2---:R-:W-:-:S05]  /*20f0*/  IMAD.WIDE R2, R3, 0x2, R6 ;  /* 0x0000000203027825 */ /* 0x004fca00078e0206 */
[----:B------:R-:W-:Y:S01]  /*2100*/  STG.E.U16 desc[UR6][R2.64], R8 ;  /* 0x0000000802007986 */ /* 0x000fe2000c101506 */
[----:B------:R-:W-:Y:S05]  /*2110*/  EXIT ;  /* 0x000000000000794d */ /* 0x000fea0003800000 */
.L_x_16:
[----:B------:R-:W-:Y:S01]  /*2120*/  HFMA2.MMA R13, -RZ, RZ, 0, 1.847743988037109375e-06 ;  /* 0x0000001fff0d7435 */ /* 0x000fe200000001ff */
[----:B------:R-:W-:Y:S01]  /*2130*/  IMAD.MOV.U32 R12, RZ, RZ, 0x10 ;  /* 0x00000010ff0c7424 */ /* 0x000fe200078e00ff */
[----:B------:R-:W-:-:S09]  /*2140*/  MOV R11, 0xffffffff ;  /* 0xffffffff000b7802 */ /* 0x000fd20000000f00 */
[----:B-1----:R-:W-:Y:S05]  /*2150*/  WARPSYNC.COLLECTIVE R11, `(.L_x_17) ;  /* 0x000000000b087348 */ /* 0x002fea0003c00000 */
[----:B-1----:R0:W1:Y:S02]  /*2160*/  SHFL.DOWN P0, R9, R8, R12, R13 ;  /* 0x0800000c08097389 */ /* 0x002064000000000d */
[----:B01----:R-:W-:Y:S01]  /*2170*/  ENDCOLLECTIVE ;  /* 0x000000000000791b */ /* 0x003fe20003800000 */
.L_x_17:
[----:B------:R-:W-:Y:S01]  /*2180*/  HFMA2.MMA R12, -RZ, RZ, 0, 4.76837158203125e-07 ;  /* 0x00000008ff0c7435 */ /* 0x000fe200000001ff */
[----:B------:R-:W-:-:S04]  /*2190*/  IMAD.MOV.U32 R5, RZ, RZ, R9 ;  /* 0x000000ffff057224 */ /* 0x000fc800078e0009 */
[----:B------:R-:W-:-:S05]  /*21a0*/  FADD.FTZ R5, R8, R5 ;  /* 0x0000000508057221 */ /* 0x000fca0000010000 */
[----:B------:R-:W-:-:S07]  /*21b0*/  MOV R8, R5 ;  /* 0x0000000500087202 */ /* 0x000fce0000000f00 */
[----:B------:R-:W-:Y:S05]  /*21c0*/  WARPSYNC.COLLECTIVE R11, `(.L_x_18) ;  /* 0x000000000b087348 */ /* 0x000fea0003c00000 */
[----:B------:R0:W1:Y:S02]  /*21d0*/  SHFL.DOWN P0, R9, R8, R12, R13 ;  /* 0x0800000c08097389 */ /* 0x000064000000000d */
[----:B01----:R-:W-:Y:S01]  /*21e0*/  ENDCOLLECTIVE ;  /* 0x000000000000791b */ /* 0x003fe20003800000 */
.L_x_18:
[----:B------:R-:W-:Y:S01]  /*21f0*/  HFMA2.MMA R12, -RZ, RZ, 0, 2.384185791015625e-07 ;  /* 0x00000004ff0c7435 */ /* 0x000fe200000001ff */
[----:B------:R-:W-:-:S04]  /*2200*/  IMAD.MOV.U32 R6, RZ, RZ, R9 ;  /* 0x000000ffff067224 */ /* 0x000fc800078e0009 */
[----:B------:R-:W-:-:S05]  /*2210*/  FADD.FTZ R6, R5, R6 ;  /* 0x0000000605067221 */ /* 0x000fca0000010000 */
[----:B------:R-:W-:-:S07]  /*2220*/  MOV R8, R6 ;  /* 0x0000000600087202 */ /* 0x000fce0000000f00 */
[----:B------:R-:W-:Y:S05]  /*2230*/  WARPSYNC.COLLECTIVE R11, `(.L_x_19) ;  /* 0x000000000b087348 */ /* 0x000fea0003c00000 */
[----:B------:R0:W1:Y:S02]  /*2240*/  SHFL.DOWN P0, R9, R8, R12, R13 ;  /* 0x0800000c08097389 */ /* 0x000064000000000d */
[----:B01----:R-:W-:Y:S01]  /*2250*/  ENDCOLLECTIVE ;  /* 0x000000000000791b */ /* 0x003fe20003800000 */
.L_x_19:
[----:B------:R-:W-:Y:S01]  /*2260*/  HFMA2.MMA R12, -RZ, RZ, 0, 1.1920928955078125e-07 ;  /* 0x00000002ff0c7435 */ /* 0x000fe200000001ff */
[----:B------:R-:W-:-:S04]  /*2270*/  IMAD.MOV.U32 R7, RZ, RZ, R9 ;  /* 0x000000ffff077224 */ /* 0x000fc800078e0009 */
[----:B------:R-:W-:-:S05]  /*2280*/  FADD.FTZ R7, R6, R7 ;  /* 0x0000000706077221 */ /* 0x000fca0000010000 */
[----:B------:R-:W-:-:S07]  /*2290*/  MOV R8, R7 ;  /* 0x0000000700087202 */ /* 0x000fce0000000f00 */
[----:B------:R-:W-:Y:S05]  /*22a0*/  WARPSYNC.COLLECTIVE R11, `(.L_x_20) ;  /* 0x000000000b087348 */ /* 0x000fea0003c00000 */
[----:B------:R0:W1:Y:S02]  /*22b0*/  SHFL.DOWN P0, R9, R8, R12, R13 ;  /* 0x0800000c08097389 */ /* 0x000064000000000d */
[----:B01----:R-:W-:Y:S01]  /*22c0*/  ENDCOLLECTIVE ;  /* 0x000000000000791b */ /* 0x003fe20003800000 */
.L_x_20:
[----:B------:R-:W-:Y:S01]  /*22d0*/  HFMA2.MMA R12, -RZ, RZ, 0, 5.9604644775390625e-08 ;  /* 0x00000001ff0c7435 */ /* 0x000fe200000001ff */
[----:B------:R-:W-:-:S04]  /*22e0*/  IMAD.MOV.U32 R10, RZ, RZ, R9 ;  /* 0x000000ffff0a7224 */ /* 0x000fc800078e0009 */
[----:B------:R-:W-:-:S05]  /*22f0*/  FADD.FTZ R10, R7, R10 ;  /* 0x0000000a070a7221 */ /* 0x000fca0000010000 */
[----:B------:R-:W-:-:S07]  /*2300*/  MOV R8, R10 ;  /* 0x0000000a00087202 */ /* 0x000fce0000000f00 */
[----:B------:R-:W-:Y:S05]  /*2310*/  WARPSYNC.COLLECTIVE R11, `(.L_x_21) ;  /* 0x000000000b087348 */ /* 0x000fea0003c00000 */
[----:B------:R0:W1:Y:S02]  /*2320*/  SHFL.DOWN P0, R9, R8, R12, R13 ;  /* 0x0800000c08097389 */ /* 0x000064000000000d */
[----:B01----:R-:W-:Y:S01]  /*2330*/  ENDCOLLECTIVE ;  /* 0x000000000000791b */ /* 0x003fe20003800000 */
.L_x_21:
[----:B------:R-:W-:Y:S05]  /*2340*/  BRA `(.L_x_22) ;  /* 0xfffffffc00387947 */ /* 0x000fea000383ffff */
.L_x_23:
[----:B------:R-:W-:-:S00]  /*2350*/  BRA `(.L_x_23) ;  /* 0xfffffffc00fc7947 */ /* 0x000fc0000383ffff */
[----:B------:R-:W-:-:S00]  /*2360*/  NOP ;  /* 0x0000000000007918 */ /* 0x000fc00000000000 */
        /* <DEDUP_REMOVED lines=9> */
.L_x_1087:


//--------------------- .text._ZN2at6native51_GLOBAL__N__2c613397_18_DepthwiseConv2d_cu_9959487035conv_depthwise2d_grad_weight_kernelIN3c104HalfEjEEvNS_27GenericPackedTensorAccessorIKT_Lm4ENS_16DefaultPtrTraitsEiEES9_NS5_IS6_Lm4ES8_iEEiiiiiiiiiiiiiiii --------------------------
	.section	.text._ZN2at6native51_GLOBAL__N__2c613397_18_DepthwiseConv2d_cu_9959487035conv_depthwise2d_grad_weight_kernelIN3c104HalfEjEEvNS_27GenericPackedTensorAccessorIKT_Lm4ENS_16DefaultPtrTraitsEiEES9_NS5_IS6_Lm4ES8_iEEiiiiiiiiiiiiiiii,"ax",@progbits
	.align	128
.text._ZN2at6native51_GLOBAL__N__2c613397_18_DepthwiseConv2d_cu_9959487035conv_depthwise2d_grad_weight_kernelIN3c104HalfEjEEvNS_27GenericPackedTensorAccessorIKT_Lm4ENS_16DefaultPtrTraitsEiEES9_NS5_IS6_Lm4ES8_iEEiiiiiiiiiiiiiiii:
        .type           _ZN2at6native51_GLOBAL__N__2c613397_18_DepthwiseConv2d_cu_9959487035conv_depthwise2d_grad_weight_kernelIN3c104HalfEjEEvNS_27GenericPackedTensorAccessorIKT_Lm4ENS_16DefaultPtrTraitsEiEES9_NS5_IS6_Lm4ES8_iEEiiiiiiiiiiiiiiii,@function
        .size           _ZN2at6native51_GLOBAL__N__2c613397_18_DepthwiseConv2d_cu_9959487035conv_depthwise2d_grad_weight_kernelIN3c104HalfEjEEvNS_27GenericPackedTensorAccessorIKT_Lm4ENS_16DefaultPtrTraitsEiEES9_NS5_IS6_Lm4ES8_iEEiiiiiiiiiiiiiiii,(.L_x_1088 - _ZN2at6native51_GLOBAL__N__2c613397_18_DepthwiseConv2d_cu_9959487035conv_depthwise2d_grad_weight_kernelIN3c104HalfEjEEvNS_27GenericPackedTensorAccessorIKT_Lm4ENS_16DefaultPtrTraitsEiEES9_NS5_IS6_Lm4ES8_iEEiiiiiiiiiiiiiiii)
        .other          _ZN2at6native51_GLOBAL__N__2c613397_18_DepthwiseConv2d_cu_9959487035conv_depthwise2d_grad_weight_kernelIN3c104HalfEjEEvNS_27GenericPackedTensorAccessorIKT_Lm4ENS_16DefaultPtrTraitsEiEES9_NS5_IS6_Lm4ES8_iEEiiiiiiiiiiiiiiii,@"STO_CUDA_ENTRY STV_DEFAULT"
_ZN2at6native51_GLOBAL__N__2c613397_18_DepthwiseConv2d_cu_9959487035conv_depthwise2d_grad_weight_kernelIN3c104HalfEjEEvNS_27GenericPackedTensorAccessorIKT_Lm4ENS_16DefaultPtrTraitsEiEES9_NS5_IS6_Lm4ES8_iEEiiiiiiiiiiiiiiii:
        /* <DEDUP_REMOVED lines=122> */
.L_x_37:
        /* <DEDUP_REMOVED lines=53> */
[----:B--2---:R-:W-:Y:S02]  /*0af0*/  HADD2.F32 R13, -RZ, R16.H0_H0 ;  /* 0x20000010ff0d7230 */ /* 0x004fe40000004100 */
[----:B---3--:R-:W-:-:S05]  /*0b00*/  HADD2.F32 R10, -RZ, R18.H0_H0 ;  /* 0x20000012ff0a7230 */ /* 0x008fca0000004100 */
[----:B------:R-:W-:-:S07]  /*0b10*/  FFMA.FTZ R5, R10, R13, R5 ;  /* 0x0000000d0a057223 */ /* 0x000fce0000010005 */
.L_x_31:
[----:B------:R-:W-:Y:S05]  /*0b20*/  BSYNC B3 ;  /* 0x0000000000037941 */ /* 0x000fea0003800000 */
.L_x_30:
[----:B------:R-:W-:Y:S01]  /*0b30*/  VIADD R26, R26, 0x20 ;  /* 0x000000201a1a7836 */ /* 0x000fe20000000000 */
[----:B------:R-:W-:-:S07]  /*0b40*/  IADD3 R21, R21, 0x20, RZ ;  /* 0x0000002015157810 */ /* 0x000fce0007ffe0ff */
.L_x_29:
[----:B------:R-:W-:Y:S05]  /*0b50*/  BSYNC B2 ;  /* 0x0000000000027941 */ /* 0x000fea0003800000 */
.L_x_28:
        /* <DEDUP_REMOVED lines=20> */
.L_x_34:
        /* <DEDUP_REMOVED lines=16> */
[----:B------:R-:W-:-:S04]  /*0da0*/  @P2 IADD3 R16, R16, 0x1, RZ ;  /* 0x0000000110102810 */ /* 0x000fc80007ffe0ff */
[----:B------:R-:W-:Y:S02]  /*0db0*/  SEL R22, R19, R16, !P4 ;  /* 0x0000001013167207 */ /* 0x000fe40006000000 */
[----:B------:R-:W-:Y:S01]  /*0dc0*/  PLOP3.LUT P4, PT, PT, PT, UP0, 0x80, 0x0 ;  /* 0x000000000000781c */ /* 0x000fe20003f8f008 */
[----:B0-----:R-:W-:Y:S01]  /*0dd0*/  IMAD.MOV R14, RZ, RZ, -R15 ;  /* 0x000000ffff0e7224 */ /* 0x001fe200078e0a0f */
[----:B------:R-:W-:Y:S02]  /*0de0*/  IADD3 R29, -R22, RZ, RZ ;  /* 0x000000ff161d7210 */ /* 0x000fe40007ffe1ff */
[----:B------:R-:W-:Y:S01]  /*0df0*/  MOV R19, UR10 ;  /* 0x0000000a00137c02 */ /* 0x000fe20008000f00 */
[----:B------:R-:W-:Y:S01]  /*0e00*/  ULDC.64 UR10, c[0x0][0x298] ;  /* 0x0000a600000a7ab9 */ /* 0x000fe20000000a00 */
[----:B------:R-:W-:Y:S01]  /*0e10*/  MOV R13, R14 ;  /* 0x0000000e000d7202 */ /* 0x000fe20000000f00 */
[----:B------:R-:W-:Y:S02]  /*0e20*/  IMAD.MOV.U32 R14, RZ, RZ, RZ ;  /* 0x000000ffff0e7224 */ /* 0x000fe400078e00ff */
[----:B------:R-:W-:-:S02]  /*0e30*/  IMAD R29, R29, UR5, R26 ;  /* 0x000000051d1d7c24 */ /* 0x000fc4000f8e021a */
[----:B------:R-:W-:Y:S02]  /*0e40*/  IMAD R13, R13, UR5, RZ ;  /* 0x000000050d0d7c24 */ /* 0x000fe4000f8e02ff */
[----:B------:R-:W-:Y:S02]  /*0e50*/  IMAD R29, R29, UR8, R8 ;  /* 0x000000081d1d7c24 */ /* 0x000fe4000f8e0208 */
        /* <DEDUP_REMOVED lines=10> */
[----:B------:R-:W-:Y:S02]  /*0f00*/  @P3 VIADD R15, R15, -UR5 ;  /* 0x800000050f0f3c36 */ /* 0x000fe40008000000 */
[----:B------:R-:W-:Y:S02]  /*0f10*/  @P3 VIADD R20, R20, 0x1 ;  /* 0x0000000114143836 */ /* 0x000fe40000000000 */
[----:B------:R-:W-:Y:S01]  /*0f20*/  @P2 VIADD R17, R17, -UR5 ;  /* 0x8000000511112c36 */ /* 0x000fe20008000000 */
[----:B------:R-:W-:Y:S01]  /*0f30*/  ISETP.GE.U32.AND P1, PT, R15, UR5, PT ;  /* 0x000000050f007c0c */ /* 0x000fe2000bf26070 */
[----:B------:R-:W-:Y:S01]  /*0f40*/  IMAD R15, R22, UR9, R9 ;  /* 0x00000009160f7c24 */ /* 0x000fe2000f8e0209 */
[----:B------:R-:W-:Y:S02]  /*0f50*/  @P2 IADD3 R16, R16, 0x1, RZ ;  /* 0x0000000110102810 */ /* 0x000fe40007ffe0ff */
[----:B------:R-:W-:Y:S02]  /*0f60*/  ISETP.GE.U32.AND P3, PT, R17, UR5, PT ;  /* 0x0000000511007c0c */ /* 0x000fe4000bf66070 */
[----:B------:R-:W-:-:S07]  /*0f70*/  LOP3.LUT R22, R15, R29, RZ, 0xfc, !PT ;  /* 0x0000001d0f167212 */ /* 0x000fce00078efcff */
[----:B------:R-:W-:Y:S02]  /*0f80*/  @P1 IADD3 R20, R20, 0x1, RZ ;  /* 0x0000000114141810 */ /* 0x000fe40007ffe0ff */
[----:B------:R-:W-:Y:S02]  /*0f90*/  ISETP.GE.AND P1, PT, R22, RZ, PT ;  /* 0x000000ff1600720c */ /* 0x000fe40003f26270 */
[----:B------:R-:W-:Y:S01]  /*0fa0*/  SEL R20, R19, R20, !P4 ;  /* 0x0000001413147207 */ /* 0x000fe20006000000 */
[----:B------:R-:W-:Y:S01]  /*0fb0*/  @P3 VIADD R16, R16, 0x1 ;  /* 0x0000000110103836 */ /* 0x000fe20000000000 */
[----:B------:R-:W-:Y:S02]  /*0fc0*/  ISETP.GE.OR P1, PT, R29, UR10, !P1 ;  /* 0x0000000a1d007c0c */ /* 0x000fe4000cf26670 */
[C---:B------:R-:W-:Y:S01]  /*0fd0*/  IADD3 R23, -R20.reuse, RZ, RZ ;  /* 0x000000ff14177210 */ /* 0x040fe20007ffe1ff */
[----:B------:R-:W-:Y:S01]  /*0fe0*/  IMAD R17, R20, UR9, R9 ;  /* 0x0000000914117c24 */ /* 0x000fe2000f8e0209 */
[----:B------:R-:W-:-:S02]  /*0ff0*/  ISETP.GE.OR P1, PT, R15, UR11, P1 ;  /* 0x0000000b0f007c0c */ /* 0x000fc40008f26670 */
        /* <DEDUP_REMOVED lines=33> */
[----:B------:R-:W-:Y:S01]  /*1210*/  IADD3 R27, R21, 0x20, RZ ;  /* 0x00000020151b7810 */ /* 0x000fe20007ffe0ff */
[----:B--2---:R-:W-:-:S04]  /*1220*/  @!P3 IMAD.WIDE R14, R25, 0x2, R14 ;  /* 0x00000002190eb825 */ /* 0x004fc800078e020e */
[----:B------:R-:W-:Y:S01]  /*1230*/  VIADD R10, R26, 0x60 ;  /* 0x000000601a0a7836 */ /* 0x000fe20000000000 */
[----:B------:R2:W5:Y:S01]  /*1240*/  @!P3 LDG.E.U16 R20, desc[UR6][R14.64] ;  /* 0x000000060e14b981 */ /* 0x000562000c1e1500 */
[----:B-1----:R-:W-:-:S04]  /*1250*/  @!P2 IMAD.WIDE R16, R27, 0x2, R16 ;  /* 0x000000021b10a825 */ /* 0x002fc800078e0210 */
[----:B------:R-:W-:Y:S01]  /*1260*/  IMAD.HI.U32 R27, R13, R10, RZ ;  /* 0x0000000a0d1b7227 */ /* 0x000fe200078e00ff */
[----:B------:R1:W5:Y:S01]  /*1270*/  @!P2 LDG.E.U16 R25, desc[UR6][R16.64] ;  /* 0x000000061019a981 */ /* 0x000362000c1e1500 */
[----:B--2---:R-:W-:-:S05]  /*1280*/  IADD3 R15, R21, 0x40, RZ ;  /* 0x00000040150f7810 */ /* 0x004fca0007ffe0ff */
[----:B0-----:R-:W-:Y:S01]  /*1290*/  @!P3 IMAD.WIDE R28, R15, 0x2, R28 ;  /* 0x000000020f1cb825 */ /* 0x001fe200078e021c */
[----:B------:R-:W-:-:S05]  /*12a0*/  IADD3 R15, -R27, RZ, RZ ;  /* 0x000000ff1b0f7210 */ /* 0x000fca0007ffe1ff */
[----:B------:R-:W-:-:S05]  /*12b0*/  IMAD R14, R15, UR5, R10 ;  /* 0x000000050f0e7c24 */ /* 0x000fca000f8e020a */
[----:B------:R-:W-:-:S13]  /*12c0*/  ISETP.GE.U32.AND P5, PT, R14, UR5, PT ;  /* 0x000000050e007c0c */ /* 0x000fda000bfa6070 */
[----:B------:R-:W-:-:S05]  /*12d0*/  @P5 VIADD R14, R14, -UR5 ;  /* 0x800000050e0e5c36 */ /* 0x000fca0008000000 */
[----:B------:R-:W-:Y:S02]  /*12e0*/  ISETP.GE.U32.AND P6, PT, R14, UR5, PT ;  /* 0x000000050e007c0c */ /* 0x000fe4000bfc6070 */
[----:B------:R-:W-:-:S11]  /*12f0*/  @P5 IADD3 R27, R27, 0x1, RZ ;  /* 0x000000011b1b5810 */ /* 0x000fd60007ffe0ff */
[----:B------:R-:W-:-:S04]  /*1300*/  @P6 IADD3 R27, R27, 0x1, RZ ;  /* 0x000000011b1b6810 */ /* 0x000fc80007ffe0ff */
[----:B------:R-:W-:-:S05]  /*1310*/  SEL R14, R19, R27, !P4 ;  /* 0x0000001b130e7207 */ /* 0x000fca0006000000 */
[----:B------:R-:W-:-:S04]  /*1320*/  IMAD.MOV R15, RZ, RZ, -R14 ;  /* 0x000000ffff0f7224 */ /* 0x000fc800078e0a0e */
        /* <DEDUP_REMOVED lines=8> */
[----:B-1----:R-:W-:Y:S02]  /*13b0*/  @!P5 IMAD R17, R10, UR10, R15 ;  /* 0x0000000a0a11dc24 */ /* 0x002fe4000f8e020f */
[----:B------:R-:W0:Y:S01]  /*13c0*/  @!P5 LDC.64 R14, c[0x0][0x238] ;  /* 0x00008e00ff0edb82 */ /* 0x000e220000000a00 */
[----:B------:R-:W-:Y:S01]  /*13d0*/  IADD3 R27, R21, 0x60, RZ ;  /* 0x00000060151b7810 */ /* 0x000fe20007ffe0ff */
        /* <DEDUP_REMOVED lines=8> */
[----:B---3--:R-:W-:Y:S02]  /*1460*/  @!P1 HADD2.F32 R24, -RZ, R24.H0_H0 ;  /* 0x20000018ff189230 */ /* 0x008fe40000004100 */
[----:B----4-:R-:W-:-:S05]  /*1470*/  @!P1 HADD2.F32 R23, -RZ, R23.H0_H0 ;  /* 0x20000017ff179230 */ /* 0x010fca0000004100 */
[----:B------:R-:W-:Y:S01]  /*1480*/  @!P1 FFMA.FTZ R5, R24, R23, R5 ;  /* 0x0000001718059223 */ /* 0x000fe20000010005 */
[----:B------:R-:W-:Y:S01]  /*1490*/  ISETP.GE.U32.AND P1, PT, R26, R18, PT ;  /* 0x000000121a00720c */ /* 0x000fe20003f26070 */
[----:B-----5:R-:W-:Y:S02]  /*14a0*/  @!P2 HADD2.F32 R22, -RZ, R22.H0_H0 ;  /* 0x20000016ff16a230 */ /* 0x020fe40000004100 */
[----:B------:R-:W-:Y:S02]  /*14b0*/  @!P3 HADD2.F32 R20, -RZ, R20.H0_H0 ;  /* 0x20000014ff14b230 */ /* 0x000fe40000004100 */
[----:B------:R-:W-:-:S05]  /*14c0*/  @!P2 HADD2.F32 R25, -RZ, R25.H0_H0 ;  /* 0x20000019ff19a230 */ /* 0x000fca0000004100 */
[----:B------:R-:W-:Y:S01]  /*14d0*/  @!P2 FFMA.FTZ R5, R22, R25, R5 ;  /* 0x000000191605a223 */ /* 0x000fe20000010005 */
[----:B--2---:R-:W-:-:S05]  /*14e0*/  @!P3 HADD2.F32 R10, -RZ, R10.H0_H0 ;  /* 0x2000000aff0ab230 */ /* 0x004fca0000004100 */
[----:B------:R-:W-:Y:S01]  /*14f0*/  @!P3 FFMA.FTZ R5, R20, R10, R5 ;  /* 0x0000000a1405b223 */ /* 0x000fe20000010005 */
[----:B------:R-:W-:Y:S02]  /*1500*/  @!P5 HADD2.F32 R14, -RZ, R14.H0_H0 ;  /* 0x2000000eff0ed230 */ /* 0x000fe40000004100 */
[----:B------:R-:W-:-:S05]  /*1510*/  @!P5 HADD2.F32 R16, -RZ, R16.H0_H0 ;  /* 0x20000010ff10d230 */ /* 0x000fca0000004100 */
[----:B------:R-:W-:Y:S01]  /*1520*/  @!P5 FFMA.FTZ R5, R14, R16, R5 ;  /* 0x000000100e05d223 */ /* 0x000fe20000010005 */
[----:B------:R-:W-:Y:S06]  /*1530*/  @!P1 BRA `(.L_x_34) ;  /* 0xfffffff400d89947 */ /* 0x000fec000383ffff */
.L_x_33:
[----:B------:R-:W-:Y:S05]  /*1540*/  BSYNC B2 ;  /* 0x0000000000027941 */ /* 0x000fea0003800000 */
.L_x_32:
        /* <DEDUP_REMOVED lines=10> */
[----:B0-----:R-:W-:-:S06]  /*15f0*/  IADD3 R14, R16, 0xffffffe, RZ ;  /* 0x0ffffffe100e7810 */ /* 0x001fcc0007ffe0ff */
[----:B------:R0:W1:Y:S02]  /*1600*/  F2I.FTZ.U32.TRUNC.NTZ R15, R14 ;  /* 0x0000000e000f7305 */ /* 0x000064000021f000 */
[----:B0-----:R-:W-:Y:S01]  /*1610*/  MOV R14, RZ ;  /* 0x000000ff000e7202 */ /* 0x001fe20000000f00 */
[----:B-1----:R-:W-:-:S04]  /*1620*/  IMAD.MOV R13, RZ, RZ, -R15 ;  /* 0x000000ffff0d7224 */ /* 0x002fc800078e0a0f */
        /* <DEDUP_REMOVED lines=10> */
[----:B------:R-:W-:Y:S02]  /*16d0*/  @P2 IADD3 R19, R19, -UR5, RZ ;  /* 0x8000000513132c10 */ /* 0x000fe4000fffe0ff */
[----:B------:R-:W-:Y:S01]  /*16e0*/  @P0 VIADD R14, R14, -UR5 ;  /* 0x800000050e0e0c36 */ /* 0x000fe20008000000 */
[----:B------:R-:W-:Y:S02]  /*16f0*/  @P2 IADD3 R17, R17, 0x1, RZ ;  /* 0x0000000111112810 */ /* 0x000fe40007ffe0ff */
[----:B------:R-:W-:Y:S02]  /*1700*/  ISETP.GE.U32.AND P3, PT, R19, UR5, PT ;  /* 0x0000000513007c0c */ /* 0x000fe4000bf66070 */
[----:B------:R-:W-:Y:S02]  /*1710*/  ISETP.GE.U32.AND P1, PT, R14, UR5, PT ;  /* 0x000000050e007c0c */ /* 0x000fe4000bf26070 */
[----:B------:R-:W-:Y:S02]  /*1720*/  @P0 IADD3 R13, R13, 0x1, RZ ;  /* 0x000000010d0d0810 */ /* 0x000fe40007ffe0ff */
[----:B------:R-:W-:-:S02]  /*1730*/  ISETP.NE.U32.AND P2, PT, RZ, UR5, PT ;  /* 0x00000005ff007c0c */ /* 0x000fc4000bf45070 */
[----:B------:R-:W-:-:S05]  /*1740*/  LOP3.LUT R14, RZ, UR5, RZ, 0x33, !PT ;  /* 0x00000005ff0e7c12 */ /* 0x000fca000f8e33ff */
[----:B------:R-:W-:Y:S02]  /*1750*/  @P3 VIADD R17, R17, 0x1 ;  /* 0x0000000111113836 */ /* 0x000fe40000000000 */
[----:B------:R-:W-:-:S03]  /*1760*/  @P1 IADD3 R13, R13, 0x1, RZ ;  /* 0x000000010d0d1810 */ /* 0x000fc60007ffe0ff */
[C---:B------:R-:W-:Y:S02]  /*1770*/  SEL R20, R14.reuse, R17, !P2 ;  /* 0x000000110e147207 */ /* 0x040fe40005000000 */
[----:B------:R-:W-:Y:S02]  /*1780*/  SEL R14, R14, R13, !P2 ;  /* 0x0000000d0e0e7207 */ /* 0x000fe40005000000 */
[C---:B------:R-:W-:Y:S01]  /*1790*/  IADD3 R13, -R20.reuse, RZ, RZ ;  /* 0x000000ff140d7210 */ /* 0x040fe20007ffe1ff */
[----:B------:R-:W-:Y:S02]  /*17a0*/  IMAD R20, R20, UR9, R9 ;  /* 0x0000000914147c24 */ /* 0x000fe4000f8e0209 */
[----:B------:R-:W-:Y:S02]  /*17b0*/  IMAD.MOV R15, RZ, RZ, -R14 ;  /* 0x000000ffff0f7224 */ /* 0x000fe400078e0a0e */
[----:B------:R-:W-:Y:S02]  /*17c0*/  IMAD R13, R13, UR5, R26 ;  /* 0x000000050d0d7c24 */ /* 0x000fe4000f8e021a */
[----:B------:R-:W-:-:S02]  /*17d0*/  IMAD R15, R15, UR5, R10 ;  /* 0x000000050f0f7c24 */ /* 0x000fc4000f8e020a */
[--C-:B------:R-:W-:Y:S02]  /*17e0*/  IMAD R13, R13, UR8, R8.reuse ;  /* 0x000000080d0d7c24 */ /* 0x100fe4000f8e0208 */
[----:B------:R-:W-:Y:S02]  /*17f0*/  IMAD R27, R14, UR9, R9 ;  /* 0x000000090e1b7c24 */ /* 0x000fe4000f8e0209 */
        /* <DEDUP_REMOVED lines=13> */
[----:B------:R-:W-:Y:S01]  /*18d0*/  @!P1 IMAD R25, R20, UR8, R13 ;  /* 0x0000000814199c24 */ /* 0x000fe2000f8e020d */
[----:B------:R-:W-:Y:S01]  /*18e0*/  IADD3 R13, R21, 0x20, RZ ;  /* 0x00000020150d7810 */ /* 0x000fe20007ffe0ff */
[----:B------:R-:W-:Y:S01]  /*18f0*/  @!P2 IMAD R27, R27, UR8, R24 ;  /* 0x000000081b1bac24 */ /* 0x000fe2000f8e0218 */
[----:B------:R-:W1:Y:S08]  /*1900*/  @!P1 LDC.64 R22, c[0x0][0x238] ;  /* 0x00008e00ff169b82 */ /* 0x000e700000000a00 */
        /* <DEDUP_REMOVED lines=11> */
[----:B------:R-:W-:Y:S01]  /*19c0*/  IADD3 R26, R10, 0x20, RZ ;  /* 0x000000200a1a7810 */ /* 0x000fe20007ffe0ff */
[----:B----4-:R-:W-:Y:S02]  /*19d0*/  @!P1 HADD2.F32 R21, -RZ, R18.H0_H0 ;  /* 0x20000012ff159230 */ /* 0x010fe40000004100 */
[----:B-----5:R-:W-:-:S05]  /*19e0*/  @!P1 HADD2.F32 R20, -RZ, R22.H0_H0 ;  /* 0x20000016ff149230 */ /* 0x020fca0000004100 */
[----:B------:R-:W-:Y:S01]  /*19f0*/  @!P1 FFMA.FTZ R5, R20, R21, R5 ;  /* 0x0000001514059223 */ /* 0x000fe20000010005 */
[----:B--2---:R-:W-:Y:S02]  /*1a00*/  @!P2 HADD2.F32 R24, -RZ, R14.H0_H0 ;  /* 0x2000000eff18a230 */ /* 0x004fe40000004100 */
[----:B------:R-:W-:Y:S02]  /*1a10*/  VIADD R21, R13, 0x20 ;  /* 0x000000200d157836 */ /* 0x000fe40000000000 */
[----:B---3--:R-:W-:-:S05]  /*1a20*/  @!P2 HADD2.F32 R25, -RZ, R16.H0_H0 ;  /* 0x20000010ff19a230 */ /* 0x008fca0000004100 */
[----:B------:R-:W-:-:S07]  /*1a30*/  @!P2 FFMA.FTZ R5, R24, R25, R5 ;  /* 0x000000191805a223 */ /* 0x000fce0000010005 */
.L_x_36:
[----:B------:R-:W-:Y:S05]  /*1a40*/  BSYNC B2 ;  /* 0x0000000000027941 */ /* 0x000fea0003800000 */
.L_x_35:
        /* <DEDUP_REMOVED lines=9> */
[----:B0-----:R-:W-:Y:S01]  /*1ae0*/  IMAD.MOV.U32 R14, RZ, RZ, RZ ;  /* 0x000000ffff0e7224 */ /* 0x001fe200078e00ff */
[----:B-1----:R-:W-:-:S05]  /*1af0*/  IADD3 R13, RZ, -R15, RZ ;  /* 0x8000000fff0d7210 */ /* 0x002fca0007ffe0ff */
[----:B------:R-:W-:-:S04]  /*1b00*/  IMAD R13, R13, UR5, RZ ;  /* 0x000000050d0d7c24 */ /* 0x000fc8000f8e02ff */
[----:B------:R-:W-:Y:S02]  /*1b10*/  IMAD.HI.U32 R13, R15, R13, R14 ;  /* 0x0000000d0f0d7227 */ /* 0x000fe400078e000e */
[----:B------:R-:W0:Y:S04]  /*1b20*/  LDC.64 R14, c[0x0][0x298] ;  /* 0x0000a600ff0e7b82 */ /* 0x000e280000000a00 */
[----:B------:R-:W-:-:S05]  /*1b30*/  IMAD.HI.U32 R10, R13, R26, RZ ;  /* 0x0000001a0d0a7227 */ /* 0x000fca00078e00ff */
[----:B------:R-:W-:-:S05]  /*1b40*/  IADD3 R13, -R10, RZ, RZ ;  /* 0x000000ff0a0d7210 */ /* 0x000fca0007ffe1ff */
[----:B------:R-:W-:-:S05]  /*1b50*/  IMAD R13, R13, UR5, R26 ;  /* 0x000000050d0d7c24 */ /* 0x000fca000f8e021a */
[----:B------:R-:W-:-:S13]  /*1b60*/  ISETP.GE.U32.AND P0, PT, R13, UR5, PT ;  /* 0x000000050d007c0c */ /* 0x000fda000bf06070 */
[----:B------:R-:W-:Y:S01]  /*1b70*/  @P0 IADD3 R13, R13, -UR5, RZ ;  /* 0x800000050d0d0c10 */ /* 0x000fe2000fffe0ff */
[----:B------:R-:W-:-:S03]  /*1b80*/  @P0 VIADD R10, R10, 0x1 ;  /* 0x000000010a0a0836 */ /* 0x000fc60000000000 */
[----:B------:R-:W-:-:S13]  /*1b90*/  ISETP.GE.U32.AND P1, PT, R13, UR5, PT ;  /* 0x000000050d007c0c */ /* 0x000fda000bf26070 */
[----:B------:R-:W-:Y:S02]  /*1ba0*/  @P1 IADD3 R10, R10, 0x1, RZ ;  /* 0x000000010a0a1810 */ /* 0x000fe40007ffe0ff */
        /* <DEDUP_REMOVED lines=21> */
.L_x_27:
[----:B------:R-:W-:Y:S05]  /*1d00*/  BSYNC B0 ;  /* 0x0000000000007941 */ /* 0x000fea0003800000 */
.L_x_26:
[----:B------:R-:W-:Y:S01]  /*1d10*/  VIADD R11, R11, UR4 ;  /* 0x000000040b0b7c36 */ /* 0x000fe20008000000 */
[----:B------:R-:W-:-:S04]  /*1d20*/  ULDC UR5, c[0x0][0x288] ;  /* 0x0000a20000057ab9 */ /* 0x000fc80000000800 */
[----:B------:R-:W-:-:S13]  /*1d30*/  ISETP.GE.AND P0, PT, R11, UR5, PT ;  /* 0x000000050b007c0c */ /* 0x000fda000bf06270 */
[----:B------:R-:W-:Y:S05]  /*1d40*/  @!P0 BRA `(.L_x_37) ;  /* 0xffffffe800948947 */ /* 0x000fea000383ffff */
.L_x_25:
[----:B------:R-:W-:Y:S05]  /*1d50*/  BSYNC B1 ;  /* 0x0000000000017941 */ /* 0x000fea0003800000 */
.L_x_24:
        /* <DEDUP_REMOVED lines=25> */
[----:B------:R-:W-:-:S04]  /*1ef0*/  HFMA2.MMA R8, -RZ, RZ, 0, 0 ;  /* 0x00000000ff087435 */ /* 0x000fc800000001ff */
        /* <DEDUP_REMOVED lines=19> */
.L_x_46:
[----:B-1----:R-:W-:-:S07]  /*2030*/  FADD.FTZ R8, R10, R9 ;  /* 0x000000090a087221 */ /* 0x002fce0000010000 */
.L_x_39:
[----:B------:R-:W-:Y:S05]  /*2040*/  BSYNC B0 ;  /* 0x0000000000007941 */ /* 0x000fea0003800000 */
.L_x_38:
        /* <DEDUP_REMOVED lines=8> */
[----:B-1----:R-:W-:-:S04]  /*20d0*/  F2FP.F16.F32.PACK_AB R8, RZ, R8 ;  /* 0x00000008ff08723e */ /* 0x002fc800000000ff */
[----:B------:R-:W-:-:S04]  /*20e0*/  IMAD R3, R2, UR4, R3 ;  /* 0x0000000402037c24 */ /* 0x000fc8000f8e0203 */
[----:B--2---:R-:W-:-:S05]  /*20f0*/  IMAD.WIDE R2, R3, 0x2, R6 ;  /* 0x0000000203027825 */ /* 0x004fca00078e0206 */
[----:B------:R-:W-:Y:S01]  /*2100*/  STG.E.U16 desc[UR6][R2.64], R8 ;  /* 0x0000000802007986 */ /* 0x000fe2000c101506 */
[----:B------:R-:W-:Y:S05]  /*2110*/  EXIT ;  /* 0x000000000000794d */ /* 0x000fea0003800000 */
.L_x_40:
[----:B------:R-:W-:Y:S01]  /*2120*/  IMAD.MOV.U32 R12, RZ, RZ, 0x10 ;  /* 0x00000010ff0c7424 */ /* 0x000fe200078e00ff */
[----:B------:R-:W-:Y:S02]  /*2130*/  MOV R13, 0x1f ;  /* 0x0000001f000d7802 */ /* 0x000fe40000000f00 */
[----:B------:R-:W-:-:S07]  /*2140*/  MOV R11, 0xffffffff ;  /* 0xffffffff000b7802 */ /* 0x000fce0000000f00 */
[----:B-1----:R-:W-:Y:S05]  /*2150*/  WARPSYNC.COLLECTIVE R11, `(.L_x_41) ;  /* 0x000000000b087348 */ /* 0x002fea0003c00000 */
[----:B-1----:R0:W1:Y:S02]  /*2160*/  SHFL.DOWN P0, R9, R8, R12, R13 ;  /* 0x0800000c08097389 */ /* 0x002064000000000d */
[----:B01----:R-:W-:Y:S01]  /*2170*/  ENDCOLLECTIVE ;  /* 0x000000000000791b */ /* 0x003fe20003800000 */
.L_x_41:
[----:B------:R-:W-:Y:S01]  /*2180*/  HFMA2.MMA R12, -RZ, RZ, 0, 4.76837158203125e-07 ;  /* 0x00000008ff0c7435 */ /* 0x000fe200000001ff */
[----:B------:R-:W-:-:S04]  /*2190*/  IMAD.MOV.U32 R5, RZ, RZ, R9 ;  /* 0x000000ffff057224 */ /* 0x000fc800078e0009 */
[----:B------:R-:W-:-:S05]  /*21a0*/  FADD.FTZ R5, R8, R5 ;  /* 0x0000000508057221 */ /* 0x000fca0000010000 */
[----:B------:R-:W-:-:S07]  /*21b0*/  MOV R8, R5 ;  /* 0x0000000500087202 */ /* 0x000fce0000000f00 */
[----:B------:R-:W-:Y:S05]  /*21c0*/  WARPSYNC.COLLECTIVE R11, `(.L_x_42) ;  /* 0x000000000b087348 */ /* 0x000fea0003c00000 */
[----:B------:R0:W1:Y:S02]  /*21d0*/  SHFL.DOWN P0, R9, R8, R12, R13 ;  /* 0x0800000c08097389 */ /* 0x000064000000000d */
[----:B01----:R-:W-:Y:S01]  /*21e0*/  ENDCOLLECTIVE ;  /* 0x000000000000791b */ /* 0x003fe20003800000 */
.L_x_42:
[----:B------:R-:W-:Y:S01]  /*21f0*/  HFMA2.MMA R12, -RZ, RZ, 0, 2.384185791015625e-07 ;  /* 0x00000004ff0c7435 */ /* 0x000fe200000001ff */
[----:B------:R-:W-:-:S04]  /*2200*/  IMAD.MOV.U32 R6, RZ, RZ, R9 ;  /* 0x000000ffff067224 */ /* 0x000fc800078e0009 */
[----:B------:R-:W-:-:S05]  /*2210*/  FADD.FTZ R6, R5, R6 ;  /* 0x0000000605067221 */ /* 0x000fca0000010000 */
[----:B------:R-:W-:-:S07]  /*2220*/  MOV R8, R6 ;  /* 0x0000000600087202 */ /* 0x000fce0000000f00 */
[----:B------:R-:W-:Y:S05]  /*2230*/  WARPSYNC.COLLECTIVE R11, `(.L_x_43) ;  /* 0x000000000b087348 */ /* 0x000fea0003c00000 */
[----:B------:R0:W1:Y:S02]  /*2240*/  SHFL.DOWN P0, R9, R8, R12, R13 ;  /* 0x0800000c08097389 */ /* 0x000064000000000d */
[----:B01----:R-:W-:Y:S01]  /*2250*/  ENDCOLLECTIVE ;  /* 0x000000000000791b */ /* 0x003fe20003800000 */
.L_x_43:
[----:B------:R-:W-:Y:S01]  /*2260*/  HFMA2.MMA R12, -RZ, RZ, 0, 1.1920928955078125e-07 ;  /* 0x00000002ff0c7435 */ /* 0x000fe200000001ff */
[----:B------:R-:W-:-:S04]  /*2270*/  IMAD.MOV.U32 R7, RZ, RZ, R9 ;  /* 0x000000ffff077224 */ /* 0x000fc800078e0009 */
[----:B------:R-:W-:-:S05]  /*2280*/  FADD.FTZ R7, R6, R7 ;  /* 0x0000000706077221 */ /* 0x000fca0000010000 */
[----:B------:R-:W-:-:S07]  /*2290*/  MOV R8, R7 ;  /* 0x0000000700087202 */ /* 0x000fce0000000f00 */
[----:B------:R-:W-:Y:S05]  /*22a0*/  WARPSYNC.COLLECTIVE R11, `(.L_x_44) ;  /* 0x000000000b087348 */ /* 0x000fea0003c00000 */
[----:B------:R0:W1:Y:S02]  /*22b0*/  SHFL.DOWN P0, R9, R8, R12, R13 ;  /* 0x0800000c08097389 */ /* 0x000064000000000d */
[----:B01----:R-:W-:Y:S01]  /*22c0*/  ENDCOLLECTIVE ;  /* 0x000000000000791b */ /* 0x003fe20003800000 */
.L_x_44:
[----:B------:R-:W-:Y:S01]  /*22d0*/  HFMA2.MMA R12, -RZ, RZ, 0, 5.9604644775390625e-08 ;  /* 0x00000001ff0c7435 */ /* 0x000fe200000001ff */
[----:B------:R-:W-:-:S04]  /*22e0*/  IMAD.MOV.U32 R10, RZ, RZ, R9 ;  /* 0x000000ffff0a7224 */ /* 0x000fc800078e0009 */
[----:B------:R-:W-:-:S05]  /*22f0*/  FADD.FTZ R10, R7, R10 ;  /* 0x0000000a070a7221 */ /* 0x000fca0000010000 */
[----:B------:R-:W-:-:S07]  /*2300*/  MOV R8, R10 ;  /* 0x0000000a00087202 */ /* 0x000fce0000000f00 */
[----:B------:R-:W-:Y:S05]  /*2310*/  WARPSYNC.COLLECTIVE R11, `(.L_x_45) ;  /* 0x000000000b087348 */ /* 0x000fea0003c00000 */
[----:B------:R0:W1:Y:S02]  /*2320*/  SHFL.DOWN P0, R9, R8, R12, R13 ;  /* 0x0800000c08097389 */ /* 0x000064000000000d */
[----:B01----:R-:W-:Y:S01]  /*2330*/  ENDCOLLECTIVE ;  /* 0x000000000000791b */ /* 0x003fe20003800000 */
.L_x_45:
[----:B------:R-:W-:Y:S05]  /*2340*/  BRA `(.L_x_46) ;  /* 0xfffffffc00387947 */ /* 0x000fea000383ffff */
.L_x_47:
        /* <DEDUP_REMOVED lines=11> */
.L_x_1088:


//--------------------- .text._ZN2at6native51_GLOBAL__N__2c613397_18_DepthwiseConv2d_cu_9959487035conv_depthwise2d_grad_weight_kernelIfjEEvNS_27GenericPackedTensorAccessorIKT_Lm4ENS_16DefaultPtrTraitsEiEES7_NS3_IS4_Lm4ES6_iEEiiiiiiiiiiiiiiii --------------------------
	.section	.text._ZN2at6native51_GLOBAL__N__2c613397_18_DepthwiseConv2d_cu_9959487035conv_depthwise2d_grad_weight_kernelIfjEEvNS_27GenericPackedTensorAccessorIKT_Lm4ENS_16DefaultPtrTraitsEiEES7_NS3_IS4_Lm4ES6_iEEiiiiiiiiiiiiiiii,"ax",@progbits
	.align	128
.text._ZN2at6native51_GLOBAL__N__2c613397_18_DepthwiseConv2d_cu_9959487035conv_depthwise2d_grad_weight_kernelIfjEEvNS_27GenericPackedTensorAccessorIKT_Lm4ENS_16DefaultPtrTraitsEiEES7_NS3_IS4_Lm4ES6_iEEiiiiiiiiiiiiiiii:
        .type           _ZN2at6native51_GLOBAL__N__2c613397_18_DepthwiseConv2d_cu_9959487035conv_depthwise2d_grad_weight_kernelIfjEEvNS_27GenericPackedTensorAccessorIKT_Lm4ENS_16DefaultPtrTraitsEiEES7_NS3_IS4_Lm4ES6_iEEiiiiiiiiiiiiiiii,@function
        .size           _ZN2at6native51_GLOBAL__N__2c613397_18_DepthwiseConv2d_cu_9959487035conv_depthwise2d_grad_weight_kernelIfjEEvNS_27GenericPackedTensorAccessorIKT_Lm4ENS_16DefaultPtrTraitsEiEES7_NS3_IS4_Lm4ES6_iEEiiiiiiiiiiiiiiii,(.L_x_1089 - _ZN2at6native51_GLOBAL__N__2c613397_18_DepthwiseConv2d_cu_9959487035conv_depthwise2d_grad_weight_kernelIfjEEvNS_27GenericPackedTensorAccessorIKT_Lm4ENS_16DefaultPtrTraitsEiEES7_NS3_IS4_Lm4ES6_iEEiiiiiiiiiiiiiiii)
        .other          _ZN2at6native51_GLOBAL__N__2c613397_18_DepthwiseConv2d_cu_9959487035conv_depthwise2d_grad_weight_kernelIfjEEvNS_27GenericPackedTensorAccessorIKT_Lm4ENS_16DefaultPtrTraitsEiEES7_NS3_IS4_Lm4ES6_iEEiiiiiiiiiiiiiiii,@"STO_CUDA_ENTRY STV_DEFAULT"
_ZN2at6native51_GLOBAL__N__2c613397_18_DepthwiseConv2d_cu_9959487035conv_depthwise2d_grad_weight_kernelIfjEEvNS_27GenericPackedTensorAccessorIKT_Lm4ENS_16DefaultPtrTraitsEiEES7_NS3_IS4_Lm4ES6_iEEiiiiiiiiiiiiiiii:
        /* <DEDUP_REMOVED lines=122> */
.L_x_61:
        /* <DEDUP_REMOVED lines=50> */
[----:B------:R-:W2:Y:S01]  /*0ac0*/  LDG.E R16, desc[UR6][R16.64] ;  /* 0x0000000610107981 */ /* 0x000ea2000c1e1900 */
[----:B-1----:R-:W-:-:S06]  /*0ad0*/  IMAD.WIDE R18, R15, 0x4, R18 ;  /* 0x000000040f127825 */ /* 0x002fcc00078e0212 */
[----:B------:R-:W2:Y:S02]  /*0ae0*/  LDG.E R18, desc[UR6][R18.64] ;  /* 0x0000000612127981 */ /* 0x000ea4000c1e1900 */
[----:B--2---:R-:W-:-:S07]  /*0af0*/  FFMA.FTZ R5, R16, R18, R5 ;  /* 0x0000001210057223 */ /* 0x004fce0000010005 */
.L_x_55:
[----:B------:R-:W-:Y:S05]  /*0b00*/  BSYNC B3 ;  /* 0x0000000000037941 */ /* 0x000fea0003800000 */
.L_x_54:
[----:B------:R-:W-:Y:S01]  /*0b10*/  VIADD R26, R26, 0x20 ;  /* 0x000000201a1a7836 */ /* 0x000fe20000000000 */
[----:B------:R-:W-:-:S07]  /*0b20*/  IADD3 R21, R21, 0x20, RZ ;  /* 0x0000002015157810 */ /* 0x000fce0007ffe0ff */
.L_x_53:
[----:B------:R-:W-:Y:S05]  /*0b30*/  BSYNC B2 ;  /* 0x0000000000027941 */ /* 0x000fea0003800000 */
.L_x_52:
        /* <DEDUP_REMOVED lines=20> */
.L_x_58:
        /* <DEDUP_REMOVED lines=13> */
[----:B------:R-:W-:Y:S02]  /*0d50*/  IADD3 R16, R26, 0x20, RZ ;  /* 0x000000201a107810 */ /* 0x000fe40007ffe0ff */
[----:B------:R-:W-:Y:S01]  /*0d60*/  ISETP.GE.U32.AND P2, PT, R10, UR5, PT ;  /* 0x000000050a007c0c */ /* 0x000fe2000bf46070 */
[----:B------:R0:W1:Y:S01]  /*0d70*/  F2I.FTZ.U32.TRUNC.NTZ R15, R14 ;  /* 0x0000000e000f7305 */ /* 0x000062000021f000 */
[----:B------:R-:W-:Y:S01]  /*0d80*/  IADD3 R10, R26, 0x40, RZ ;  /* 0x000000401a0a7810 */ /* 0x000fe20007ffe0ff */
[----:B0-----:R-:W-:-:S10]  /*0d90*/  IMAD.MOV.U32 R14, RZ, RZ, RZ ;  /* 0x000000ffff0e7224 */ /* 0x001fd400078e00ff */
[----:B------:R-:W-:Y:S02]  /*0da0*/  @P2 VIADD R22, R22, 0x1 ;  /* 0x0000000116162836 */ /* 0x000fe40000000000 */
[----:B-1----:R-:W-:-:S03]  /*0db0*/  IMAD.MOV R17, RZ, RZ, -R15 ;  /* 0x000000ffff117224 */ /* 0x002fc600078e0a0f */
[----:B------:R-:W-:Y:S02]  /*0dc0*/  SEL R22, R19, R22, !P4 ;  /* 0x0000001613167207 */ /* 0x000fe40006000000 */
[----:B------:R-:W-:Y:S02]  /*0dd0*/  PLOP3.LUT P4, PT, PT, PT, UP0, 0x80, 0x0 ;  /* 0x000000000000781c */ /* 0x000fe40003f8f008 */
[----:B------:R-:W-:Y:S01]  /*0de0*/  MOV R13, R17 ;  /* 0x00000011000d7202 */ /* 0x000fe20000000f00 */
[----:B------:R-:W-:Y:S01]  /*0df0*/  IMAD.MOV R17, RZ, RZ, -R22 ;  /* 0x000000ffff117224 */ /* 0x000fe200078e0a16 */
[----:B------:R-:W-:Y:S01]  /*0e00*/  MOV R19, UR10 ;  /* 0x0000000a00137c02 */ /* 0x000fe20008000f00 */
[----:B------:R-:W-:Y:S02]  /*0e10*/  ULDC.64 UR10, c[0x0][0x298] ;  /* 0x0000a600000a7ab9 */ /* 0x000fe40000000a00 */
[----:B------:R-:W-:Y:S02]  /*0e20*/  IMAD R13, R13, UR5, RZ ;  /* 0x000000050d0d7c24 */ /* 0x000fe4000f8e02ff */
[----:B------:R-:W-:-:S02]  /*0e30*/  IMAD R17, R17, UR5, R26 ;  /* 0x0000000511117c24 */ /* 0x000fc4000f8e021a */
[----:B------:R-:W-:-:S04]  /*0e40*/  IMAD.HI.U32 R13, R15, R13, R14 ;  /* 0x0000000d0f0d7227 */ /* 0x000fc800078e000e */
[----:B------:R-:W-:Y:S02]  /*0e50*/  IMAD R17, R17, UR8, R8 ;  /* 0x0000000811117c24 */ /* 0x000fe4000f8e0208 */
        /* <DEDUP_REMOVED lines=22> */
[----:B------:R-:W-:-:S03]  /*0fc0*/  ISETP.GE.OR P1, PT, R15, UR11, P1 ;  /* 0x0000000b0f007c0c */ /* 0x000fc60008f26670 */
[----:B------:R-:W-:Y:S02]  /*0fd0*/  IMAD R27, R27, UR5, R16 ;  /* 0x000000051b1b7c24 */ /* 0x000fe4000f8e0210 */
[----:B------:R-:W-:Y:S02]  /*0fe0*/  IMAD R16, R20, UR9, R9 ;  /* 0x0000000914107c24 */ /* 0x000fe4000f8e0209 */
[----:B------:R-:W-:-:S05]  /*0ff0*/  IMAD R27, R27, UR8, R8 ;  /* 0x000000081b1b7c24 */ /* 0x000fca000f8e0208 */
[----:B------:R-:W-:Y:S01]  /*1000*/  LOP3.LUT R22, R16, R27, RZ, 0xfc, !PT ;  /* 0x0000001b10167212 */ /* 0x000fe200078efcff */
[----:B------:R-:W-:Y:S01]  /*1010*/  @!P1 IMAD R20, R12, UR11, R15 ;  /* 0x0000000b0c149c24 */ /* 0x000fe2000f8e020f */
[----:B------:R-:W0:Y:S02]  /*1020*/  @!P1 LDC.64 R28, c[0x0][0x210] ;  /* 0x00008400ff1c9b82 */ /* 0x000e240000000a00 */
[----:B------:R-:W-:Y:S01]  /*1030*/  ISETP.GE.AND P2, PT, R22, RZ, PT ;  /* 0x000000ff1600720c */ /* 0x000fe20003f46270 */
[----:B------:R-:W-:Y:S01]  /*1040*/  @!P1 IMAD R17, R20, UR10, R17 ;  /* 0x0000000a14119c24 */ /* 0x000fe2000f8e0211 */
[----:B------:R-:W-:Y:S02]  /*1050*/  SEL R20, R19, R14, !P4 ;  /* 0x0000000e13147207 */ /* 0x000fe40006000000 */
[----:B------:R-:W-:Y:S02]  /*1060*/  ISETP.GE.OR P2, PT, R27, UR10, !P2 ;  /* 0x0000000a1b007c0c */ /* 0x000fe4000d746670 */
[----:B------:R-:W1:Y:S01]  /*1070*/  @!P1 LDC.64 R14, c[0x0][0x238] ;  /* 0x00008e00ff0e9b82 */ /* 0x000e620000000a00 */
[C---:B------:R-:W-:Y:S01]  /*1080*/  IADD3 R25, -R20.reuse, RZ, RZ ;  /* 0x000000ff14197210 */ /* 0x040fe20007ffe1ff */
[----:B------:R-:W-:Y:S01]  /*1090*/  IMAD R23, R20, UR9, R9 ;  /* 0x0000000914177c24 */ /* 0x000fe2000f8e0209 */
[----:B------:R-:W-:-:S03]  /*10a0*/  ISETP.GE.OR P2, PT, R16, UR11, P2 ;  /* 0x0000000b10007c0c */ /* 0x000fc60009746670 */
[----:B------:R-:W-:-:S04]  /*10b0*/  IMAD R25, R25, UR5, R10 ;  /* 0x0000000519197c24 */ /* 0x000fc8000f8e020a */
[----:B------:R-:W-:-:S05]  /*10c0*/  IMAD R10, R25, UR8, R8 ;  /* 0x00000008190a7c24 */ /* 0x000fca000f8e0208 */
[----:B------:R-:W-:Y:S01]  /*10d0*/  LOP3.LUT R20, R23, R10, RZ, 0xfc, !PT ;  /* 0x0000000a17147212 */ /* 0x000fe200078efcff */
[----:B------:R-:W-:Y:S01]  /*10e0*/  @!P2 IMAD R16, R12, UR11, R16 ;  /* 0x0000000b0c10ac24 */ /* 0x000fe2000f8e0210 */
[----:B------:R-:W2:Y:S01]  /*10f0*/  @!P2 LDC.64 R24, c[0x0][0x210] ;  /* 0x00008400ff18ab82 */ /* 0x000ea20000000a00 */
[----:B0-----:R-:W-:Y:S01]  /*1100*/  @!P1 IMAD.WIDE R28, R21, 0x4, R28 ;  /* 0x00000004151c9825 */ /* 0x001fe200078e021c */
[----:B------:R-:W-:-:S03]  /*1110*/  ISETP.GE.AND P3, PT, R20, RZ, PT ;  /* 0x000000ff1400720c */ /* 0x000fc60003f66270 */
[----:B------:R-:W-:Y:S01]  /*1120*/  @!P2 IMAD R27, R16, UR10, R27 ;  /* 0x0000000a101bac24 */ /* 0x000fe2000f8e021b */
[----:B------:R-:W-:Y:S01]  /*1130*/  ISETP.GE.OR P3, PT, R10, UR10, !P3 ;  /* 0x0000000a0a007c0c */ /* 0x000fe2000df66670 */
[----:B-1----:R-:W-:Y:S01]  /*1140*/  @!P1 IMAD.WIDE R14, R17, 0x4, R14 ;  /* 0x00000004110e9825 */ /* 0x002fe200078e020e */
[----:B------:R-:W-:Y:S01]  /*1150*/  IADD3 R22, R26, 0x60, RZ ;  /* 0x000000601a167810 */ /* 0x000fe20007ffe0ff */
[----:B------:R-:W0:Y:S01]  /*1160*/  @!P2 LDC.64 R16, c[0x0][0x238] ;  /* 0x00008e00ff10ab82 */ /* 0x000e220000000a00 */
[----:B------:R-:W-:Y:S01]  /*1170*/  ISETP.GE.OR P3, PT, R23, UR11, P3 ;  /* 0x0000000b17007c0c */ /* 0x000fe20009f66670 */
[----:B------:R-:W3:Y:S04]  /*1180*/  @!P1 LDG.E R28, desc[UR6][R28.64] ;  /* 0x000000061c1c9981 */ /* 0x000ee8000c1e1900 */
[----:B------:R1:W3:Y:S08]  /*1190*/  @!P1 LDG.E R20, desc[UR6][R14.64] ;  /* 0x000000060e149981 */ /* 0x0002f0000c1e1900 */
[----:B------:R-:W-:-:S02]  /*11a0*/  @!P3 IMAD R23, R12, UR11, R23 ;  /* 0x0000000b0c17bc24 */ /* 0x000fc4000f8e0217 */
[----:B0-----:R-:W-:Y:S01]  /*11b0*/  @!P2 IMAD.WIDE R16, R27, 0x4, R16 ;  /* 0x000000041b10a825 */ /* 0x001fe200078e0210 */
[----:B-1----:R-:W0:Y:S03]  /*11c0*/  @!P3 LDC.64 R14, c[0x0][0x238] ;  /* 0x00008e00ff0ebb82 */ /* 0x002e260000000a00 */
[----:B------:R-:W-:Y:S02]  /*11d0*/  @!P3 IMAD R23, R23, UR10, R10 ;  /* 0x0000000a1717bc24 */ /* 0x000fe4000f8e020a */
[----:B------:R1:W4:Y:S03]  /*11e0*/  @!P2 LDG.E R10, desc[UR6][R16.64] ;  /* 0x00000006100aa981 */ /* 0x000326000c1e1900 */
[----:B-1----:R-:W1:Y:S01]  /*11f0*/  @!P3 LDC.64 R16, c[0x0][0x210] ;  /* 0x00008400ff10bb82 */ /* 0x002e620000000a00 */
[----:B------:R-:W-:-:S02]  /*1200*/  VIADD R27, R21, 0x20 ;  /* 0x00000020151b7836 */ /* 0x000fc40000000000 */
[----:B------:R-:W-:Y:S02]  /*1210*/  VIADD R29, R21, 0x40 ;  /* 0x00000040151d7836 */ /* 0x000fe40000000000 */
[----:B--2---:R-:W-:-:S04]  /*1220*/  @!P2 IMAD.WIDE R24, R27, 0x4, R24 ;  /* 0x000000041b18a825 */ /* 0x004fc800078e0218 */
[----:B------:R-:W-:Y:S02]  /*1230*/  IMAD.HI.U32 R27, R13, R22, RZ ;  /* 0x000000160d1b7227 */ /* 0x000fe400078e00ff */
[----:B------:R-:W4:Y:S02]  /*1240*/  @!P2 LDG.E R24, desc[UR6][R24.64] ;  /* 0x000000061818a981 */ /* 0x000f24000c1e1900 */
[----:B-1----:R-:W-:Y:S01]  /*1250*/  @!P3 IMAD.WIDE R16, R29, 0x4, R16 ;  /* 0x000000041d10b825 */ /* 0x002fe200078e0210 */
[----:B------:R-:W-:-:S05]  /*1260*/  IADD3 R29, -R27, RZ, RZ ;  /* 0x000000ff1b1d7210 */ /* 0x000fca0007ffe1ff */
[----:B------:R-:W-:-:S05]  /*1270*/  IMAD R29, R29, UR5, R22 ;  /* 0x000000051d1d7c24 */ /* 0x000fca000f8e0216 */
[----:B------:R-:W-:-:S13]  /*1280*/  ISETP.GE.U32.AND P5, PT, R29, UR5, PT ;  /* 0x000000051d007c0c */ /* 0x000fda000bfa6070 */
[----:B------:R-:W-:-:S05]  /*1290*/  @P5 VIADD R29, R29, -UR5 ;  /* 0x800000051d1d5c36 */ /* 0x000fca0008000000 */
[----:B------:R-:W-:Y:S02]  /*12a0*/  ISETP.GE.U32.AND P6, PT, R29, UR5, PT ;  /* 0x000000051d007c0c */ /* 0x000fe4000bfc6070 */
[----:B------:R-:W-:Y:S01]  /*12b0*/  @P5 IADD3 R27, R27, 0x1, RZ ;  /* 0x000000011b1b5810 */ /* 0x000fe20007ffe0ff */
[----:B0-----:R-:W-:-:S05]  /*12c0*/  @!P3 IMAD.WIDE R14, R23, 0x4, R14 ;  /* 0x00000004170eb825 */ /* 0x001fca00078e020e */
[----:B------:R0:W2:Y:S05]  /*12d0*/  @!P3 LDG.E R23, desc[UR6][R14.64] ;  /* 0x000000060e17b981 */ /* 0x0000aa000c1e1900 */
[----:B------:R-:W-:-:S05]  /*12e0*/  @P6 VIADD R27, R27, 0x1 ;  /* 0x000000011b1b6836 */ /* 0x000fca0000000000 */
[----:B0-----:R-:W-:-:S04]  /*12f0*/  SEL R14, R19, R27, !P4 ;  /* 0x0000001b130e7207 */ /* 0x001fc80006000000 */
[C---:B------:R-:W-:Y:S01]  /*1300*/  IADD3 R15, -R14.reuse, RZ, RZ ;  /* 0x000000ff0e0f7210 */ /* 0x040fe20007ffe1ff */
[----:B------:R-:W-:-:S04]  /*1310*/  IMAD R14, R14, UR9, R9 ;  /* 0x000000090e0e7c24 */ /* 0x000fc8000f8e0209 */
[----:B------:R-:W-:-:S04]  /*1320*/  IMAD R15, R15, UR5, R22 ;  /* 0x000000050f0f7c24 */ /* 0x000fc8000f8e0216 */
[----:B------:R-:W-:-:S05]  /*1330*/  IMAD R15, R15, UR8, R8 ;  /* 0x000000080f0f7c24 */ /* 0x000fca000f8e0208 */
[----:B------:R-:W-:-:S04]  /*1340*/  LOP3.LUT R22, R14, R15, RZ, 0xfc, !PT ;  /* 0x0000000f0e167212 */ /* 0x000fc800078efcff */
[----:B------:R-:W-:Y:S02]  /*1350*/  ISETP.GE.AND P5, PT, R22, RZ, PT ;  /* 0x000000ff1600720c */ /* 0x000fe40003fa6270 */
[----:B------:R0:W2:Y:S02]  /*1360*/  @!P3 LDG.E R22, desc[UR6][R16.64] ;  /* 0x000000061016b981 */ /* 0x0000a4000c1e1900 */
[----:B------:R-:W-:-:S04]  /*1370*/  ISETP.GE.OR P5, PT, R15, UR10, !P5 ;  /* 0x0000000a0f007c0c */ /* 0x000fc8000efa6670 */
[----:B------:R-:W-:-:S13]  /*1380*/  ISETP.GE.OR P5, PT, R14, UR11, P5 ;  /* 0x0000000b0e007c0c */ /* 0x000fda000afa6670 */
[----:B------:R-:W-:Y:S01]  /*1390*/  @!P5 IMAD R14, R12, UR11, R14 ;  /* 0x0000000b0c0edc24 */ /* 0x000fe2000f8e020e */
[----:B0-----:R-:W0:Y:S03]  /*13a0*/  @!P5 LDC.64 R16, c[0x0][0x210] ;  /* 0x00008400ff10db82 */ /* 0x001e260000000a00 */
[----:B------:R-:W-:-:S05]  /*13b0*/  @!P5 IMAD R25, R14, UR10, R15 ;  /* 0x0000000a0e19dc24 */ /* 0x000fca000f8e020f */
[----:B------:R-:W1:Y:S02]  /*13c0*/  @!P5 LDC.64 R14, c[0x0][0x238] ;  /* 0x00008e00ff0edb82 */ /* 0x000e640000000a00 */
[----:B-1----:R-:W-:-:S04]  /*13d0*/  @!P5 IMAD.WIDE R14, R25, 0x4, R14 ;  /* 0x00000004190ed825 */ /* 0x002fc800078e020e */
[----:B------:R-:W-:Y:S02]  /*13e0*/  VIADD R25, R21, 0x60 ;  /* 0x0000006015197836 */ /* 0x000fe40000000000 */
[----:B------:R-:W5:Y:S02]  /*13f0*/  @!P5 LDG.E R14, desc[UR6][R14.64] ;  /* 0x000000060e0ed981 */ /* 0x000f64000c1e1900 */
[----:B0-----:R-:W-:-:S05]  /*1400*/  @!P5 IMAD.WIDE R16, R25, 0x4, R16 ;  /* 0x000000041910d825 */ /* 0x001fca00078e0210 */
[----:B------:R-:W5:Y:S01]  /*1410*/  @!P5 LDG.E R25, desc[UR6][R16.64] ;  /* 0x000000061019d981 */ /* 0x000f62000c1e1900 */
[----:B------:R-:W-:Y:S01]  /*1420*/  IADD3 R26, R26, 0x80, RZ ;  /* 0x000000801a1a7810 */ /* 0x000fe20007ffe0ff */
[----:B------:R-:W-:Y:S02]  /*1430*/  VIADD R21, R21, 0x80 ;  /* 0x0000008015157836 */ /* 0x000fe40000000000 */
[----:B---3--:R-:W-:Y:S01]  /*1440*/  @!P1 FFMA.FTZ R5, R28, R20, R5 ;  /* 0x000000141c059223 */ /* 0x008fe20000010005 */
[----:B------:R-:W-:-:S03]  /*1450*/  ISETP.GE.U32.AND P1, PT, R26, R18, PT ;  /* 0x000000121a00720c */ /* 0x000fc60003f26070 */
[----:B----4-:R-:W-:-:S04]  /*1460*/  @!P2 FFMA.FTZ R5, R24, R10, R5 ;  /* 0x0000000a1805a223 */ /* 0x010fc80000010005 */
[----:B--2---:R-:W-:-:S04]  /*1470*/  @!P3 FFMA.FTZ R5, R22, R23, R5 ;  /* 0x000000171605b223 */ /* 0x004fc80000010005 */
[----:B-----5:R-:W-:Y:S02]  /*1480*/  @!P5 FFMA.FTZ R5, R25, R14, R5 ;  /* 0x0000000e1905d223 */ /* 0x020fe40000010005 */
[----:B------:R-:W-:Y:S05]  /*1490*/  @!P1 BRA `(.L_x_58) ;  /* 0xfffffff400f89947 */ /* 0x000fea000383ffff */
.L_x_57:
[----:B------:R-:W-:Y:S05]  /*14a0*/  BSYNC B2 ;  /* 0x0000000000027941 */ /* 0x000fea0003800000 */
.L_x_56:
        /* <DEDUP_REMOVED lines=8> */
[----:B------:R-:W-:Y:S01]  /*1530*/  LOP3.LUT R24, RZ, UR5, RZ, 0x33, !PT ;  /* 0x00000005ff187c12 */ /* 0x000fe2000f8e33ff */
[----:B------:R-:W-:-:S06]  /*1540*/  ULDC.64 UR8, c[0x0][0x2b0] ;  /* 0x0000ac0000087ab9 */ /* 0x000fcc0000000a00 */
        /* <DEDUP_REMOVED lines=8> */
[----:B------:R-:W-:Y:S02]  /*15d0*/  IMAD.MOV R15, RZ, RZ, -R16 ;  /* 0x000000ffff0f7224 */ /* 0x000fe400078e0a10 */
[----:B------:R-:W-:-:S04]  /*15e0*/  IMAD.HI.U32 R13, R17, R10, RZ ;  /* 0x0000000a110d7227 */ /* 0x000fc800078e00ff */
[----:B------:R-:W-:Y:S01]  /*15f0*/  IMAD R17, R15, UR5, R26 ;  /* 0x000000050f117c24 */ /* 0x000fe2000f8e021a */
[----:B------:R-:W-:-:S04]  /*1600*/  IADD3 R15, -R13, RZ, RZ ;  /* 0x000000ff0d0f7210 */ /* 0x000fc80007ffe1ff */
[----:B------:R-:W-:Y:S01]  /*1610*/  ISETP.GE.U32.AND P2, PT, R17, UR5, PT ;  /* 0x0000000511007c0c */ /* 0x000fe2000bf46070 */
[----:B------:R-:W-:-:S05]  /*1620*/  IMAD R14, R15, UR5, R10 ;  /* 0x000000050f0e7c24 */ /* 0x000fca000f8e020a */
[----:B------:R-:W-:-:S07]  /*1630*/  ISETP.GE.U32.AND P0, PT, R14, UR5, PT ;  /* 0x000000050e007c0c */ /* 0x000fce000bf06070 */
[----:B------:R-:W-:Y:S02]  /*1640*/  @P2 VIADD R17, R17, -UR5 ;  /* 0x8000000511112c36 */ /* 0x000fe40008000000 */
[----:B------:R-:W-:Y:S01]  /*1650*/  @P2 VIADD R16, R16, 0x1 ;  /* 0x0000000110102836 */ /* 0x000fe20000000000 */
[----:B------:R-:W-:Y:S02]  /*1660*/  ISETP.NE.U32.AND P2, PT, RZ, UR5, PT ;  /* 0x00000005ff007c0c */ /* 0x000fe4000bf45070 */
[----:B------:R-:W-:Y:S01]  /*1670*/  ISETP.GE.U32.AND P3, PT, R17, UR5, PT ;  /* 0x0000000511007c0c */ /* 0x000fe2000bf66070 */
[----:B------:R-:W-:Y:S01]  /*1680*/  @P0 VIADD R13, R13, 0x1 ;  /* 0x000000010d0d0836 */ /* 0x000fe20000000000 */
[----:B------:R-:W-:-:S04]  /*1690*/  @P0 IADD3 R14, R14, -UR5, RZ ;  /* 0x800000050e0e0c10 */ /* 0x000fc8000fffe0ff */
[----:B------:R-:W-:-:S07]  /*16a0*/  ISETP.GE.U32.AND P1, PT, R14, UR5, PT ;  /* 0x000000050e007c0c */ /* 0x000fce000bf26070 */
[----:B------:R-:W-:-:S04]  /*16b0*/  @P3 IADD3 R16, R16, 0x1, RZ ;  /* 0x0000000110103810 */ /* 0x000fc80007ffe0ff */
[----:B------:R-:W-:Y:S02]  /*16c0*/  SEL R16, R24, R16, !P2 ;  /* 0x0000001018107207 */ /* 0x000fe40005000000 */
[----:B------:R-:W-:-:S03]  /*16d0*/  @P1 IADD3 R13, R13, 0x1, RZ ;  /* 0x000000010d0d1810 */ /* 0x000fc60007ffe0ff */
[----:B------:R-:W-:Y:S01]  /*16e0*/  IMAD.MOV R15, RZ, RZ, -R16 ;  /* 0x000000ffff0f7224 */ /* 0x000fe200078e0a10 */
[----:B------:R-:W-:Y:S01]  /*16f0*/  SEL R24, R24, R13, !P2 ;  /* 0x0000000d18187207 */ /* 0x000fe20005000000 */
[--C-:B------:R-:W-:Y:S02]  /*1700*/  IMAD R25, R16, UR9, R9.reuse ;  /* 0x0000000910197c24 */ /* 0x100fe4000f8e0209 */
[----:B------:R-:W-:Y:S01]  /*1710*/  IMAD R15, R15, UR5, R26 ;  /* 0x000000050f0f7c24 */ /* 0x000fe2000f8e021a */
[C---:B------:R-:W-:Y:S01]  /*1720*/  IADD3 R13, -R24.reuse, RZ, RZ ;  /* 0x000000ff180d7210 */ /* 0x040fe20007ffe1ff */
[----:B------:R-:W-:Y:S02]  /*1730*/  IMAD R24, R24, UR9, R9 ;  /* 0x0000000918187c24 */ /* 0x000fe4000f8e0209 */
[----:B------:R-:W-:Y:S02]  /*1740*/  IMAD R20, R15, UR8, R8 ;  /* 0x000000080f147c24 */ /* 0x000fe4000f8e0208 */
[----:B------:R-:W-:-:S03]  /*1750*/  IMAD R13, R13, UR5, R10 ;  /* 0x000000050d0d7c24 */ /* 0x000fc6000f8e020a */
[----:B------:R-:W-:Y:S01]  /*1760*/  LOP3.LUT R14, R25, R20, RZ, 0xfc, !PT ;  /* 0x00000014190e7212 */ /* 0x000fe200078efcff */
[----:B------:R-:W-:Y:S01]  /*1770*/  IMAD R13, R13, UR8, R8 ;  /* 0x000000080d0d7c24 */ /* 0x000fe2000f8e0208 */
[----:B------:R-:W-:Y:S02]  /*1780*/  ULDC.64 UR8, c[0x0][0x298] ;  /* 0x0000a60000087ab9 */ /* 0x000fe40000000a00 */
[----:B------:R-:W-:Y:S02]  /*1790*/  ISETP.GE.AND P0, PT, R14, RZ, PT ;  /* 0x000000ff0e00720c */ /* 0x000fe40003f06270 */
[----:B------:R-:W-:Y:S02]  /*17a0*/  LOP3.LUT R14, R24, R13, RZ, 0xfc, !PT ;  /* 0x0000000d180e7212 */ /* 0x000fe400078efcff */
[----:B------:R-:W-:Y:S02]  /*17b0*/  ISETP.GE.OR P0, PT, R20, UR8, !P0 ;  /* 0x0000000814007c0c */ /* 0x000fe4000c706670 */
[----:B------:R-:W-:-:S02]  /*17c0*/  ISETP.GE.AND P2, PT, R14, RZ, PT ;  /* 0x000000ff0e00720c */ /* 0x000fc40003f46270 */
[----:B------:R-:W-:Y:S02]  /*17d0*/  ISETP.GE.OR P1, PT, R25, UR9, P0 ;  /* 0x0000000919007c0c */ /* 0x000fe40008726670 */
[----:B------:R-:W-:-:S04]  /*17e0*/  ISETP.GE.OR P0, PT, R13, UR8, !P2 ;  /* 0x000000080d007c0c */ /* 0x000fc8000d706670 */
[----:B------:R-:W-:-:S07]  /*17f0*/  ISETP.GE.OR P2, PT, R24, UR9, P0 ;  /* 0x0000000918007c0c */ /* 0x000fce0008746670 */
[----:B------:R-:W0:Y:S01]  /*1800*/  @!P1 LDC.64 R22, c[0x0][0x238] ;  /* 0x00008e00ff169b82 */ /* 0x000e220000000a00 */
[----:B------:R-:W-:-:S04]  /*1810*/  @!P1 IMAD R25, R12, UR9, R25 ;  /* 0x000000090c199c24 */ /* 0x000fc8000f8e0219 */
[----:B------:R-:W-:Y:S02]  /*1820*/  @!P1 IMAD R25, R25, UR8, R20 ;  /* 0x0000000819199c24 */ /* 0x000fe4000f8e0214 */
[----:B------:R-:W-:Y:S01]  /*1830*/  @!P2 IMAD R24, R12, UR9, R24 ;  /* 0x000000090c18ac24 */ /* 0x000fe2000f8e0218 */
[----:B------:R-:W1:Y:S08]  /*1840*/  @!P1 LDC.64 R18, c[0x0][0x210] ;  /* 0x00008400ff129b82 */ /* 0x000e700000000a00 */
[----:B------:R-:W2:Y:S08]  /*1850*/  @!P2 LDC.64 R14, c[0x0][0x238] ;  /* 0x00008e00ff0eab82 */ /* 0x000eb00000000a00 */
[----:B------:R-:W3:Y:S01]  /*1860*/  @!P2 LDC.64 R16, c[0x0][0x210] ;  /* 0x00008400ff10ab82 */ /* 0x000ee20000000a00 */
[----:B0-----:R-:W-:-:S04]  /*1870*/  @!P1 IMAD.WIDE R22, R25, 0x4, R22 ;  /* 0x0000000419169825 */ /* 0x001fc800078e0216 */
[----:B------:R-:W-:Y:S02]  /*1880*/  @!P2 IMAD R25, R24, UR8, R13 ;  /* 0x000000081819ac24 */ /* 0x000fe4000f8e020d */
[C---:B------:R-:W-:Y:S01]  /*1890*/  VIADD R13, R21.reuse, 0x20 ;  /* 0x00000020150d7836 */ /* 0x040fe20000000000 */
[----:B------:R-:W4:Y:S01]  /*18a0*/  @!P1 LDG.E R22, desc[UR6][R22.64] ;  /* 0x0000000616169981 */ /* 0x000f22000c1e1900 */
[----:B-1----:R-:W-:-:S06]  /*18b0*/  @!P1 IMAD.WIDE R18, R21, 0x4, R18 ;  /* 0x0000000415129825 */ /* 0x002fcc00078e0212 */
[----:B------:R-:W4:Y:S01]  /*18c0*/  @!P1 LDG.E R18, desc[UR6][R18.64] ;  /* 0x0000000612129981 */ /* 0x000f22000c1e1900 */
[----:B--2---:R-:W-:-:S06]  /*18d0*/  @!P2 IMAD.WIDE R14, R25, 0x4, R14 ;  /* 0x00000004190ea825 */ /* 0x004fcc00078e020e */
[----:B------:R-:W2:Y:S01]  /*18e0*/  @!P2 LDG.E R14, desc[UR6][R14.64] ;  /* 0x000000060e0ea981 */ /* 0x000ea2000c1e1900 */
[----:B---3--:R-:W-:-:S06]  /*18f0*/  @!P2 IMAD.WIDE R16, R13, 0x4, R16 ;  /* 0x000000040d10a825 */ /* 0x008fcc00078e0210 */
[----:B------:R-:W2:Y:S01]  /*1900*/  @!P2 LDG.E R16, desc[UR6][R16.64] ;  /* 0x000000061010a981 */ /* 0x000ea2000c1e1900 */
[----:B------:R-:W-:Y:S01]  /*1910*/  PLOP3.LUT P0, PT, PT, PT, PT, 0x8, 0x0 ;  /* 0x000000000000781c */ /* 0x000fe20003f0e170 */
[----:B------:R-:W-:Y:S01]  /*1920*/  VIADD R21, R13, 0x20 ;  /* 0x000000200d157836 */ /* 0x000fe20000000000 */
[----:B------:R-:W-:Y:S01]  /*1930*/  IADD3 R26, R10, 0x20, RZ ;  /* 0x000000200a1a7810 */ /* 0x000fe20007ffe0ff */
[----:B----4-:R-:W-:-:S04]  /*1940*/  @!P1 FFMA.FTZ R5, R18, R22, R5 ;  /* 0x0000001612059223 */ /* 0x010fc80000010005 */
[----:B--2---:R-:W-:-:S07]  /*1950*/  @!P2 FFMA.FTZ R5, R16, R14, R5 ;  /* 0x0000000e1005a223 */ /* 0x004fce0000010005 */
.L_x_60:
[----:B------:R-:W-:Y:S05]  /*1960*/  BSYNC B2 ;  /* 0x0000000000027941 */ /* 0x000fea0003800000 */
.L_x_59:
        /* <DEDUP_REMOVED lines=41> */
.L_x_51:
[----:B------:R-:W-:Y:S05]  /*1c00*/  BSYNC B0 ;  /* 0x0000000000007941 */ /* 0x000fea0003800000 */
.L_x_50:
[----:B------:R-:W-:Y:S01]  /*1c10*/  VIADD R11, R11, UR4 ;  /* 0x000000040b0b7c36 */ /* 0x000fe20008000000 */
[----:B------:R-:W-:-:S04]  /*1c20*/  ULDC UR5, c[0x0][0x288] ;  /* 0x0000a20000057ab9 */ /* 0x000fc80000000800 */
[----:B------:R-:W-:-:S13]  /*1c30*/  ISETP.GE.AND P0, PT, R11, UR5, PT ;  /* 0x000000050b007c0c */ /* 0x000fda000bf06270 */
[----:B------:R-:W-:Y:S05]  /*1c40*/  @!P0 BRA `(.L_x_61) ;  /* 0xffffffe800d48947 */ /* 0x000fea000383ffff */
.L_x_49:
[----:B------:R-:W-:Y:S05]  /*1c50*/  BSYNC B1 ;  /* 0x0000000000017941 */ /* 0x000fea0003800000 */
.L_x_48:
        /* <DEDUP_REMOVED lines=22> */
[----:B-1----:R-:W-:Y:S02]  /*1dc0*/  @!P1 LEA R14, R14, R7, 0x18 ;  /* 0x000000070e0e9211 */ /* 0x002fe400078ec0ff */
[----:B------:R-:W-:Y:S01]  /*1dd0*/  IADD3 R7, R0, 0x1f, RZ ;  /* 0x0000001f00077810 */ /* 0x000fe20007ffe0ff */
[----:B0-----:R-:W-:-:S05]  /*1de0*/  FADD.FTZ R9, R8, R9 ;  /* 0x0000000908097221 */ /* 0x001fca0000010000 */
[----:B------:R-:W0:Y:S02]  /*1df0*/  SHFL.DOWN PT, R6, R9, 0x1, 0x1f ;  /* 0x08201f0009067f89 */ /* 0x000e2400000e0000 */
[----:B0-----:R-:W-:Y:S01]  /*1e00*/  FADD.FTZ R8, R9, R6 ;  /* 0x0000000609087221 */ /* 0x001fe20000010000 */
[----:B------:R-:W-:Y:S01]  /*1e10*/  @!P1 IMAD R6, R11, 0x4, R14 ;  /* 0x000000040b069824 */ /* 0x000fe200078e020e */
[----:B------:R-:W-:-:S03]  /*1e20*/  HFMA2.MMA R11, -RZ, RZ, 0, 0 ;  /* 0x00000000ff0b7435 */ /* 0x000fc600000001ff */
        /* <DEDUP_REMOVED lines=16> */
.L_x_70:
[----:B-1----:R-:W-:-:S07]  /*1f30*/  FADD.FTZ R11, R7, R10 ;  /* 0x0000000a070b7221 */ /* 0x002fce0000010000 */
.L_x_63:
[----:B------:R-:W-:Y:S05]  /*1f40*/  BSYNC B0 ;  /* 0x0000000000007941 */ /* 0x000fea0003800000 */
.L_x_62:
[----:B------:R-:W-:-:S13]  /*1f50*/  ISETP.NE.AND P0, PT, R0, RZ, PT ;  /* 0x000000ff0000720c */ /* 0x000fda0003f05270 */
[----:B------:R-:W-:Y:S05]  /*1f60*/  @P0 EXIT ;  /* 0x000000000000094d */ /* 0x000fea0003800000 */
[----:B0-----:R-:W0:Y:S01]  /*1f70*/  LDC.64 R6, c[0x0][0x260] ;  /* 0x00009800ff067b82 */ /* 0x001e220000000a00 */
[----:B------:R-:W-:Y:S01]  /*1f80*/  ULDC UR4, c[0x0][0x2a8] ;  /* 0x0000aa0000047ab9 */ /* 0x000fe20000000800 */
[----:B------:R-:W-:Y:S01]  /*1f90*/  ULDC UR5, c[0x0][0x2ac] ;  /* 0x0000ab0000057ab9 */ /* 0x000fe20000000800 */
[----:B------:R-:W-:Y:S01]  /*1fa0*/  ULDC UR8, c[0x0][0x2a8] ;  /* 0x0000aa0000087ab9 */ /* 0x000fe20000000800 */
[----:B------:R-:W-:Y:S01]  /*1fb0*/  UIMAD UR4, UR4, UR5, URZ ;  /* 0x00000005040472a4 */ /* 0x000fe2000f8e023f */
[----:B------:R-:W-:-:S05]  /*1fc0*/  IMAD R3, R4, UR8, R3 ;  /* 0x0000000804037c24 */ /* 0x000fca000f8e0203 */
[----:B------:R-:W-:-:S04]  /*1fd0*/  IMAD R3, R2, UR4, R3 ;  /* 0x0000000402037c24 */ /* 0x000fc8000f8e0203 */
[----:B0-----:R-:W-:-:S05]  /*1fe0*/  IMAD.WIDE R2, R3, 0x4, R6 ;  /* 0x0000000403027825 */ /* 0x001fca00078e0206 */
[----:B-1----:R-:W-:Y:S01]  /*1ff0*/  STG.E desc[UR6][R2.64], R11 ;  /* 0x0000000b02007986 */ /* 0x002fe2000c101906 */
[----:B------:R-:W-:Y:S05]  /*2000*/  EXIT ;  /* 0x000000000000794d */ /* 0x000fea0003800000 */
.L_x_64:
[----:B------:R-:W-:Y:S01]  /*2010*/  IMAD.MOV.U32 R12, RZ, RZ, 0x10 ;  /* 0x00000010ff0c7424 */ /* 0x000fe200078e00ff */
[----:B------:R-:W-:Y:S02]  /*2020*/  MOV R14, 0x1f ;  /* 0x0000001f000e7802 */ /* 0x000fe40000000f00 */
[----:B------:R-:W-:-:S07]  /*2030*/  MOV R9, 0xffffffff ;  /* 0xffffffff00097802 */ /* 0x000fce0000000f00 */
[----:B-1----:R-:W-:Y:S05]  /*2040*/  WARPSYNC.COLLECTIVE R9, `(.L_x_65) ;  /* 0x0000000009087348 */ /* 0x002fea0003c00000 */
[----:B-1----:R0:W1:Y:S02]  /*2050*/  SHFL.DOWN P0, R10, R11, R12, R14 ;  /* 0x0800000c0b0a7389 */ /* 0x002064000000000e */
[----:B01----:R-:W-:Y:S01]  /*2060*/  ENDCOLLECTIVE ;  /* 0x000000000000791b */ /* 0x003fe20003800000 */
.L_x_65:
[----:B------:R-:W-:Y:S01]  /*2070*/  HFMA2.MMA R12, -RZ, RZ, 0, 4.76837158203125e-07 ;  /* 0x00000008ff0c7435 */ /* 0x000fe200000001ff */
[----:B------:R-:W-:-:S04]  /*2080*/  IMAD.MOV.U32 R6, RZ, RZ, R10 ;  /* 0x000000ffff067224 */ /* 0x000fc800078e000a */
[----:B------:R-:W-:-:S05]  /*2090*/  FADD.FTZ R6, R11, R6 ;  /* 0x000000060b067221 */ /* 0x000fca0000010000 */
[----:B------:R-:W-:-:S07]  /*20a0*/  MOV R11, R6 ;  /* 0x00000006000b7202 */ /* 0x000fce0000000f00 */
[----:B------:R-:W-:Y:S05]  /*20b0*/  WARPSYNC.COLLECTIVE R9, `(.L_x_66) ;  /* 0x0000000009087348 */ /* 0x000fea0003c00000 */
[----:B------:R0:W1:Y:S02]  /*20c0*/  SHFL.DOWN P0, R10, R11, R12, R14 ;  /* 0x0800000c0b0a7389 */ /* 0x000064000000000e */
[----:B01----:R-:W-:Y:S01]  /*20d0*/  ENDCOLLECTIVE ;  /* 0x000000000000791b */ /* 0x003fe20003800000 */
.L_x_66:
[----:B------:R-:W-:Y:S01]  /*20e0*/  HFMA2.MMA R12, -RZ, RZ, 0, 2.384185791015625e-07 ;  /* 0x00000004ff0c7435 */ /* 0x000fe200000001ff */
[----:B------:R-:W-:-:S04]  /*20f0*/  IMAD.MOV.U32 R5, RZ, RZ, R10 ;  /* 0x000000ffff057224 */ /* 0x000fc800078e000a */
[----:B------:R-:W-:-:S05]  /*2100*/  FADD.FTZ R5, R6, R5 ;  /* 0x0000000506057221 */ /* 0x000fca0000010000 */
[----:B------:R-:W-:-:S07]  /*2110*/  MOV R11, R5 ;  /* 0x00000005000b7202 */ /* 0x000fce0000000f00 */
[----:B------:R-:W-:Y:S05]  /*2120*/  WARPSYNC.COLLECTIVE R9, `(.L_x_67) ;  /* 0x0000000009087348 */ /* 0x000fea0003c00000 */
[----:B------:R0:W1:Y:S02]  /*2130*/  SHFL.DOWN P0, R10, R11, R12, R14 ;  /* 0x0800000c0b0a7389 */ /* 0x000064000000000e */
[----:B01----:R-:W-:Y:S01]  /*2140*/  ENDCOLLECTIVE ;  /* 0x000000000000791b */ /* 0x003fe20003800000 */
.L_x_67:
[----:B------:R-:W-:Y:S01]  /*2150*/  HFMA2.MMA R12, -RZ, RZ, 0, 1.1920928955078125e-07 ;  /* 0x00000002ff0c7435 */ /* 0x000fe200000001ff */
[----:B------:R-:W-:-:S04]  /*2160*/  IMAD.MOV.U32 R8, RZ, RZ, R10 ;  /* 0x000000ffff087224 */ /* 0x000fc800078e000a */
[----:B------:R-:W-:-:S05]  /*2170*/  FADD.FTZ R8, R5, R8 ;  /* 0x0000000805087221 */ /* 0x000fca0000010000 */
[----:B------:R-:W-:-:S07]  /*2180*/  MOV R11, R8 ;  /* 0x00000008000b7202 */ /* 0x000fce0000000f00 */
[----:B------:R-:W-:Y:S05]  /*2190*/  WARPSYNC.COLLECTIVE R9, `(.L_x_68) ;  /* 0x0000000009087348 */ /* 0x000fea0003c00000 */
[----:B------:R0:W1:Y:S02]  /*21a0*/  SHFL.DOWN P0, R10, R11, R12, R14 ;  /* 0x0800000c0b0a7389 */ /* 0x000064000000000e */
[----:B01----:R-:W-:Y:S01]  /*21b0*/  ENDCOLLECTIVE ;  /* 0x000000000000791b */ /* 0x003fe20003800000 */
.L_x_68:
[----:B------:R-:W-:Y:S01]  /*21c0*/  HFMA2.MMA R12, -RZ, RZ, 0, 5.9604644775390625e-08 ;  /* 0x00000001ff0c7435 */ /* 0x000fe200000001ff */
[----:B------:R-:W-:-:S04]  /*21d0*/  IMAD.MOV.U32 R7, RZ, RZ, R10 ;  /* 0x000000ffff077224 */ /* 0x000fc800078e000a */
[----:B------:R-:W-:-:S05]  /*21e0*/  FADD.FTZ R7, R8, R7 ;  /* 0x0000000708077221 */ /* 0x000fca0000010000 */
[----:B------:R-:W-:-:S07]  /*21f0*/  MOV R11, R7 ;  /* 0x00000007000b7202 */ /* 0x000fce0000000f00 */
[----:B------:R-:W-:Y:S05]  /*2200*/  WARPSYNC.COLLECTIVE R9, `(.L_x_69) ;  /* 0x0000000009087348 */ /* 0x000fea0003c00000 */
[----:B------:R0:W1:Y:S02]  /*2210*/  SHFL.DOWN P0, R10, R11, R12, R14 ;  /* 0x0800000c0b0a7389 */ /* 0x000064000000000e */
[----:B01----:R-:W-:Y:S01]  /*2220*/  ENDCOLLECTIVE ;  /* 0x000000000000791b */ /* 0x003fe20003800000 */
.L_x_69:
[----:B------:R-:W-:Y:S05]  /*2230*/  BRA `(.L_x_70) ;  /* 0xfffffffc003c7947 */ /* 0x000fea000383ffff */
.L_x_71:
        /* <DEDUP_REMOVED lines=12> */
.L_x_1089:


//--------------------- .text._ZN2at6native51_GLOBAL__N__2c613397_18_DepthwiseConv2d_cu_9959487035conv_depthwise2d_grad_weight_kernelIdjEEvNS_27GenericPackedTensorAccessorIKT_Lm4ENS_16DefaultPtrTraitsEiEES7_NS3_IS4_Lm4ES6_iEEiiiiiiiiiiiiiiii --------------------------
	.section	.text._ZN2at6native51_GLOBAL__N__2c613397_18_DepthwiseConv2d_cu_9959487035conv_depthwise2d_grad_weight_kernelIdjEEvNS_27GenericPackedTensorAccessorIKT_Lm4ENS_16DefaultPtrTraitsEiEES7_NS3_IS4_Lm4ES6_iEEiiiiiiiiiiiiiiii,"ax",@progbits
	.align	128
.text._ZN2at6native51_GLOBAL__N__2c613397_18_DepthwiseConv2d_cu_9959487035conv_depthwise2d_grad_weight_kernelIdjEEvNS_27GenericPackedTensorAccessorIKT_Lm4ENS_16DefaultPtrTraitsEiEES7_NS3_IS4_Lm4ES6_iEEiiiiiiiiiiiiiiii:
        .type           _ZN2at6native51_GLOBAL__N__2c613397_18_DepthwiseConv2d_cu_9959487035conv_depthwise2d_grad_weight_kernelIdjEEvNS_27GenericPackedTensorAccessorIKT_Lm4ENS_16DefaultPtrTraitsEiEES7_NS3_IS4_Lm4ES6_iEEiiiiiiiiiiiiiiii,@function
        .size           _ZN2at6native51_GLOBAL__N__2c613397_18_DepthwiseConv2d_cu_9959487035conv_depthwise2d_grad_weight_kernelIdjEEvNS_27GenericPackedTensorAccessorIKT_Lm4ENS_16DefaultPtrTraitsEiEES7_NS3_IS4_Lm4ES6_iEEiiiiiiiiiiiiiiii,(.L_x_1090 - _ZN2at6native51_GLOBAL__N__2c613397_18_DepthwiseConv2d_cu_9959487035conv_depthwise2d_grad_weight_kernelIdjEEvNS_27GenericPackedTensorAccessorIKT_Lm4ENS_16DefaultPtrTraitsEiEES7_NS3_IS4_Lm4ES6_iEEiiiiiiiiiiiiiiii)
        .other          _ZN2at6native51_GLOBAL__N__2c613397_18_DepthwiseConv2d_cu_9959487035conv_depthwise2d_grad_weight_kernelIdjEEvNS_27GenericPackedTensorAccessorIKT_Lm4ENS_16DefaultPtrTraitsEiEES7_NS3_IS4_Lm4ES6_iEEiiiiiiiiiiiiiiii,@"STO_CUDA_ENTRY STV_DEFAULT"
_ZN2at6native51_GLOBAL__N__2c613397_18_DepthwiseConv2d_cu_9959487035conv_depthwise2d_grad_weight_kernelIdjEEvNS_27GenericPackedTensorAccessorIKT_Lm4ENS_16DefaultPtrTraitsEiEES7_NS3_IS4_Lm4ES6_iEEiiiiiiiiiiiiiiii:
        /* <DEDUP_REMOVED lines=11> */
[----:B--2---:R-:W-:Y:S01]  /*00b0*/  IMAD R5, R3, R6, RZ ;  /* 0x0000000603057224 */ /* 0x004fe200078e02ff */
[----:B-1----:R-:W-:-:S04]  /*00c0*/  IABS R2, R4 ;  /* 0x0000000400027213 */ /* 0x002fc80000000000 */
[----:B------:R-:W-:Y:S02]  /*00d0*/  IABS R14, R5 ;  /* 0x00000005000e7213 */ /* 0x000fe40000000000 */
[----:B------:R-:W-:Y:S01]  /*00e0*/  ISETP.NE.AND P4, PT, R5, RZ, PT ;  /* 0x000000ff0500720c */ /* 0x000fe20003f85270 */
[----:B0-----:R-:W0:Y:S02]  /*00f0*/  MUFU.RCP R0, R0 ;  /* 0x0000000000007308 */ /* 0x001e240000001000 */
[----:B0-----:R-:W-:Y:S01]  /*0100*/  VIADD R10, R0, 0xffffffe ;  /* 0x0ffffffe000a7836 */ /* 0x001fe20000000000 */
[----:B------:R-:W-:-:S05]  /*0110*/  IABS R0, R6 ;  /* 0x0000000600007213 */ /* 0x000fca0000000000 */
[----:B------:R0:W1:Y:S02]  /*0120*/  F2I.FTZ.U32.TRUNC.NTZ R11, R10 ;  /* 0x0000000a000b7305 */ /* 0x000064000021f000 */
[----:B0-----:R-:W-:Y:S01]  /*0130*/  HFMA2.MMA R10, -RZ, RZ, 0, 0 ;  /* 0x00000000ff0a7435 */ /* 0x001fe200000001ff */
[----:B-1----:R-:W-:-:S04]  /*0140*/  IMAD.MOV R7, RZ, RZ, -R11 ;  /* 0x000000ffff077224 */ /* 0x002fc800078e0a0b */
[----:B------:R-:W-:-:S05]  /*0150*/  IMAD R7, R7, R8, RZ ;  /* 0x0000000807077224 */ /* 0x000fca00078e02ff */
[----:B------:R-:W-:Y:S02]  /*0160*/  IMAD.HI.U32 R12, R11, R7, R10 ;  /* 0x000000070b0c7227 */ /* 0x000fe400078e000a */
[----:B------:R-:W0:Y:S02]  /*0170*/  I2F.RP R10, R0 ;  /* 0x00000000000a7306 */ /* 0x000e240000209400 */
[----:B------:R-:W-:Y:S01]  /*0180*/  IMAD.MOV.U32 R7, RZ, RZ, R2 ;  /* 0x000000ffff077224 */ /* 0x000fe200078e0002 */
[----:B------:R-:W-:-:S03]  /*0190*/  IABS R2, R5 ;  /* 0x0000000500027213 */ /* 0x000fc60000000000 */
[----:B------:R-:W-:Y:S02]  /*01a0*/  IMAD.HI.U32 R12, R12, R7, RZ ;  /* 0x000000070c0c7227 */ /* 0x000fe400078e00ff */
[----:B------:R-:W1:Y:S02]  /*01b0*/  I2F.RP R13, R2 ;  /* 0x00000002000d7306 */ /* 0x000e640000209400 */
[----:B------:R-:W-:-:S04]  /*01c0*/  IMAD.MOV R11, RZ, RZ, -R12 ;  /* 0x000000ffff0b7224 */ /* 0x000fc800078e0a0c */
[C---:B------:R-:W-:Y:S02]  /*01d0*/  IMAD R11, R8.reuse, R11, R7 ;  /* 0x0000000b080b7224 */ /* 0x040fe400078e0207 */
[----:B0-----:R-:W0:Y:S03]  /*01e0*/  MUFU.RCP R10, R10 ;  /* 0x0000000a000a7308 */ /* 0x001e260000001000 */
[----:B------:R-:W-:-:S05]  /*01f0*/  ISETP.GT.U32.AND P1, PT, R8, R11, PT ;  /* 0x0000000b0800720c */ /* 0x000fca0003f24070 */
[----:B-1----:R-:W1:Y:S08]  /*0200*/  MUFU.RCP R13, R13 ;  /* 0x0000000d000d7308 */ /* 0x002e700000001000 */
[----:B------:R-:W-:Y:S01]  /*0210*/  @!P1 IMAD.IADD R11, R11, 0x1, -R8 ;  /* 0x000000010b0b9824 */ /* 0x000fe200078e0a08 */
[----:B0-----:R-:W-:Y:S02]  /*0220*/  IADD3 R9, R10, 0xffffffe, RZ ;  /* 0x0ffffffe0a097810 */ /* 0x001fe40007ffe0ff */
[----:B------:R-:W-:-:S02]  /*0230*/  @!P1 IADD3 R12, R12, 0x1, RZ ;  /* 0x000000010c0c9810 */ /* 0x000fc40007ffe0ff */
[----:B------:R-:W-:Y:S02]  /*0240*/  ISETP.GE.U32.AND P0, PT, R11, R8, PT ;  /* 0x000000080b00720c */ /* 0x000fe40003f06070 */
[----:B------:R-:W-:Y:S01]  /*0250*/  LOP3.LUT R8, R4, R3, RZ, 0x3c, !PT ;  /* 0x0000000304087212 */ /* 0x000fe200078e3cff */
[----:B------:R-:W0:Y:S01]  /*0260*/  F2I.FTZ.U32.TRUNC.NTZ R9, R9 ;  /* 0x0000000900097305 */ /* 0x000e22000021f000 */
[----:B-1----:R-:W-:Y:S01]  /*0270*/  VIADD R11, R13, 0xffffffe ;  /* 0x0ffffffe0d0b7836 */ /* 0x002fe20000000000 */
[----:B------:R-:W-:Y:S02]  /*0280*/  ISETP.NE.AND P1, PT, R3, RZ, PT ;  /* 0x000000ff0300720c */ /* 0x000fe40003f25270 */
[----:B------:R-:W-:Y:S01]  /*0290*/  ISETP.GE.AND P2, PT, R8, RZ, PT ;  /* 0x000000ff0800720c */ /* 0x000fe20003f46270 */
[----:B------:R-:W-:-:S03]  /*02a0*/  IMAD.MOV.U32 R8, RZ, RZ, RZ ;  /* 0x000000ffff087224 */ /* 0x000fc600078e00ff */
[----:B------:R-:W1:Y:S02]  /*02b0*/  F2I.FTZ.U32.TRUNC.NTZ R11, R11 ;  /* 0x0000000b000b7305 */ /* 0x000e64000021f000 */
[----:B------:R-:W-:Y:S02]  /*02c0*/  @P0 VIADD R12, R12, 0x1 ;  /* 0x000000010c0c0836 */ /* 0x000fe40000000000 */
[----:B0-----:R-:W-:-:S05]  /*02d0*/  IMAD.MOV R13, RZ, RZ, -R9 ;  /* 0x000000ffff0d7224 */ /* 0x001fca00078e0a09 */
[----:B------:R-:W-:Y:S02]  /*02e0*/  @!P2 IADD3 R12, -R12, RZ, RZ ;  /* 0x000000ff0c0ca210 */ /* 0x000fe40007ffe1ff */
[----:B------:R-:W-:Y:S01]  /*02f0*/  @!P1 LOP3.LUT R12, RZ, R3, RZ, 0x33, !PT ;  /* 0x00000003ff0c9212 */ /* 0x000fe200078e33ff */
[----:B------:R-:W-:-:S03]  /*0300*/  IMAD R13, R13, R0, RZ ;  /* 0x000000000d0d7224 */ /* 0x000fc600078e02ff */
[----:B------:R-:W-:Y:S01]  /*0310*/  IABS R10, R12 ;  /* 0x0000000c000a7213 */ /* 0x000fe20000000000 */
[----:B-1----:R-:W-:Y:S01]  /*0320*/  IMAD.MOV R15, RZ, RZ, -R11 ;  /* 0x000000ffff0f7224 */ /* 0x002fe200078e0a0b */
[----:B------:R-:W-:Y:S01]  /*0330*/  ISETP.GE.AND P5, PT, R12, RZ, PT ;  /* 0x000000ff0c00720c */ /* 0x000fe20003fa6270 */
[----:B------:R-:W-:Y:S01]  /*0340*/  IMAD.HI.U32 R8, R9, R13, R8 ;  /* 0x0000000d09087227 */ /* 0x000fe200078e0008 */
[----:B------:R-:W-:-:S03]  /*0350*/  MOV R13, R10 ;  /* 0x0000000a000d7202 */ /* 0x000fc60000000f00 */
[----:B------:R-:W-:Y:S02]  /*0360*/  IMAD R9, R15, R2, RZ ;  /* 0x000000020f097224 */ /* 0x000fe400078e02ff */
[----:B------:R-:W-:Y:S02]  /*0370*/  IMAD.MOV.U32 R10, RZ, RZ, RZ ;  /* 0x000000ffff0a7224 */ /* 0x000fe400078e00ff */
[----:B------:R-:W-:-:S04]  /*0380*/  IMAD.HI.U32 R8, R8, R13, RZ ;  /* 0x0000000d08087227 */ /* 0x000fc800078e00ff */
[----:B------:R-:W-:Y:S01]  /*0390*/  IMAD.HI.U32 R10, R11, R9, R10 ;  /* 0x000000090b0a7227 */ /* 0x000fe200078e000a */
[----:B------:R-:W-:-:S03]  /*03a0*/  IADD3 R8, -R8, RZ, RZ ;  /* 0x000000ff08087210 */ /* 0x000fc60007ffe1ff */
[----:B------:R-:W-:Y:S02]  /*03b0*/  IMAD.MOV R9, RZ, RZ, -R14 ;  /* 0x000000ffff097224 */ /* 0x000fe400078e0a0e */
[----:B------:R-:W-:-:S04]  /*03c0*/  IMAD.HI.U32 R10, R10, R7, RZ ;  /* 0x000000070a0a7227 */ /* 0x000fc800078e00ff */
[----:B------:R-:W-:Y:S02]  /*03d0*/  IMAD R9, R10, R9, R7 ;  /* 0x000000090a097224 */ /* 0x000fe400078e0207 */
[----:B------:R-:W-:Y:S02]  /*03e0*/  IMAD R7, R0, R8, R13 ;  /* 0x0000000800077224 */ /* 0x000fe400078e020d */
[----:B------:R-:W0:Y:S01]  /*03f0*/  S2R R8, SR_TID.X ;  /* 0x0000000000087919 */ /* 0x000e220000002100 */
[----:B------:R-:W-:Y:S01]  /*0400*/  ISETP.GT.U32.AND P3, PT, R2, R9, PT ;  /* 0x000000090200720c */ /* 0x000fe20003f64070 */
[----:B------:R-:W-:Y:S01]  /*0410*/  IMAD.MOV R12, RZ, RZ, -R12 ;  /* 0x000000ffff0c7224 */ /* 0x000fe200078e0a0c */
[----:B------:R-:W-:-:S03]  /*0420*/  ISETP.GT.U32.AND P0, PT, R0, R7, PT ;  /* 0x000000070000720c */ /* 0x000fc60003f04070 */
[----:B------:R-:W-:-:S08]  /*0430*/  IMAD R3, R3, R12, R4 ;  /* 0x0000000c03037224 */ /* 0x000fd000078e0204 */
[----:B------:R-:W-:Y:S01]  /*0440*/  @!P3 IMAD.IADD R9, R9, 0x1, -R2 ;  /* 0x000000010909b824 */ /* 0x000fe200078e0a02 */
[----:B------:R-:W-:Y:S01]  /*0450*/  @!P3 IADD3 R10, R10, 0x1, RZ ;  /* 0x000000010a0ab810 */ /* 0x000fe20007ffe0ff */
[----:B------:R-:W-:Y:S01]  /*0460*/  @!P0 IMAD.IADD R7, R7, 0x1, -R0 ;  /* 0x0000000107078824 */ /* 0x000fe200078e0a00 */
[----:B------:R-:W-:Y:S02]  /*0470*/  ISETP.NE.AND P3, PT, R6, RZ, PT ;  /* 0x000000ff0600720c */ /* 0x000fe40003f65270 */
[----:B------:R-:W-:Y:S02]  /*0480*/  ISETP.GE.U32.AND P0, PT, R9, R2, PT ;  /* 0x000000020900720c */ /* 0x000fe40003f06070 */
[----:B------:R-:W-:Y:S02]  /*0490*/  ISETP.GT.U32.AND P1, PT, R0, R7, PT ;  /* 0x000000070000720c */ /* 0x000fe40003f24070 */
[----:B------:R-:W-:-:S04]  /*04a0*/  LOP3.LUT R2, R4, R5, RZ, 0x3c, !PT ;  /* 0x0000000504027212 */ /* 0x000fc800078e3cff */
[----:B------:R-:W-:Y:S02]  /*04b0*/  ISETP.GE.AND P2, PT, R2, RZ, PT ;  /* 0x000000ff0200720c */ /* 0x000fe40003f46270 */
[----:B0-----:R-:W-:-:S03]  /*04c0*/  SHF.R.U32.HI R9, RZ, 0x5, R8 ;  /* 0x00000005ff097819 */ /* 0x001fc60000011608 */
[----:B------:R-:W-:Y:S02]  /*04d0*/  @P0 VIADD R10, R10, 0x1 ;  /* 0x000000010a0a0836 */ /* 0x000fe40000000000 */
[----:B------:R-:W-:Y:S01]  /*04e0*/  @!P1 IMAD.IADD R7, R7, 0x1, -R0 ;  /* 0x0000000107079824 */ /* 0x000fe200078e0a00 */
[----:B------:R-:W-:Y:S02]  /*04f0*/  ISETP.GE.AND P0, PT, R9, UR5, PT ;  /* 0x0000000509007c0c */ /* 0x000fe4000bf06270 */
[----:B------:R-:W-:Y:S01]  /*0500*/  MOV R0, R10 ;  /* 0x0000000a00007202 */ /* 0x000fe20000000f00 */
[----:B------:R-:W-:Y:S01]  /*0510*/  IMAD.MOV.U32 R2, RZ, RZ, R7 ;  /* 0x000000ffff027224 */ /* 0x000fe200078e0007 */
[----:B------:R-:W-:Y:S02]  /*0520*/  CS2R R10, SRZ ;  /* 0x00000000000a7805 */ /* 0x000fe4000001ff00 */
[----:B------:R-:W-:Y:S01]  /*0530*/  @!P2 IADD3 R0, -R0, RZ, RZ ;  /* 0x000000ff0000a210 */ /* 0x000fe20007ffe1ff */
[----:B------:R-:W-:Y:S01]  /*0540*/  @!P5 IMAD.MOV R2, RZ, RZ, -R2 ;  /* 0x000000ffff02d224 */ /* 0x000fe200078e0a02 */
[----:B------:R-:W-:-:S02]  /*0550*/  @!P4 LOP3.LUT R0, RZ, R5, RZ, 0x33, !PT ;  /* 0x00000005ff00c212 */ /* 0x000fc400078e33ff */
[----:B------:R-:W-:-:S03]  /*0560*/  @!P3 LOP3.LUT R2, RZ, R6, RZ, 0x33, !PT ;  /* 0x00000006ff02b212 */ /* 0x000fc600078e33ff */
[----:B------:R-:W-:Y:S05]  /*0570*/  @P0 BRA `(.L_x_73) ;  /* 0x0000001400b00947 */ /* 0x000fea0003800000 */
[----:B------:R-:W0:Y:S01]  /*0580*/  LDC R11, c[0x0][0x294] ;  /* 0x0000a500ff0b7b82 */ /* 0x000e220000000800 */
[----:B------:R-:W-:Y:S01]  /*0590*/  IABS R10, R0 ;  /* 0x00000000000a7213 */ /* 0x000fe20000000000 */
[----:B------:R-:W-:-:S06]  /*05a0*/  ULDC.64 UR8, c[0x0][0x2c0] ;  /* 0x0000b00000087ab9 */ /* 0x000fcc0000000a00 */
[----:B------:R-:W1:Y:S01]  /*05b0*/  LDC.64 R12, c[0x0][0x2a0] ;  /* 0x0000a800ff0c7b82 */ /* 0x000e620000000a00 */
[----:B0-----:R-:W-:-:S04]  /*05c0*/  IABS R8, R11 ;  /* 0x0000000b00087213 */ /* 0x001fc80000000000 */
[----:B------:R-:W0:Y:S08]  /*05d0*/  I2F.RP R6, R8 ;  /* 0x0000000800067306 */ /* 0x000e300000209400 */
[----:B0-----:R-:W0:Y:S02]  /*05e0*/  MUFU.RCP R6, R6 ;  /* 0x0000000600067308 */ /* 0x001e240000001000 */
[----:B0-----:R-:W-:-:S06]  /*05f0*/  VIADD R4, R6, 0xffffffe ;  /* 0x0ffffffe06047836 */ /* 0x001fcc0000000000 */
[----:B------:R0:W2:Y:S02]  /*0600*/  F2I.FTZ.U32.TRUNC.NTZ R5, R4 ;  /* 0x0000000400057305 */ /* 0x0000a4000021f000 */
[----:B0-----:R-:W-:Y:S01]  /*0610*/  IMAD.MOV.U32 R4, RZ, RZ, RZ ;  /* 0x000000ffff047224 */ /* 0x001fe200078e00ff */
[----:B--2---:R-:W-:-:S05]  /*0620*/  IADD3 R7, RZ, -R5, RZ ;  /* 0x80000005ff077210 */ /* 0x004fca0007ffe0ff */
[----:B------:R-:W-:-:S04]  /*0630*/  IMAD R7, R7, R8, RZ ;  /* 0x0000000807077224 */ /* 0x000fc800078e02ff */
[----:B------:R-:W-:-:S04]  /*0640*/  IMAD.HI.U32 R5, R5, R7, R4 ;  /* 0x0000000705057227 */ /* 0x000fc800078e0004 */
[----:B------:R-:W-:-:S04]  /*0650*/  IMAD.MOV.U32 R7, RZ, RZ, R10 ;  /* 0x000000ffff077224 */ /* 0x000fc800078e000a */
[----:B------:R-:W-:-:S05]  /*0660*/  IMAD.HI.U32 R4, R5, R7, RZ ;  /* 0x0000000705047227 */ /* 0x000fca00078e00ff */
[----:B------:R-:W-:-:S05]  /*0670*/  IADD3 R5, -R4, RZ, RZ ;  /* 0x000000ff04057210 */ /* 0x000fca0007ffe1ff */
[C---:B------:R-:W-:Y:S02]  /*0680*/  IMAD R5, R8.reuse, R5, R7 ;  /* 0x0000000508057224 */ /* 0x040fe400078e0207 */
[----:B------:R-:W0:Y:S03]  /*0690*/  LDC.64 R6, c[0x0][0x2b8] ;  /* 0x0000ae00ff067b82 */ /* 0x000e260000000a00 */
[----:B------:R-:W-:-:S13]  /*06a0*/  ISETP.GT.U32.AND P1, PT, R8, R5, PT ;  /* 0x000000050800720c */ /* 0x000fda0003f24070 */
[----:B------:R-:W-:Y:S02]  /*06b0*/  @!P1 IMAD.IADD R5, R5, 0x1, -R8 ;  /* 0x0000000105059824 */ /* 0x000fe400078e0a08 */
[----:B------:R-:W-:Y:S01]  /*06c0*/  @!P1 VIADD R4, R4, 0x1 ;  /* 0x0000000104049836 */ /* 0x000fe20000000000 */
[----:B------:R-:W-:Y:S02]  /*06d0*/  ISETP.NE.AND P1, PT, R11, RZ, PT ;  /* 0x000000ff0b00720c */ /* 0x000fe40003f25270 */
[----:B------:R-:W-:Y:S02]  /*06e0*/  ISETP.GE.U32.AND P0, PT, R5, R8, PT ;  /* 0x000000080500720c */ /* 0x000fe40003f06070 */
[----:B------:R-:W-:Y:S01]  /*06f0*/  LOP3.LUT R5, R0, R11, RZ, 0x3c, !PT ;  /* 0x0000000b00057212 */ /* 0x000fe200078e3cff */
[----:B0-----:R-:W-:Y:S02]  /*0700*/  IMAD R6, R3, UR8, -R6 ;  /* 0x0000000803067c24 */ /* 0x001fe4000f8e0a06 */
[----:B------:R-:W-:Y:S01]  /*0710*/  IMAD R7, R2, UR9, -R7 ;  /* 0x0000000902077c24 */ /* 0x000fe2000f8e0a07 */
[----:B------:R-:W-:Y:S01]  /*0720*/  ISETP.GE.AND P2, PT, R5, RZ, PT ;  /* 0x000000ff0500720c */ /* 0x000fe20003f46270 */
[----:B-1----:R-:W-:-:S06]  /*0730*/  IMAD R5, R13, R12, RZ ;  /* 0x0000000c0d057224 */ /* 0x002fcc00078e02ff */
[----:B------:R-:W-:-:S06]  /*0740*/  @P0 IADD3 R4, R4, 0x1, RZ ;  /* 0x0000000104040810 */ /* 0x000fcc0007ffe0ff */
[----:B------:R-:W-:Y:S01]  /*0750*/  @!P2 IMAD.MOV R4, RZ, RZ, -R4 ;  /* 0x000000ffff04a224 */ /* 0x000fe200078e0a04 */
[----:B------:R-:W-:Y:S02]  /*0760*/  @!P1 LOP3.LUT R4, RZ, R11, RZ, 0x33, !PT ;  /* 0x0000000bff049212 */ /* 0x000fe400078e33ff */
[----:B------:R-:W-:-:S07]  /*0770*/  CS2R R10, SRZ ;  /* 0x00000000000a7805 */ /* 0x000fce000001ff00 */
.L_x_85:
[----:B------:R-:W0:Y:S01]  /*0780*/  S2R R8, SR_TID.X ;  /* 0x0000000000087919 */ /* 0x000e220000002100 */
[----:B------:R-:W-:Y:S01]  /*0790*/  BSSY B0, `(.L_x_74) ;  /* 0x0000146000007945 */ /* 0x000fe20003800000 */
[----:B0-----:R-:W-:-:S04]  /*07a0*/  LOP3.LUT R24, R8, 0x1f, RZ, 0xc0, !PT ;  /* 0x0000001f08187812 */ /* 0x001fc800078ec0ff */
        /* <DEDUP_REMOVED lines=48> */
[----:B------:R-:W2:Y:S01]  /*0ab0*/  LDG.E.64 R12, desc[UR6][R12.64] ;  /* 0x000000060c0c7981 */ /* 0x000ea2000c1e1b00 */
[----:B-1----:R-:W-:-:S06]  /*0ac0*/  IMAD.WIDE R16, R15, 0x8, R16 ;  /* 0x000000080f107825 */ /* 0x002fcc00078e0210 */
[----:B------:R-:W2:Y:S02]  /*0ad0*/  LDG.E.64 R16, desc[UR6][R16.64] ;  /* 0x0000000610107981 */ /* 0x000ea4000c1e1b00 */
[----:B--2---:R-:W-:-:S11]  /*0ae0*/  DFMA R10, R12, R16, R10 ;  /* 0x000000100c0a722b */ /* 0x004fd6000000000a */
.L_x_79:
[----:B------:R-:W-:Y:S05]  /*0af0*/  BSYNC B3 ;  /* 0x0000000000037941 */ /* 0x000fea0003800000 */
.L_x_78:
[----:B------:R-:W-:Y:S01]  /*0b00*/  VIADD R24, R24, 0x20 ;  /* 0x0000002018187836 */ /* 0x000fe20000000000 */
[----:B------:R-:W-:-:S07]  /*0b10*/  IADD3 R23, R23, 0x20, RZ ;  /* 0x0000002017177810 */ /* 0x000fce0007ffe0ff */
.L_x_77:
[----:B------:R-:W-:Y:S05]  /*0b20*/  BSYNC B2 ;  /* 0x0000000000027941 */ /* 0x000fea0003800000 */
.L_x_76:
        /* <DEDUP_REMOVED lines=11> */
[----:B------:R-:W-:Y:S01]  /*0be0*/  PLOP3.LUT P3, PT, PT, PT, UP0, 0x80, 0x0 ;  /* 0x000000000000781c */ /* 0x000fe20003f6f008 */
[----:B0-----:R-:W0:Y:S02]  /*0bf0*/  MUFU.RCP R8, R8 ;  /* 0x0000000800087308 */ /* 0x001e240000001000 */
[----:B0-----:R-:W-:Y:S02]  /*0c00*/  IADD3 R12, R8, 0xffffffe, RZ ;  /* 0x0ffffffe080c7810 */ /* 0x001fe40007ffe0ff */
[----:B------:R-:W-:-:S04]  /*0c10*/  MOV R8, UR8 ;  /* 0x0000000800087c02 */ /* 0x000fc80008000f00 */
[----:B------:R0:W1:Y:S02]  /*0c20*/  F2I.FTZ.U32.TRUNC.NTZ R13, R12 ;  /* 0x0000000c000d7305 */ /* 0x000064000021f000 */
[----:B0-----:R-:W-:Y:S01]  /*0c30*/  HFMA2.MMA R12, -RZ, RZ, 0, 0 ;  /* 0x00000000ff0c7435 */ /* 0x001fe200000001ff */
[----:B-1----:R-:W-:-:S04]  /*0c40*/  IMAD.MOV R21, RZ, RZ, -R13 ;  /* 0x000000ffff157224 */ /* 0x002fc800078e0a0d */
[----:B------:R-:W-:-:S05]  /*0c50*/  IMAD R21, R21, UR5, RZ ;  /* 0x0000000515157c24 */ /* 0x000fca000f8e02ff */
[----:B------:R-:W-:-:S07]  /*0c60*/  IMAD.HI.U32 R21, R13, R21, R12 ;  /* 0x000000150d157227 */ /* 0x000fce00078e000c */
.L_x_82:
[----:B------:R-:W-:Y:S01]  /*0c70*/  IMAD.HI.U32 R21, R21, R24, RZ ;  /* 0x0000001815157227 */ /* 0x000fe200078e00ff */
[----:B------:R-:W-:Y:S01]  /*0c80*/  ULDC UR5, c[0x0][0x2a0] ;  /* 0x0000a80000057ab9 */ /* 0x000fe20000000800 */
[----:B------:R-:W-:Y:S01]  /*0c90*/  ULDC.64 UR8, c[0x0][0x2b0] ;  /* 0x0000ac0000087ab9 */ /* 0x000fe20000000a00 */
[----:B------:R-:W0:Y:S01]  /*0ca0*/  I2F.U32.RP R14, UR5 ;  /* 0x00000005000e7d06 */ /* 0x000e220008209000 */
[----:B------:R-:W-:Y:S01]  /*0cb0*/  IMAD.MOV R13, RZ, RZ, -R21 ;  /* 0x000000ffff0d7224 */ /* 0x000fe200078e0a15 */
[----:B------:R-:W-:-:S03]  /*0cc0*/  ULDC.64 UR10, c[0x0][0x298] ;  /* 0x0000a600000a7ab9 */ /* 0x000fc60000000a00 */
[----:B------:R-:W-:-:S05]  /*0cd0*/  IMAD R12, R13, UR5, R24 ;  /* 0x000000050d0c7c24 */ /* 0x000fca000f8e0218 */
[----:B------:R-:W-:Y:S01]  /*0ce0*/  ISETP.GE.U32.AND P1, PT, R12, UR5, PT ;  /* 0x000000050c007c0c */ /* 0x000fe2000bf26070 */
[----:B0-----:R-:W0:-:S12]  /*0cf0*/  MUFU.RCP R14, R14 ;  /* 0x0000000e000e7308 */ /* 0x001e180000001000 */
[----:B------:R-:W-:Y:S01]  /*0d00*/  @P1 IADD3 R12, R12, -UR5, RZ ;  /* 0x800000050c0c1c10 */ /* 0x000fe2000fffe0ff */
[----:B------:R-:W-:-:S03]  /*0d10*/  @P1 VIADD R21, R21, 0x1 ;  /* 0x0000000115151836 */ /* 0x000fc60000000000 */
[----:B------:R-:W-:Y:S01]  /*0d20*/  ISETP.GE.U32.AND P2, PT, R12, UR5, PT ;  /* 0x000000050c007c0c */ /* 0x000fe2000bf46070 */
[----:B0-----:R-:W-:-:S04]  /*0d30*/  VIADD R12, R14, 0xffffffe ;  /* 0x0ffffffe0e0c7836 */ /* 0x001fc80000000000 */
[----:B------:R0:W1:Y:S08]  /*0d40*/  F2I.FTZ.U32.TRUNC.NTZ R13, R12 ;  /* 0x0000000c000d7305 */ /* 0x000070000021f000 */
[----:B------:R-:W-:-:S04]  /*0d50*/  @P2 IADD3 R21, R21, 0x1, RZ ;  /* 0x0000000115152810 */ /* 0x000fc80007ffe0ff */
[----:B------:R-:W-:Y:S02]  /*0d60*/  SEL R8, R8, R21, !P3 ;  /* 0x0000001508087207 */ /* 0x000fe40005800000 */
[----:B0-----:R-:W-:Y:S02]  /*0d70*/  MOV R12, RZ ;  /* 0x000000ff000c7202 */ /* 0x001fe40000000f00 */
[C---:B------:R-:W-:Y:S01]  /*0d80*/  IADD3 R17, -R8.reuse, RZ, RZ ;  /* 0x000000ff08117210 */ /* 0x040fe20007ffe1ff */
[----:B------:R-:W-:Y:S02]  /*0d90*/  IMAD R15, R8, UR9, R7 ;  /* 0x00000009080f7c24 */ /* 0x000fe4000f8e0207 */
[----:B-1----:R-:W-:Y:S02]  /*0da0*/  IMAD.MOV R21, RZ, RZ, -R13 ;  /* 0x000000ffff157224 */ /* 0x002fe400078e0a0d */
[----:B------:R-:W-:Y:S02]  /*0db0*/  IMAD R17, R17, UR5, R24 ;  /* 0x0000000511117c24 */ /* 0x000fe4000f8e0218 */
[----:B------:R-:W-:-:S02]  /*0dc0*/  IMAD R21, R21, UR5, RZ ;  /* 0x0000000515157c24 */ /* 0x000fc4000f8e02ff */
[----:B------:R-:W-:Y:S02]  /*0dd0*/  IMAD R14, R17, UR8, R6 ;  /* 0x00000008110e7c24 */ /* 0x000fe4000f8e0206 */
[----:B------:R-:W-:-:S03]  /*0de0*/  IMAD.HI.U32 R21, R13, R21, R12 ;  /* 0x000000150d157227 */ /* 0x000fc600078e000c */
[----:B------:R-:W-:Y:S01]  /*0df0*/  LOP3.LUT R8, R15, R14, RZ, 0xfc, !PT ;  /* 0x0000000e0f087212 */ /* 0x000fe200078efcff */
[----:B------:R-:W-:-:S03]  /*0e00*/  VIADD R12, R24, 0x20 ;  /* 0x00000020180c7836 */ /* 0x000fc60000000000 */
[----:B------:R-:W-:Y:S01]  /*0e10*/  ISETP.GE.AND P2, PT, R8, RZ, PT ;  /* 0x000000ff0800720c */ /* 0x000fe20003f46270 */
[----:B------:R-:W-:-:S03]  /*0e20*/  IMAD.HI.U32 R13, R21, R12, RZ ;  /* 0x0000000c150d7227 */ /* 0x000fc600078e00ff */
[----:B------:R-:W-:Y:S02]  /*0e30*/  ISETP.GE.OR P2, PT, R14, UR10, !P2 ;  /* 0x0000000a0e007c0c */ /* 0x000fe4000d746670 */
[----:B------:R-:W-:Y:S02]  /*0e40*/  IADD3 R25, -R13, RZ, RZ ;  /* 0x000000ff0d197210 */ /* 0x000fe40007ffe1ff */
[----:B------:R-:W-:-:S03]  /*0e50*/  ISETP.GE.OR P2, PT, R15, UR11, P2 ;  /* 0x0000000b0f007c0c */ /* 0x000fc60009746670 */
[----:B------:R-:W-:-:S05]  /*0e60*/  IMAD R8, R25, UR5, R12 ;  /* 0x0000000519087c24 */ /* 0x000fca000f8e020c */
[----:B------:R-:W-:-:S05]  /*0e70*/  ISETP.GE.U32.AND P1, PT, R8, UR5, PT ;  /* 0x0000000508007c0c */ /* 0x000fca000bf26070 */
[----:B------:R-:W0:Y:S01]  /*0e80*/  @!P2 LDC.64 R18, c[0x0][0x210] ;  /* 0x00008400ff12ab82 */ /* 0x000e220000000a00 */
[----:B------:R-:W-:-:S04]  /*0e90*/  @!P2 IMAD R15, R20, UR11, R15 ;  /* 0x0000000b140fac24 */ /* 0x000fc8000f8e020f */
[----:B------:R-:W-:-:S03]  /*0ea0*/  @!P2 IMAD R15, R15, UR10, R14 ;  /* 0x0000000a0f0fac24 */ /* 0x000fc6000f8e020e */
[----:B------:R-:W1:Y:S01]  /*0eb0*/  @!P2 LDC.64 R16, c[0x0][0x238] ;  /* 0x00008e00ff10ab82 */ /* 0x000e620000000a00 */
[----:B------:R-:W-:-:S05]  /*0ec0*/  @P1 VIADD R8, R8, -UR5 ;  /* 0x8000000508081c36 */ /* 0x000fca0008000000 */
[----:B------:R-:W-:Y:S01]  /*0ed0*/  ISETP.GE.U32.AND P4, PT, R8, UR5, PT ;  /* 0x0000000508007c0c */ /* 0x000fe2000bf86070 */
[----:B0-----:R-:W-:Y:S01]  /*0ee0*/  @!P2 IMAD.WIDE R18, R23, 0x8, R18 ;  /* 0x000000081712a825 */ /* 0x001fe200078e0212 */
[----:B------:R-:W-:-:S05]  /*0ef0*/  ULOP3.LUT UR12, URZ, UR5, URZ, 0x33, !UPT ;  /* 0x000000053f0c7292 */ /* 0x000fca000f8e333f */
[----:B------:R-:W2:Y:S01]  /*0f00*/  @!P2 LDG.E.64 R18, desc[UR6][R18.64] ;  /* 0x000000061212a981 */ /* 0x000ea2000c1e1b00 */
[----:B-1----:R-:W-:Y:S01]  /*0f10*/  @!P2 IMAD.WIDE R16, R15, 0x8, R16 ;  /* 0x000000080f10a825 */ /* 0x002fe200078e0210 */
[----:B------:R-:W-:-:S05]  /*0f20*/  UISETP.NE.U32.AND UP0, UPT, UR5, URZ, UPT ;  /* 0x0000003f0500728c */ /* 0x000fca000bf05070 */
[----:B------:R-:W2:Y:S01]  /*0f30*/  @!P2 LDG.E.64 R16, desc[UR6][R16.64] ;  /* 0x000000061010a981 */ /* 0x000ea2000c1e1b00 */
[----:B------:R-:W-:Y:S01]  /*0f40*/  @P1 IADD3 R13, R13, 0x1, RZ ;  /* 0x000000010d0d1810 */ /* 0x000fe20007ffe0ff */
[----:B------:R-:W-:Y:S01]  /*0f50*/  IMAD.U32 R8, RZ, RZ, UR12 ;  /* 0x0000000cff087e24 */ /* 0x000fe2000f8e00ff */
[----:B------:R-:W-:Y:S02]  /*0f60*/  PLOP3.LUT P3, PT, PT, PT, UP0, 0x80, 0x0 ;  /* 0x000000000000781c */ /* 0x000fe40003f6f008 */
        /* <DEDUP_REMOVED lines=10> */
[----:B------:R-:W0:Y:S08]  /*1010*/  @!P1 LDC.64 R14, c[0x0][0x210] ;  /* 0x00008400ff0e9b82 */ /* 0x000e300000000a00 */
[----:B------:R-:W1:Y:S01]  /*1020*/  @!P1 LDC.64 R12, c[0x0][0x238] ;  /* 0x00008e00ff0c9b82 */ /* 0x000e620000000a00 */
[----:B------:R-:W-:Y:S01]  /*1030*/  @!P1 IMAD R25, R20, UR11, R25 ;  /* 0x0000000b14199c24 */ /* 0x000fe2000f8e0219 */
[----:B------:R-:W-:-:S03]  /*1040*/  IADD3 R27, R23, 0x20, RZ ;  /* 0x00000020171b7810 */ /* 0x000fc60007ffe0ff */
[----:B------:R-:W-:Y:S02]  /*1050*/  @!P1 IMAD R25, R25, UR10, R26 ;  /* 0x0000000a19199c24 */ /* 0x000fe4000f8e021a */
[----:B0-----:R-:W-:-:S06]  /*1060*/  @!P1 IMAD.WIDE R14, R27, 0x8, R14 ;  /* 0x000000081b0e9825 */ /* 0x001fcc00078e020e */
[----:B------:R-:W3:Y:S01]  /*1070*/  @!P1 LDG.E.64 R14, desc[UR6][R14.64] ;  /* 0x000000060e0e9981 */ /* 0x000ee2000c1e1b00 */
[----:B-1----:R-:W-:-:S06]  /*1080*/  @!P1 IMAD.WIDE R12, R25, 0x8, R12 ;  /* 0x00000008190c9825 */ /* 0x002fcc00078e020c */
[----:B------:R-:W3:Y:S01]  /*1090*/  @!P1 LDG.E.64 R12, desc[UR6][R12.64] ;  /* 0x000000060c0c9981 */ /* 0x000ee2000c1e1b00 */
[----:B------:R-:W-:-:S04]  /*10a0*/  VIADD R26, R24, 0x40 ;  /* 0x00000040181a7836 */ /* 0x000fc80000000000 */
[----:B------:R-:W-:Y:S01]  /*10b0*/  IMAD.HI.U32 R25, R21, R26, RZ ;  /* 0x0000001a15197227 */ /* 0x000fe200078e00ff */
[----:B------:R-:W-:Y:S01]  /*10c0*/  IADD3 R27, R23, 0x60, RZ ;  /* 0x00000060171b7810 */ /* 0x000fe20007ffe0ff */
[----:B--2---:R-:W-:-:S03]  /*10d0*/  @!P2 DFMA R10, R18, R16, R10 ;  /* 0x00000010120aa22b */ /* 0x004fc6000000000a */
[----:B------:R-:W-:-:S05]  /*10e0*/  IADD3 R17, -R25, RZ, RZ ;  /* 0x000000ff19117210 */ /* 0x000fca0007ffe1ff */
[----:B------:R-:W-:-:S05]  /*10f0*/  IMAD R16, R17, UR5, R26 ;  /* 0x0000000511107c24 */ /* 0x000fca000f8e021a */
[----:B------:R-:W-:Y:S01]  /*1100*/  ISETP.GE.U32.AND P4, PT, R16, UR5, PT ;  /* 0x0000000510007c0c */ /* 0x000fe2000bf86070 */
[----:B------:R-:W-:-:S04]  /*1110*/  VIADD R18, R24, 0x60 ;  /* 0x0000006018127836 */ /* 0x000fc80000000000 */
[----:B------:R-:W-:-:S04]  /*1120*/  IMAD.HI.U32 R19, R21, R18, RZ ;  /* 0x0000001215137227 */ /* 0x000fc800078e00ff */
[----:B------:R-:W-:-:S04]  /*1130*/  IMAD.MOV R17, RZ, RZ, -R19 ;  /* 0x000000ffff117224 */ /* 0x000fc800078e0a13 */
[----:B------:R-:W-:Y:S01]  /*1140*/  @P4 IADD3 R16, R16, -UR5, RZ ;  /* 0x8000000510104c10 */ /* 0x000fe2000fffe0ff */
[----:B------:R-:W-:-:S03]  /*1150*/  IMAD R17, R17, UR5, R18 ;  /* 0x0000000511117c24 */ /* 0x000fc6000f8e0212 */
[----:B------:R-:W-:Y:S02]  /*1160*/  ISETP.GE.U32.AND P5, PT, R16, UR5, PT ;  /* 0x0000000510007c0c */ /* 0x000fe4000bfa6070 */
[----:B------:R-:W-:Y:S02]  /*1170*/  ISETP.GE.U32.AND P2, PT, R17, UR5, PT ;  /* 0x0000000511007c0c */ /* 0x000fe4000bf46070 */
[----:B------:R-:W-:-:S09]  /*1180*/  @P4 IADD3 R25, R25, 0x1, RZ ;  /* 0x0000000119194810 */ /* 0x000fd20007ffe0ff */
[----:B------:R-:W-:Y:S02]  /*1190*/  @P5 VIADD R25, R25, 0x1 ;  /* 0x0000000119195836 */ /* 0x000fe40000000000 */
[----:B------:R-:W-:-:S03]  /*11a0*/  @P2 IADD3 R17, R17, -UR5, RZ ;  /* 0x8000000511112c10 */ /* 0x000fc6000fffe0ff */
[----:B------:R-:W-:Y:S02]  /*11b0*/  SEL R16, R8, R25, !P3 ;  /* 0x0000001908107207 */ /* 0x000fe40005800000 */
[----:B------:R-:W-:-:S03]  /*11c0*/  ISETP.GE.U32.AND P4, PT, R17, UR5, PT ;  /* 0x0000000511007c0c */ /* 0x000fc6000bf86070 */
[----:B------:R-:W-:-:S04]  /*11d0*/  IMAD.MOV R25, RZ, RZ, -R16 ;  /* 0x000000ffff197224 */ /* 0x000fc800078e0a10 */
[----:B------:R-:W-:Y:S02]  /*11e0*/  IMAD R25, R25, UR5, R26 ;  /* 0x0000000519197c24 */ /* 0x000fe4000f8e021a */
[----:B------:R-:W-:Y:S02]  /*11f0*/  IMAD R17, R16, UR9, R7 ;  /* 0x0000000910117c24 */ /* 0x000fe4000f8e0207 */
[----:B------:R-:W-:Y:S01]  /*1200*/  IMAD R16, R25, UR8, R6 ;  /* 0x0000000819107c24 */ /* 0x000fe2000f8e0206 */
[----:B------:R-:W-:-:S04]  /*1210*/  @P2 IADD3 R19, R19, 0x1, RZ ;  /* 0x0000000113132810 */ /* 0x000fc80007ffe0ff */
[----:B------:R-:W-:Y:S01]  /*1220*/  LOP3.LUT R25, R17, R16, RZ, 0xfc, !PT ;  /* 0x0000001011197212 */ /* 0x000fe200078efcff */
[----:B------:R-:W-:-:S03]  /*1230*/  @P4 VIADD R19, R19, 0x1 ;  /* 0x0000000113134836 */ /* 0x000fc60000000000 */
[----:B------:R-:W-:Y:S02]  /*1240*/  ISETP.GE.AND P2, PT, R25, RZ, PT ;  /* 0x000000ff1900720c */ /* 0x000fe40003f46270 */
[----:B------:R-:W-:Y:S02]  /*1250*/  SEL R26, R8, R19, !P3 ;  /* 0x00000013081a7207 */ /* 0x000fe40005800000 */
[----:B------:R-:W-:Y:S02]  /*1260*/  ISETP.GE.OR P2, PT, R16, UR10, !P2 ;  /* 0x0000000a10007c0c */ /* 0x000fe4000d746670 */
[----:B------:R-:W-:Y:S02]  /*1270*/  IADD3 R25, -R26, RZ, RZ ;  /* 0x000000ff1a197210 */ /* 0x000fe40007ffe1ff */
[----:B------:R-:W-:-:S03]  /*1280*/  ISETP.GE.OR P2, PT, R17, UR11, P2 ;  /* 0x0000000b11007c0c */ /* 0x000fc60009746670 */
[----:B------:R-:W-:Y:S02]  /*1290*/  IMAD R25, R25, UR5, R18 ;  /* 0x0000000519197c24 */ /* 0x000fe4000f8e0212 */
[----:B------:R-:W-:Y:S02]  /*12a0*/  IMAD R26, R26, UR9, R7 ;  /* 0x000000091a1a7c24 */ /* 0x000fe4000f8e0207 */
[----:B------:R-:W-:Y:S01]  /*12b0*/  IMAD R25, R25, UR8, R6 ;  /* 0x0000000819197c24 */ /* 0x000fe2000f8e0206 */
[----:B---3--:R-:W-:-:S05]  /*12c0*/  @!P1 DFMA R10, R14, R12, R10 ;  /* 0x0000000c0e0a922b */ /* 0x008fca000000000a */
[----:B------:R-:W0:Y:S01]  /*12d0*/  @!P2 LDC.64 R18, c[0x0][0x238] ;  /* 0x00008e00ff12ab82 */ /* 0x000e220000000a00 */
[----:B------:R-:W-:-:S07]  /*12e0*/  LOP3.LUT R12, R26, R25, RZ, 0xfc, !PT ;  /* 0x000000191a0c7212 */ /* 0x000fce00078efcff */
[----:B------:R-:W1:Y:S01]  /*12f0*/  @!P2 LDC.64 R14, c[0x0][0x210] ;  /* 0x00008400ff0eab82 */ /* 0x000e620000000a00 */
[----:B------:R-:W-:-:S04]  /*1300*/  ISETP.GE.AND P1, PT, R12, RZ, PT ;  /* 0x000000ff0c00720c */ /* 0x000fc80003f26270 */
[----:B------:R-:W-:Y:S01]  /*1310*/  ISETP.GE.OR P1, PT, R25, UR10, !P1 ;  /* 0x0000000a19007c0c */ /* 0x000fe2000cf26670 */
[----:B------:R-:W-:-:S03]  /*1320*/  @!P2 IMAD R17, R20, UR11, R17 ;  /* 0x0000000b1411ac24 */ /* 0x000fc6000f8e0211 */
[----:B------:R-:W-:Y:S01]  /*1330*/  ISETP.GE.OR P1, PT, R26, UR11, P1 ;  /* 0x0000000b1a007c0c */ /* 0x000fe20008f26670 */
[----:B------:R-:W-:Y:S02]  /*1340*/  @!P2 IMAD R17, R17, UR10, R16 ;  /* 0x0000000a1111ac24 */ /* 0x000fe4000f8e0210 */
[----:B------:R-:W-:Y:S02]  /*1350*/  VIADD R13, R23, 0x40 ;  /* 0x00000040170d7836 */ /* 0x000fe40000000000 */
[----:B0-----:R-:W-:-:S08]  /*1360*/  @!P2 IMAD.WIDE R18, R17, 0x8, R18 ;  /* 0x000000081112a825 */ /* 0x001fd000078e0212 */
[----:B------:R-:W0:Y:S01]  /*1370*/  @!P1 LDC.64 R16, c[0x0][0x210] ;  /* 0x00008400ff109b82 */ /* 0x000e220000000a00 */
[----:B------:R-:W-:Y:S01]  /*1380*/  @!P1 IMAD R26, R20, UR11, R26 ;  /* 0x0000000b141a9c24 */ /* 0x000fe2000f8e021a */
[----:B------:R-:W2:Y:S01]  /*1390*/  @!P2 LDG.E.64 R18, desc[UR6][R18.64] ;  /* 0x000000061212a981 */ /* 0x000ea2000c1e1b00 */
[----:B-1----:R-:W-:-:S05]  /*13a0*/  @!P2 IMAD.WIDE R14, R13, 0x8, R14 ;  /* 0x000000080d0ea825 */ /* 0x002fca00078e020e */
[----:B------:R-:W1:Y:S01]  /*13b0*/  @!P1 LDC.64 R12, c[0x0][0x238] ;  /* 0x00008e00ff0c9b82 */ /* 0x000e620000000a00 */
[----:B------:R-:W2:Y:S01]  /*13c0*/  @!P2 LDG.E.64 R14, desc[UR6][R14.64] ;  /* 0x000000060e0ea981 */ /* 0x000ea2000c1e1b00 */
[----:B------:R-:W-:Y:S02]  /*13d0*/  @!P1 IMAD R25, R26, UR10, R25 ;  /* 0x0000000a1a199c24 */ /* 0x000fe4000f8e0219 */
[----:B0-----:R-:W-:-:S06]  /*13e0*/  @!P1 IMAD.WIDE R16, R27, 0x8, R16 ;  /* 0x000000081b109825 */ /* 0x001fcc00078e0210 */
[----:B------:R-:W3:Y:S01]  /*13f0*/  @!P1 LDG.E.64 R16, desc[UR6][R16.64] ;  /* 0x0000000610109981 */ /* 0x000ee2000c1e1b00 */
[----:B-1----:R-:W-:-:S06]  /*1400*/  @!P1 IMAD.WIDE R12, R25, 0x8, R12 ;  /* 0x00000008190c9825 */ /* 0x002fcc00078e020c */
[----:B------:R-:W3:Y:S01]  /*1410*/  @!P1 LDG.E.64 R12, desc[UR6][R12.64] ;  /* 0x000000060c0c9981 */ /* 0x000ee2000c1e1b00 */
[----:B------:R-:W-:Y:S01]  /*1420*/  VIADD R24, R24, 0x80 ;  /* 0x0000008018187836 */ /* 0x000fe20000000000 */
[----:B------:R-:W-:Y:S01]  /*1430*/  IADD3 R23, R23, 0x80, RZ ;  /* 0x0000008017177810 */ /* 0x000fe20007ffe0ff */
[----:B--2---:R-:W-:-:S03]  /*1440*/  @!P2 DFMA R10, R14, R18, R10 ;  /* 0x000000120e0aa22b */ /* 0x004fc6000000000a */
[----:B------:R-:W-:-:S05]  /*1450*/  ISETP.GE.U32.AND P2, PT, R24, R22, PT ;  /* 0x000000161800720c */ /* 0x000fca0003f46070 */
[----:B---3--:R-:W-:-:S08]  /*1460*/  @!P1 DFMA R10, R16, R12, R10 ;  /* 0x0000000c100a922b */ /* 0x008fd0000000000a */
[----:B------:R-:W-:Y:S05]  /*1470*/  @!P2 BRA `(.L_x_82) ;  /* 0xfffffff400fca947 */ /* 0x000fea000383ffff */
.L_x_81:
[----:B------:R-:W-:Y:S05]  /*1480*/  BSYNC B2 ;  /* 0x0000000000027941 */ /* 0x000fea0003800000 */
.L_x_80:
[C---:B------:R-:W-:Y:S01]  /*1490*/  IMAD.IADD R8, R5.reuse, 0x1, -R24 ;  /* 0x0000000105087824 */ /* 0x040fe200078e0a18 */
[----:B------:R-:W-:Y:S01]  /*14a0*/  ISETP.GT.U32.AND P1, PT, R5, R24, PT ;  /* 0x000000180500720c */ /* 0x000fe20003f24070 */
[----:B------:R-:W-:Y:S03]  /*14b0*/  BSSY B2, `(.L_x_83) ;  /* 0x000004a000027945 */ /* 0x000fe60003800000 */
[----:B------:R-:W-:-:S13]  /*14c0*/  ISETP.LE.U32.OR P1, PT, R8, 0x20, !P1 ;  /* 0x000000200800780c */ /* 0x000fda0004f23470 */
[----:B------:R-:W-:Y:S05]  /*14d0*/  @P1 BRA `(.L_x_84) ;  /* 0x00000004001c1947 */ /* 0x000fea0003800000 */
[----:B------:R-:W-:Y:S01]  /*14e0*/  ULDC UR5, c[0x0][0x2a0] ;  /* 0x0000a80000057ab9 */ /* 0x000fe20000000800 */
[----:B------:R-:W-:Y:S01]  /*14f0*/  MOV R12, RZ ;  /* 0x000000ff000c7202 */ /* 0x000fe20000000f00 */
[----:B------:R-:W0:Y:S01]  /*1500*/  I2F.U32.RP R14, UR5 ;  /* 0x00000005000e7d06 */ /* 0x000e220008209000 */
[----:B------:R-:W-:Y:S01]  /*1510*/  VIADD R8, R24, 0x20 ;  /* 0x0000002018087836 */ /* 0x000fe20000000000 */
[----:B------:R-:W-:-:S06]  /*1520*/  ULDC.64 UR8, c[0x0][0x2b0] ;  /* 0x0000ac0000087ab9 */ /* 0x000fcc0000000a00 */
[----:B0-----:R-:W0:Y:S02]  /*1530*/  MUFU.RCP R14, R14 ;  /* 0x0000000e000e7308 */ /* 0x001e240000001000 */
[----:B0-----:R-:W-:-:S06]  /*1540*/  IADD3 R13, R14, 0xffffffe, RZ ;  /* 0x0ffffffe0e0d7810 */ /* 0x001fcc0007ffe0ff */
[----:B------:R-:W0:Y:S02]  /*1550*/  F2I.FTZ.U32.TRUNC.NTZ R13, R13 ;  /* 0x0000000d000d7305 */ /* 0x000e24000021f000 */
[----:B0-----:R-:W-:-:S04]  /*1560*/  IMAD.MOV R15, RZ, RZ, -R13 ;  /* 0x000000ffff0f7224 */ /* 0x001fc800078e0a0d */
[----:B------:R-:W-:-:S04]  /*1570*/  IMAD R15, R15, UR5, RZ ;  /* 0x000000050f0f7c24 */ /* 0x000fc8000f8e02ff */
[----:B------:R-:W-:-:S06]  /*1580*/  IMAD.HI.U32 R15, R13, R15, R12 ;  /* 0x0000000f0d0f7227 */ /* 0x000fcc00078e000c */
[----:B------:R-:W-:-:S04]  /*1590*/  IMAD.HI.U32 R16, R15, R24, RZ ;  /* 0x000000180f107227 */ /* 0x000fc800078e00ff */
[----:B------:R-:W-:Y:S01]  /*15a0*/  IMAD.HI.U32 R12, R15, R8, RZ ;  /* 0x000000080f0c7227 */ /* 0x000fe200078e00ff */
[----:B------:R-:W-:Y:S02]  /*15b0*/  IADD3 R17, -R16, RZ, RZ ;  /* 0x000000ff10117210 */ /* 0x000fe40007ffe1ff */
[----:B------:R-:W-:Y:S01]  /*15c0*/  LOP3.LUT R15, RZ, UR5, RZ, 0x33, !PT ;  /* 0x00000005ff0f7c12 */ /* 0x000fe2000f8e33ff */
[----:B------:R-:W-:Y:S02]  /*15d0*/  IMAD.MOV R13, RZ, RZ, -R12 ;  /* 0x000000ffff0d7224 */ /* 0x000fe400078e0a0c */
        /* <DEDUP_REMOVED lines=9> */
[----:B------:R-:W-:Y:S02]  /*1670*/  ISETP.NE.U32.AND P2, PT, RZ, UR5, PT ;  /* 0x00000005ff007c0c */ /* 0x000fe4000bf45070 */
[----:B------:R-:W-:-:S02]  /*1680*/  LOP3.LUT R13, RZ, UR5, RZ, 0x33, !PT ;  /* 0x00000005ff0d7c12 */ /* 0x000fc4000f8e33ff */
[----:B------:R-:W-:-:S05]  /*1690*/  @P0 IADD3 R12, R12, 0x1, RZ ;  /* 0x000000010c0c0810 */ /* 0x000fca0007ffe0ff */
[----:B------:R-:W-:Y:S02]  /*16a0*/  @P3 VIADD R16, R16, 0x1 ;  /* 0x0000000110103836 */ /* 0x000fe40000000000 */
[----:B------:R-:W-:-:S03]  /*16b0*/  @P1 VIADD R12, R12, 0x1 ;  /* 0x000000010c0c1836 */ /* 0x000fc60000000000 */
[----:B------:R-:W-:Y:S02]  /*16c0*/  SEL R16, R13, R16, !P2 ;  /* 0x000000100d107207 */ /* 0x000fe40005000000 */
        /* <DEDUP_REMOVED lines=11> */
[----:B------:R-:W-:Y:S02]  /*1780*/  ISETP.GE.AND P0, PT, R13, RZ, PT ;  /* 0x000000ff0d00720c */ /* 0x000fe40003f06270 */
[----:B------:R-:W-:Y:S02]  /*1790*/  LOP3.LUT R12, R24, R21, RZ, 0xfc, !PT ;  /* 0x00000015180c7212 */ /* 0x000fe400078efcff */
[----:B------:R-:W-:Y:S02]  /*17a0*/  ISETP.GE.OR P0, PT, R22, UR8, !P0 ;  /* 0x0000000816007c0c */ /* 0x000fe4000c706670 */
[----:B------:R-:W-:Y:S02]  /*17b0*/  ISETP.GE.AND P1, PT, R12, RZ, PT ;  /* 0x000000ff0c00720c */ /* 0x000fe40003f26270 */
[----:B------:R-:W-:Y:S02]  /*17c0*/  ISETP.GE.OR P0, PT, R25, UR9, P0 ;  /* 0x0000000919007c0c */ /* 0x000fe40008706670 */
[----:B------:R-:W-:-:S04]  /*17d0*/  ISETP.GE.OR P1, PT, R21, UR8, !P1 ;  /* 0x0000000815007c0c */ /* 0x000fc8000cf26670 */
[----:B------:R-:W-:-:S07]  /*17e0*/  ISETP.GE.OR P1, PT, R24, UR9, P1 ;  /* 0x0000000918007c0c */ /* 0x000fce0008f26670 */
[----:B------:R-:W0:Y:S01]  /*17f0*/  @!P0 LDC.64 R16, c[0x0][0x210] ;  /* 0x00008400ff108b82 */ /* 0x000e220000000a00 */
[----:B------:R-:W-:-:S04]  /*1800*/  @!P0 IMAD R25, R20, UR9, R25 ;  /* 0x0000000914198c24 */ /* 0x000fc8000f8e0219 */
[----:B------:R-:W-:Y:S02]  /*1810*/  @!P0 IMAD R25, R25, UR8, R22 ;  /* 0x0000000819198c24 */ /* 0x000fe4000f8e0216 */
[----:B------:R-:W-:Y:S01]  /*1820*/  @!P1 IMAD R24, R20, UR9, R24 ;  /* 0x0000000914189c24 */ /* 0x000fe2000f8e0218 */
[----:B------:R-:W1:Y:S03]  /*1830*/  @!P0 LDC.64 R18, c[0x0][0x238] ;  /* 0x00008e00ff128b82 */ /* 0x000e660000000a00 */
[----:B------:R-:W-:-:S05]  /*1840*/  @!P1 IMAD R21, R24, UR8, R21 ;  /* 0x0000000818159c24 */ /* 0x000fca000f8e0215 */
[----:B------:R-:W2:Y:S08]  /*1850*/  @!P1 LDC.64 R12, c[0x0][0x210] ;  /* 0x00008400ff0c9b82 */ /* 0x000eb00000000a00 */
[----:B------:R-:W3:Y:S01]  /*1860*/  @!P1 LDC.64 R14, c[0x0][0x238] ;  /* 0x00008e00ff0e9b82 */ /* 0x000ee20000000a00 */
[C---:B0-----:R-:W-:Y:S01]  /*1870*/  @!P0 IMAD.WIDE R16, R23.reuse, 0x8, R16 ;  /* 0x0000000817108825 */ /* 0x041fe200078e0210 */
[----:B------:R-:W-:-:S05]  /*1880*/  IADD3 R23, R23, 0x20, RZ ;  /* 0x0000002017177810 */ /* 0x000fca0007ffe0ff */
[----:B------:R-:W4:Y:S01]  /*1890*/  @!P0 LDG.E.64 R16, desc[UR6][R16.64] ;  /* 0x0000000610108981 */ /* 0x000f22000c1e1b00 */
[----:B-1----:R-:W-:-:S06]  /*18a0*/  @!P0 IMAD.WIDE R18, R25, 0x8, R18 ;  /* 0x0000000819128825 */ /* 0x002fcc00078e0212 */
[----:B------:R-:W4:Y:S01]  /*18b0*/  @!P0 LDG.E.64 R18, desc[UR6][R18.64] ;  /* 0x0000000612128981 */ /* 0x000f22000c1e1b00 */
[----:B--2---:R-:W-:-:S06]  /*18c0*/  @!P1 IMAD.WIDE R12, R23, 0x8, R12 ;  /* 0x00000008170c9825 */ /* 0x004fcc00078e020c */
[----:B------:R-:W2:Y:S01]  /*18d0*/  @!P1 LDG.E.64 R12, desc[UR6][R12.64] ;  /* 0x000000060c0c9981 */ /* 0x000ea2000c1e1b00 */
[----:B---3--:R-:W-:-:S06]  /*18e0*/  @!P1 IMAD.WIDE R14, R21, 0x8, R14 ;  /* 0x00000008150e9825 */ /* 0x008fcc00078e020e */
[----:B------:R-:W2:Y:S01]  /*18f0*/  @!P1 LDG.E.64 R14, desc[UR6][R14.64] ;  /* 0x000000060e0e9981 */ /* 0x000ea2000c1e1b00 */
[----:B------:R-:W-:Y:S01]  /*1900*/  VIADD R24, R8, 0x20 ;  /* 0x0000002008187836 */ /* 0x000fe20000000000 */
[----:B------:R-:W-:Y:S01]  /*1910*/  IADD3 R23, R23, 0x20, RZ ;  /* 0x0000002017177810 */ /* 0x000fe20007ffe0ff */
[----:B----4-:R-:W-:Y:S01]  /*1920*/  @!P0 DFMA R10, R16, R18, R10 ;  /* 0x00000012100a822b */ /* 0x010fe2000000000a */
[----:B------:R-:W-:-:S07]  /*1930*/  PLOP3.LUT P0, PT, PT, PT, PT, 0x8, 0x0 ;  /* 0x000000000000781c */ /* 0x000fce0003f0e170 */
[----:B--2---:R-:W-:-:S11]  /*1940*/  @!P1 DFMA R10, R12, R14, R10 ;  /* 0x0000000e0c0a922b */ /* 0x004fd6000000000a */
.L_x_84:
[----:B------:R-:W-:Y:S05]  /*1950*/  BSYNC B2 ;  /* 0x0000000000027941 */ /* 0x000fea0003800000 */
.L_x_83:
[----:B------:R-:W-:-:S13]  /*1960*/  ISETP.LT.U32.OR P0, PT, R24, R5, P0 ;  /* 0x000000051800720c */ /* 0x000fda0000701470 */
[----:B------:R-:W-:Y:S05]  /*1970*/  @!P0 BRA `(.L_x_75) ;  /* 0x00000000009c8947 */ /* 0x000fea0003800000 */
[----:B------:R-:W-:Y:S01]  /*1980*/  ULDC UR5, c[0x0][0x2a0] ;  /* 0x0000a80000057ab9 */ /* 0x000fe20000000800 */
[----:B------:R-:W-:Y:S01]  /*1990*/  IMAD.MOV.U32 R12, RZ, RZ, RZ ;  /* 0x000000ffff0c7224 */ /* 0x000fe200078e00ff */
[----:B------:R-:W0:Y:S01]  /*19a0*/  I2F.U32.RP R14, UR5 ;  /* 0x00000005000e7d06 */ /* 0x000e220008209000 */
[----:B------:R-:W-:Y:S01]  /*19b0*/  ISETP.NE.U32.AND P2, PT, RZ, UR5, PT ;  /* 0x00000005ff007c0c */ /* 0x000fe2000bf45070 */
[----:B------:R-:W-:-:S06]  /*19c0*/  ULDC.64 UR8, c[0x0][0x2b0] ;  /* 0x0000ac0000087ab9 */ /* 0x000fcc0000000a00 */
[----:B0-----:R-:W0:Y:S02]  /*19d0*/  MUFU.RCP R14, R14 ;  /* 0x0000000e000e7308 */ /* 0x001e240000001000 */
[----:B0-----:R-:W-:-:S06]  /*19e0*/  VIADD R15, R14, 0xffffffe ;  /* 0x0ffffffe0e0f7836 */ /* 0x001fcc0000000000 */
[----:B------:R-:W0:Y:S02]  /*19f0*/  F2I.FTZ.U32.TRUNC.NTZ R13, R15 ;  /* 0x0000000f000d7305 */ /* 0x000e24000021f000 */
[----:B0-----:R-:W-:-:S05]  /*1a00*/  IADD3 R17, RZ, -R13, RZ ;  /* 0x8000000dff117210 */ /* 0x001fca0007ffe0ff */
[----:B------:R-:W-:-:S04]  /*1a10*/  IMAD R17, R17, UR5, RZ ;  /* 0x0000000511117c24 */ /* 0x000fc8000f8e02ff */
[----:B------:R-:W-:-:S06]  /*1a20*/  IMAD.HI.U32 R17, R13, R17, R12 ;  /* 0x000000110d117227 */ /* 0x000fcc00078e000c */
[----:B------:R-:W-:-:S05]  /*1a30*/  IMAD.HI.U32 R8, R17, R24, RZ ;  /* 0x0000001811087227 */ /* 0x000fca00078e00ff */
[----:B------:R-:W-:-:S05]  /*1a40*/  IADD3 R13, -R8, RZ, RZ ;  /* 0x000000ff080d7210 */ /* 0x000fca0007ffe1ff */
[----:B------:R-:W-:-:S05]  /*1a50*/  IMAD R12, R13, UR5, R24 ;  /* 0x000000050d0c7c24 */ /* 0x000fca000f8e0218 */
[----:B------:R-:W-:-:S13]  /*1a60*/  ISETP.GE.U32.AND P0, PT, R12, UR5, PT ;  /* 0x000000050c007c0c */ /* 0x000fda000bf06070 */
[----:B------:R-:W-:Y:S01]  /*1a70*/  @P0 VIADD R12, R12, -UR5 ;  /* 0x800000050c0c0c36 */ /* 0x000fe20008000000 */
[----:B------:R-:W-:-:S04]  /*1a80*/  @P0 IADD3 R8, R8, 0x1, RZ ;  /* 0x0000000108080810 */ /* 0x000fc80007ffe0ff */
[----:B------:R-:W-:Y:S02]  /*1a90*/  ISETP.GE.U32.AND P1, PT, R12, UR5, PT ;  /* 0x000000050c007c0c */ /* 0x000fe4000bf26070 */
[----:B------:R-:W0:Y:S11]  /*1aa0*/  LDC.64 R12, c[0x0][0x298] ;  /* 0x0000a600ff0c7b82 */ /* 0x000e360000000a00 */
        /* <DEDUP_REMOVED lines=20> */
.L_x_75:
[----:B------:R-:W-:Y:S05]  /*1bf0*/  BSYNC B0 ;  /* 0x0000000000007941 */ /* 0x000fea0003800000 */
.L_x_74:
[----:B------:R-:W-:Y:S01]  /*1c00*/  VIADD R9, R9, UR4 ;  /* 0x0000000409097c36 */ /* 0x000fe20008000000 */
[----:B------:R-:W-:-:S04]  /*1c10*/  ULDC UR5, c[0x0][0x288] ;  /* 0x0000a20000057ab9 */ /* 0x000fc80000000800 */
[----:B------:R-:W-:-:S13]  /*1c20*/  ISETP.GE.AND P0, PT, R9, UR5, PT ;  /* 0x0000000509007c0c */ /* 0x000fda000bf06270 */
[----:B------:R-:W-:Y:S05]  /*1c30*/  @!P0 BRA `(.L_x_85) ;  /* 0xffffffe800d08947 */ /* 0x000fea000383ffff */
.L_x_73:
[----:B------:R-:W-:Y:S05]  /*1c40*/  BSYNC B1 ;  /* 0x0000000000017941 */ /* 0x000fea0003800000 */
.L_x_72:
[----:B------:R-:W-:Y:S01]  /*1c50*/  SHFL.DOWN PT, R5, R11, 0x10, 0x1f ;  /* 0x0a001f000b057f89 */ /* 0x000fe200000e0000 */
[----:B------:R-:W-:Y:S03]  /*1c60*/  BSSY B0, `(.L_x_86) ;  /* 0x000003c000007945 */ /* 0x000fe60003800000 */
[----:B------:R-:W0:Y:S01]  /*1c70*/  SHFL.DOWN PT, R4, R10, 0x10, 0x1f ;  /* 0x0a001f000a047f89 */ /* 0x000e2200000e0000 */
[----:B------:R-:W-:Y:S06]  /*1c80*/  BAR.SYNC.DEFER_BLOCKING 0x0 ;  /* 0x0000000000007b1d */ /* 0x000fec0000010000 */
[----:B0-----:R-:W-:-:S07]  /*1c90*/  DADD R6, R4, R10 ;  /* 0x0000000004067229 */ /* 0x001fce000000000a */
[----:B------:R-:W-:Y:S04]  /*1ca0*/  SHFL.DOWN PT, R5, R7, 0x8, 0x1f ;  /* 0x09001f0007057f89 */ /* 0x000fe800000e0000 */
[----:B------:R-:W0:Y:S02]  /*1cb0*/  SHFL.DOWN PT, R4, R6, 0x8, 0x1f ;  /* 0x09001f0006047f89 */ /* 0x000e2400000e0000 */
[----:B0-----:R-:W-:Y:S01]  /*1cc0*/  DADD R8, R6, R4 ;  /* 0x0000000006087229 */ /* 0x001fe20000000004 */
[----:B------:R-:W0:Y:S06]  /*1cd0*/  S2R R4, SR_TID.X ;  /* 0x0000000000047919 */ /* 0x000e2c0000002100 */
[----:B------:R-:W-:Y:S04]  /*1ce0*/  SHFL.DOWN PT, R13, R9, 0x4, 0x1f ;  /* 0x08801f00090d7f89 */ /* 0x000fe800000e0000 */
[----:B------:R-:W1:Y:S01]  /*1cf0*/  SHFL.DOWN PT, R12, R8, 0x4, 0x1f ;  /* 0x08801f00080c7f89 */ /* 0x000e6200000e0000 */
[----:B0-----:R-:W-:Y:S01]  /*1d00*/  SHF.R.S32.HI R5, RZ, 0x1f, R4 ;  /* 0x0000001fff057819 */ /* 0x001fe20000011404 */
[----:B-1----:R-:W-:Y:S01]  /*1d10*/  DADD R12, R8, R12 ;  /* 0x00000000080c7229 */ /* 0x002fe2000000000c */
[----:B------:R-:W-:-:S02]  /*1d20*/  ISETP.GE.AND P1, PT, R4, UR4, PT ;  /* 0x0000000404007c0c */ /* 0x000fc4000bf26270 */
[----:B------:R-:W-:-:S04]  /*1d30*/  LEA.HI R5, R5, R4, RZ, 0x5 ;  /* 0x0000000405057211 */ /* 0x000fc800078f28ff */
[----:B------:R-:W-:Y:S01]  /*1d40*/  LOP3.LUT R7, R5, 0xffffffe0, RZ, 0xc0, !PT ;  /* 0xffffffe005077812 */ /* 0x000fe200078ec0ff */
[----:B------:R-:W-:Y:S03]  /*1d50*/  SHFL.DOWN PT, R11, R13, 0x2, 0x1f ;  /* 0x08401f000d0b7f89 */ /* 0x000fe600000e0000 */
[----:B------:R-:W-:Y:S01]  /*1d60*/  IADD3 R14, -R7, R4, RZ ;  /* 0x00000004070e7210 */ /* 0x000fe20007ffe1ff */
[----:B------:R-:W0:Y:S03]  /*1d70*/  SHFL.DOWN PT, R10, R12, 0x2, 0x1f ;  /* 0x08401f000c0a7f89 */ /* 0x000e2600000e0000 */
[----:B------:R-:W-:Y:S01]  /*1d80*/  ISETP.NE.AND P0, PT, R14, RZ, PT ;  /* 0x000000ff0e00720c */ /* 0x000fe20003f05270 */
[----:B------:R-:W1:-:S12]  /*1d90*/  @!P1 S2R R16, SR_CgaCtaId ;  /* 0x0000000000109919 */ /* 0x000e580000008800 */
[----:B------:R-:W2:Y:S01]  /*1da0*/  @!P0 S2R R15, SR_CgaCtaId ;  /* 0x00000000000f8919 */ /* 0x000ea20000008800 */
[----:B------:R-:W-:Y:S01]  /*1db0*/  @!P0 SHF.R.S32.HI R5, RZ, 0x5, R5 ;  /* 0x00000005ff058819 */ /* 0x000fe20000011405 */
[----:B0-----:R-:W-:Y:S01]  /*1dc0*/  DADD R8, R12, R10 ;  /* 0x000000000c087229 */ /* 0x001fe2000000000a */
[----:B------:R-:W-:Y:S02]  /*1dd0*/  @!P0 MOV R10, 0x400 ;  /* 0x00000400000a8802 */ /* 0x000fe40000000f00 */
[----:B------:R-:W-:-:S04]  /*1de0*/  @!P1 MOV R11, 0x400 ;  /* 0x00000400000b9802 */ /* 0x000fc80000000f00 */
[----:B------:R-:W-:Y:S04]  /*1df0*/  SHFL.DOWN PT, R7, R9, 0x1, 0x1f ;  /* 0x08201f0009077f89 */ /* 0x000fe800000e0000 */
[----:B------:R-:W0:Y:S01]  /*1e00*/  SHFL.DOWN PT, R6, R8, 0x1, 0x1f ;  /* 0x08201f0008067f89 */ /* 0x000e2200000e0000 */
[----:B-1----:R-:W-:-:S04]  /*1e10*/  @!P1 LEA R13, R16, R11, 0x18 ;  /* 0x0000000b100d9211 */ /* 0x002fc800078ec0ff */
[----:B------:R-:W-:Y:S02]  /*1e20*/  @!P1 LEA R14, R14, R13, 0x3 ;  /* 0x0000000d0e0e9211 */ /* 0x000fe400078e18ff */
[----:B--2---:R-:W-:-:S05]  /*1e30*/  @!P0 LEA R12, R15, R10, 0x18 ;  /* 0x0000000a0f0c8211 */ /* 0x004fca00078ec0ff */
[----:B------:R-:W-:Y:S01]  /*1e40*/  @!P0 IMAD R5, R5, 0x8, R12 ;  /* 0x0000000805058824 */ /* 0x000fe200078e020c */
[----:B0-----:R-:W-:Y:S01]  /*1e50*/  DADD R10, R8, R6 ;  /* 0x00000000080a7229 */ /* 0x001fe20000000006 */
[----:B------:R-:W-:Y:S01]  /*1e60*/  CS2R R6, SRZ ;  /* 0x0000000000067805 */ /* 0x000fe2000001ff00 */
[----:B------:R-:W-:-:S05]  /*1e70*/  VIADD R8, R4, 0x1f ;  /* 0x0000001f04087836 */ /* 0x000fca0000000000 */
[----:B------:R0:W-:Y:S01]  /*1e80*/  @!P0 STS.64 [R5], R10 ;  /* 0x0000000a05008388 */ /* 0x0001e20000000a00 */
[----:B------:R-:W-:Y:S01]  /*1e90*/  BAR.SYNC.DEFER_BLOCKING 0x0 ;  /* 0x0000000000007b1d */ /* 0x000fe20000010000 */
[----:B------:R-:W-:-:S05]  /*1ea0*/  ISETP.GT.U32.AND P0, PT, R8, 0x3e, PT ;  /* 0x0000003e0800780c */ /* 0x000fca0003f04070 */
[----:B------:R0:W1:Y:S08]  /*1eb0*/  @!P1 LDS.64 R6, [R14] ;  /* 0x000000000e069984 */ /* 0x0000700000000a00 */
[----:B0-----:R-:W-:Y:S05]  /*1ec0*/  @P0 BRA `(.L_x_87) ;  /* 0x0000000000540947 */ /* 0x001fea0003800000 */
[----:B------:R-:W-:-:S03]  /*1ed0*/  UMOV UR4, 0xffffffff ;  /* 0xffffffff00047882 */ /* 0x000fc60000000000 */
[----:B------:R-:W-:Y:S05]  /*1ee0*/  BRA.DIV UR4, `(.L_x_88) ;  /* 0x0000000204807947 */ /* 0x000fea000b800000 */
[----:B-1----:R-:W-:Y:S04]  /*1ef0*/  SHFL.DOWN PT, R9, R7, 0x10, 0x1f ;  /* 0x0a001f0007097f89 */ /* 0x002fe800000e0000 */
[----:B------:R-:W0:Y:S02]  /*1f00*/  SHFL.DOWN PT, R8, R6, 0x10, 0x1f ;  /* 0x0a001f0006087f89 */ /* 0x000e2400000e0000 */
[----:B0-----:R-:W-:-:S07]  /*1f10*/  DADD R8, R6, R8 ;  /* 0x0000000006087229 */ /* 0x001fce0000000008 */
[----:B------:R-:W0:Y:S04]  /*1f20*/  SHFL.DOWN PT, R11, R9, 0x8, 0x1f ;  /* 0x09001f00090b7f89 */ /* 0x000e2800000e0000 */
[----:B------:R-:W1:Y:S01]  /*1f30*/  SHFL.DOWN PT, R10, R8, 0x8, 0x1f ;  /* 0x09001f00080a7f89 */ /* 0x000e6200000e0000 */
[----:B0-----:R-:W-:Y:S01]  /*1f40*/  IMAD.MOV.U32 R7, RZ, RZ, R11 ;  /* 0x000000ffff077224 */ /* 0x001fe200078e000b */
[----:B-1----:R-:W-:-:S06]  /*1f50*/  MOV R6, R10 ;  /* 0x0000000a00067202 */ /* 0x002fcc0000000f00 */
[----:B------:R-:W-:-:S07]  /*1f60*/  DADD R10, R8, R6 ;  /* 0x00000000080a7229 */ /* 0x000fce0000000006 */
[----:B------:R-:W0:Y:S04]  /*1f70*/  SHFL.DOWN PT, R13, R11, 0x4, 0x1f ;  /* 0x08801f000b0d7f89 */ /* 0x000e2800000e0000 */
[----:B------:R-:W1:Y:S01]  /*1f80*/  SHFL.DOWN PT, R12, R10, 0x4, 0x1f ;  /* 0x08801f000a0c7f89 */ /* 0x000e6200000e0000 */
[----:B0-----:R-:W-:Y:S01]  /*1f90*/  IMAD.MOV.U32 R7, RZ, RZ, R13 ;  /* 0x000000ffff077224 */ /* 0x001fe200078e000d */
[----:B-1----:R-:W-:-:S06]  /*1fa0*/  MOV R6, R12 ;  /* 0x0000000c00067202 */ /* 0x002fcc0000000f00 */
[----:B------:R-:W-:-:S07]  /*1fb0*/  DADD R12, R10, R6 ;  /* 0x000000000a0c7229 */ /* 0x000fce0000000006 */
[----:B------:R-:W-:Y:S04]  /*1fc0*/  SHFL.DOWN PT, R7, R13, 0x2, 0x1f ;  /* 0x08401f000d077f89 */ /* 0x000fe800000e0000 */
[----:B------:R-:W0:Y:S02]  /*1fd0*/  SHFL.DOWN PT, R6, R12, 0x2, 0x1f ;  /* 0x08401f000c067f89 */ /* 0x000e2400000e0000 */
[----:B0-----:R-:W-:-:S07]  /*1fe0*/  DADD R6, R12, R6 ;  /* 0x000000000c067229 */ /* 0x001fce0000000006 */
[----:B------:R0:W1:Y:S04]  /*1ff0*/  SHFL.DOWN PT, R9, R7, 0x1, 0x1f ;  /* 0x08201f0007097f89 */ /* 0x00006800000e0000 */
[----:B------:R0:W2:Y:S02]  /*2000*/  SHFL.DOWN PT, R8, R6, 0x1, 0x1f ;  /* 0x08201f0006087f89 */ /* 0x0000a400000e0000 */
.L_x_99:
[----:B012---:R-:W-:-:S11]  /*2010*/  DADD R6, R6, R8 ;  /* 0x0000000006067229 */ /* 0x007fd60000000008 */
.L_x_87:
[----:B------:R-:W-:Y:S05]  /*2020*/  BSYNC B0 ;  /* 0x0000000000007941 */ /* 0x000fea0003800000 */
.L_x_86:
[----:B------:R-:W-:-:S13]  /*2030*/  ISETP.NE.AND P0, PT, R4, RZ, PT ;  /* 0x000000ff0400720c */ /* 0x000fda0003f05270 */
[----:B------:R-:W-:Y:S05]  /*2040*/  @P0 EXIT ;  /* 0x000000000000094d */ /* 0x000fea0003800000 */
[----:B------:R-:W0:Y:S01]  /*2050*/  LDC.64 R4, c[0x0][0x260] ;  /* 0x00009800ff047b82 */ /* 0x000e220000000a00 */
[----:B------:R-:W-:Y:S01]  /*2060*/  ULDC UR4, c[0x0][0x2a8] ;  /* 0x0000aa0000047ab9 */ /* 0x000fe20000000800 */
[----:B------:R-:W-:Y:S01]  /*2070*/  ULDC UR5, c[0x0][0x2ac] ;  /* 0x0000ab0000057ab9 */ /* 0x000fe20000000800 */
[----:B------:R-:W-:Y:S01]  /*2080*/  ULDC UR8, c[0x0][0x2a8] ;  /* 0x0000aa0000087ab9 */ /* 0x000fe20000000800 */
[----:B------:R-:W-:Y:S01]  /*2090*/  UIMAD UR4, UR4, UR5, URZ ;  /* 0x00000005040472a4 */ /* 0x000fe2000f8e023f */
[----:B------:R-:W-:-:S05]  /*20a0*/  IMAD R3, R2, UR8, R3 ;  /* 0x0000000802037c24 */ /* 0x000fca000f8e0203 */
[----:B------:R-:W-:-:S04]  /*20b0*/  IMAD R3, R0, UR4, R3 ;  /* 0x0000000400037c24 */ /* 0x000fc8000f8e0203 */
[----:B0-----:R-:W-:-:S05]  /*20c0*/  IMAD.WIDE R2, R3, 0x8, R4 ;  /* 0x0000000803027825 */ /* 0x001fca00078e0204 */
[----:B-1----:R-:W-:Y:S01]  /*20d0*/  STG.E.64 desc[UR6][R2.64], R6 ;  /* 0x0000000602007986 */ /* 0x002fe2000c101b06 */
[----:B------:R-:W-:Y:S05]  /*20e0*/  EXIT ;  /* 0x000000000000794d */ /* 0x000fea0003800000 */
.L_x_88:
[----:B------:R-:W-:Y:S01]  /*20f0*/  HFMA2.MMA R18, -RZ, RZ, 0, 1.847743988037109375e-06 ;  /* 0x0000001fff127435 */ /* 0x000fe200000001ff */
[----:B-1----:R-:W-:Y:S01]  /*2100*/  MOV R16, R7 ;  /* 0x0000000700107202 */ /* 0x002fe20000000f00 */
[----:B------:R-:W-:Y:S02]  /*2110*/  IMAD.MOV.U32 R15, RZ, RZ, 0x10 ;  /* 0x00000010ff0f7424 */ /* 0x000fe400078e00ff */
[----:B------:R-:W-:-:S07]  /*2120*/  IMAD.MOV.U32 R5, RZ, RZ, -0x1 ;  /* 0xffffffffff057424 */ /* 0x000fce00078e00ff */
[----:B------:R-:W-:Y:S05]  /*2130*/  WARPSYNC.COLLECTIVE R5, `(.L_x_89) ;  /* 0x0000000005087348 */ /* 0x000fea0003c00000 */
[----:B------:R0:W1:Y:S02]  /*2140*/  SHFL.DOWN P0, R14, R16, R15, R18 ;  /* 0x0800000f100e7389 */ /* 0x0000640000000012 */
[----:B01----:R-:W-:Y:S01]  /*2150*/  ENDCOLLECTIVE ;  /* 0x000000000000791b */ /* 0x003fe20003800000 */
.L_x_89:
[----:B------:R-:W-:Y:S01]  /*2160*/  IMAD.MOV.U32 R16, RZ, RZ, R6 ;  /* 0x000000ffff107224 */ /* 0x000fe200078e0006 */
[----:B------:R-:W-:-:S07]  /*2170*/  MOV R9, R14 ;  /* 0x0000000e00097202 */ /* 0x000fce0000000f00 */
[----:B------:R-:W-:Y:S05]  /*2180*/  WARPSYNC.COLLECTIVE R5, `(.L_x_90) ;  /* 0x0000000005087348 */ /* 0x000fea0003c00000 */
[----:B------:R0:W1:Y:S02]  /*2190*/  SHFL.DOWN P0, R14, R16, R15, R18 ;  /* 0x0800000f100e7389 */ /* 0x0000640000000012 */
[----:B01----:R-:W-:Y:S01]  /*21a0*/  ENDCOLLECTIVE ;  /* 0x000000000000791b */ /* 0x003fe20003800000 */
.L_x_90:
[----:B------:R-:W-:Y:S02]  /*21b0*/  MOV R15, 0x8 ;  /* 0x00000008000f7802 */ /* 0x000fe40000000f00 */
[----:B------:R-:W-:-:S06]  /*21c0*/  MOV R8, R14 ;  /* 0x0000000e00087202 */ /* 0x000fcc0000000f00 */
[----:B------:R-:W-:-:S10]  /*21d0*/  DADD R8, R6, R8 ;  /* 0x0000000006087229 */ /* 0x000fd40000000008 */
[----:B------:R-:W-:-:S07]  /*21e0*/  IMAD.MOV.U32 R16, RZ, RZ, R9 ;  /* 0x000000ffff107224 */ /* 0x000fce00078e0009 */
[----:B------:R-:W-:Y:S05]  /*21f0*/  WARPSYNC.COLLECTIVE R5, `(.L_x_91) ;  /* 0x0000000005087348 */ /* 0x000fea0003c00000 */
[----:B------:R0:W1:Y:S02]  /*2200*/  SHFL.DOWN P0, R14, R16, R15, R18 ;  /* 0x0800000f100e7389 */ /* 0x0000640000000012 */
[----:B01----:R-:W-:Y:S01]  /*2210*/  ENDCOLLECTIVE ;  /* 0x000000000000791b */ /* 0x003fe20003800000 */
.L_x_91:
[----:B------:R-:W-:Y:S01]  /*2220*/  MOV R16, R8 ;  /* 0x0000000800107202 */ /* 0x000fe20000000f00 */
[----:B------:R-:W-:-:S07]  /*2230*/  IMAD.MOV.U32 R11, RZ, RZ, R14 ;  /* 0x000000ffff0b7224 */ /* 0x000fce00078e000e */
[----:B------:R-:W-:Y:S05]  /*2240*/  WARPSYNC.COLLECTIVE R5, `(.L_x_92) ;  /* 0x0000000005087348 */ /* 0x000fea0003c00000 */
[----:B------:R0:W1:Y:S02]  /*2250*/  SHFL.DOWN P0, R14, R16, R15, R18 ;  /* 0x0800000f100e7389 */ /* 0x0000640000000012 */
[----:B01----:R-:W-:Y:S01]  /*2260*/  ENDCOLLECTIVE ;  /* 0x000000000000791b */ /* 0x003fe20003800000 */
.L_x_92:
[----:B------:R-:W-:Y:S02]  /*2270*/  IMAD.MOV.U32 R15, RZ, RZ, 0x4 ;  /* 0x00000004ff0f7424 */ /* 0x000fe400078e00ff */
[----:B------:R-:W-:-:S06]  /*2280*/  IMAD.MOV.U32 R10, RZ, RZ, R14 ;  /* 0x000000ffff0a7224 */ /* 0x000fcc00078e000e */
[----:B------:R-:W-:-:S10]  /*2290*/  DADD R10, R8, R10 ;  /* 0x00000000080a7229 */ /* 0x000fd4000000000a */
[----:B------:R-:W-:-:S07]  /*22a0*/  MOV R16, R11 ;  /* 0x0000000b00107202 */ /* 0x000fce0000000f00 */
[----:B------:R-:W-:Y:S05]  /*22b0*/  WARPSYNC.COLLECTIVE R5, `(.L_x_93) ;  /* 0x0000000005087348 */ /* 0x000fea0003c00000 */
[----:B------:R0:W1:Y:S02]  /*22c0*/  SHFL.DOWN P0, R14, R16, R15, R18 ;  /* 0x0800000f100e7389 */ /* 0x0000640000000012 */
[----:B01----:R-:W-:Y:S01]  /*22d0*/  ENDCOLLECTIVE ;  /* 0x000000000000791b */ /* 0x003fe20003800000 */
.L_x_93:
[----:B------:R-:W-:Y:S01]  /*22e0*/  IMAD.MOV.U32 R16, RZ, RZ, R10 ;  /* 0x000000ffff107224 */ /* 0x000fe200078e000a */
[----:B------:R-:W-:-:S07]  /*22f0*/  MOV R13, R14 ;  /* 0x0000000e000d7202 */ /* 0x000fce0000000f00 */
[----:B------:R-:W-:Y:S05]  /*2300*/  WARPSYNC.COLLECTIVE R5, `(.L_x_94) ;  /* 0x0000000005087348 */ /* 0x000fea0003c00000 */
[----:B------:R0:W1:Y:S02]  /*2310*/  SHFL.DOWN P0, R14, R16, R15, R18 ;  /* 0x0800000f100e7389 */ /* 0x0000640000000012 */
[----:B01----:R-:W-:Y:S01]  /*2320*/  ENDCOLLECTIVE ;  /* 0x000000000000791b */ /* 0x003fe20003800000 */
.L_x_94:
[----:B------:R-:W-:Y:S02]  /*2330*/  MOV R15, 0x2 ;  /* 0x00000002000f7802 */ /* 0x000fe40000000f00 */
[----:B------:R-:W-:-:S06]  /*2340*/  MOV R12, R14 ;  /* 0x0000000e000c7202 */ /* 0x000fcc0000000f00 */
[----:B------:R-:W-:-:S10]  /*2350*/  DADD R12, R10, R12 ;  /* 0x000000000a0c7229 */ /* 0x000fd4000000000c */
[----:B------:R-:W-:-:S07]  /*2360*/  IMAD.MOV.U32 R16, RZ, RZ, R13 ;  /* 0x000000ffff107224 */ /* 0x000fce00078e000d */
[----:B------:R-:W-:Y:S05]  /*2370*/  WARPSYNC.COLLECTIVE R5, `(.L_x_95) ;  /* 0x0000000005087348 */ /* 0x000fea0003c00000 */
[----:B------:R0:W1:Y:S02]  /*2380*/  SHFL.DOWN P0, R14, R16, R15, R18 ;  /* 0x0800000f100e7389 */ /* 0x0000640000000012 */
[----:B01----:R-:W-:Y:S01]  /*2390*/  ENDCOLLECTIVE ;  /* 0x000000000000791b */ /* 0x003fe20003800000 */
.L_x_95:
[----:B------:R-:W-:Y:S01]  /*23a0*/  MOV R16, R12 ;  /* 0x0000000c00107202 */ /* 0x000fe20000000f00 */
[----:B------:R-:W-:-:S07]  /*23b0*/  IMAD.MOV.U32 R7, RZ, RZ, R14 ;  /* 0x000000ffff077224 */ /* 0x000fce00078e000e */
[----:B------:R-:W-:Y:S05]  /*23c0*/  WARPSYNC.COLLECTIVE R5, `(.L_x_96) ;  /* 0x0000000005087348 */ /* 0x000fea0003c00000 */
[----:B------:R0:W1:Y:S02]  /*23d0*/  SHFL.DOWN P0, R14, R16, R15, R18 ;  /* 0x0800000f100e7389 */ /* 0x0000640000000012 */
[----:B01----:R-:W-:Y:S01]  /*23e0*/  ENDCOLLECTIVE ;  /* 0x000000000000791b */ /* 0x003fe20003800000 */
.L_x_96:
[----:B------:R-:W-:Y:S02]  /*23f0*/  IMAD.MOV.U32 R15, RZ, RZ, 0x1 ;  /* 0x00000001ff0f7424 */ /* 0x000fe400078e00ff */
[----:B------:R-:W-:-:S06]  /*2400*/  IMAD.MOV.U32 R6, RZ, RZ, R14 ;  /* 0x000000ffff067224 */ /* 0x000fcc00078e000e */
[----:B------:R-:W-:-:S10]  /*2410*/  DADD R6, R12, R6 ;  /* 0x000000000c067229 */ /* 0x000fd40000000006 */
[----:B------:R-:W-:-:S07]  /*2420*/  MOV R16, R7 ;  /* 0x0000000700107202 */ /* 0x000fce0000000f00 */
[----:B------:R-:W-:Y:S05]  /*2430*/  WARPSYNC.COLLECTIVE R5, `(.L_x_97) ;  /* 0x0000000005087348 */ /* 0x000fea0003c00000 */
[----:B------:R0:W1:Y:S02]  /*2440*/  SHFL.DOWN P0, R14, R16, R15, R18 ;  /* 0x0800000f100e7389 */ /* 0x0000640000000012 */
[----:B01----:R-:W-:Y:S01]  /*2450*/  ENDCOLLECTIVE ;  /* 0x000000000000791b */ /* 0x003fe20003800000 */
.L_x_97:
[----:B------:R-:W-:Y:S01]  /*2460*/  IMAD.MOV.U32 R16, RZ, RZ, R6 ;  /* 0x000000ffff107224 */ /* 0x000fe200078e0006 */
[----:B------:R-:W-:-:S07]  /*2470*/  MOV R9, R14 ;  /* 0x0000000e00097202 */ /* 0x000fce0000000f00 */
[----:B------:R-:W-:Y:S05]  /*2480*/  WARPSYNC.COLLECTIVE R5, `(.L_x_98) ;  /* 0x0000000005087348 */ /* 0x000fea0003c00000 */
[----:B------:R0:W1:Y:S02]  /*2490*/  SHFL.DOWN P0, R14, R16, R15, R18 ;  /* 0x0800000f100e7389 */ /* 0x0000640000000012 */
[----:B01----:R-:W-:Y:S01]  /*24a0*/  ENDCOLLECTIVE ;  /* 0x000000000000791b */ /* 0x003fe20003800000 */
.L_x_98:
[----:B------:R-:W-:Y:S01]  /*24b0*/  MOV R8, R14 ;  /* 0x0000000e00087202 */ /* 0x000fe20000000f00 */
[----:B------:R-:W-:Y:S06]  /*24c0*/  BRA `(.L_x_99) ;  /* 0xfffffff800d07947 */ /* 0x000fec000383ffff */
.L_x_100:
        /* <DEDUP_REMOVED lines=11> */
.L_x_1090:


//--------------------- .text._ZN2at6native51_GLOBAL__N__2c613397_18_DepthwiseConv2d_cu_9959487032conv_depthwise2d_backward_kernelILi0ELi0EN3c108BFloat16EiEEvNS_27GenericPackedTensorAccessorIKT1_Lm4ENS_16DefaultPtrTraitsEiEENS5_IS6_Lm4ES8_iEES9_T2_iiiiiiiiiiiiiii --------------------------
	.section	.text._ZN2at6native51_GLOBAL__N__2c613397_18_DepthwiseConv2d_cu_9959487032conv_depthwise2d_backward_kernelILi0ELi0EN3c108BFloat16EiEEvNS_27GenericPackedTensorAccessorIKT1_Lm4ENS_16DefaultPtrTraitsEiEENS5_IS6_Lm4ES8_iEES9_T2_iiiiiiiiiiiiiii,"ax",@progbits
	.align	128
.text._ZN2at6native51_GLOBAL__N__2c613397_18_DepthwiseConv2d_cu_9959487032conv_depthwise2d_backward_kernelILi0ELi0EN3c108BFloat16EiEEvNS_27GenericPackedTensorAccessorIKT1_Lm4ENS_16DefaultPtrTraitsEiEENS5_IS6_Lm4ES8_iEES9_T2_iiiiiiiiiiiiiii:
        .type           _ZN2at6native51_GLOBAL__N__2c613397_18_DepthwiseConv2d_cu_9959487032conv_depthwise2d_backward_kernelILi0ELi0EN3c108BFloat16EiEEvNS_27GenericPackedTensorAccessorIKT1_Lm4ENS_16DefaultPtrTraitsEiEENS5_IS6_Lm4ES8_iEES9_T2_iiiiiiiiiiiiiii,@function
        .size           _ZN2at6native51_GLOBAL__N__2c613397_18_DepthwiseConv2d_cu_9959487032conv_depthwise2d_backward_kernelILi0ELi0EN3c108BFloat16EiEEvNS_27GenericPackedTensorAccessorIKT1_Lm4ENS_16DefaultPtrTraitsEiEENS5_IS6_Lm4ES8_iEES9_T2_iiiiiiiiiiiiiii,(.L_x_1091 - _ZN2at6native51_GLOBAL__N__2c613397_18_DepthwiseConv2d_cu_9959487032conv_depthwise2d_backward_kernelILi0ELi0EN3c108BFloat16EiEEvNS_27GenericPackedTensorAccessorIKT1_Lm4ENS_16DefaultPtrTraitsEiEENS5_IS6_Lm4ES8_iEES9_T2_iiiiiiiiiiiiiii)
        .other          _ZN2at6native51_GLOBAL__N__2c613397_18_DepthwiseConv2d_cu_9959487032conv_depthwise2d_backward_kernelILi0ELi0EN3c108BFloat16EiEEvNS_27GenericPackedTensorAccessorIKT1_Lm4ENS_16DefaultPtrTraitsEiEENS5_IS6_Lm4ES8_iEES9_T2_iiiiiiiiiiiiiii,@"STO_CUDA_ENTRY STV_DEFAULT"
_ZN2at6native51_GLOBAL__N__2c613397_18_DepthwiseConv2d_cu_9959487032conv_depthwise2d_backward_kernelILi0ELi0EN3c108BFloat16EiEEvNS_27GenericPackedTensorAccessorIKT1_Lm4ENS_16DefaultPtrTraitsEiEENS5_IS6_Lm4ES8_iEES9_T2_iiiiiiiiiiiiiii:
[----:B------:R-:W-:Y:S01]  /*0000*/  LDC R1, c[0x0][0x28] ;  /* 0x00000a00ff017b82 */ /* 0x000fe20000000800 */
[----:B------:R-:W0:Y:S01]  /*0010*/  S2R R13, SR_CTAID.X ;  /* 0x00000000000d7919 */ /* 0x000e220000002500 */
[----:B------:R-:W-:Y:S01]  /*0020*/  IMAD.MOV.U32 R3, RZ, RZ, RZ ;  /* 0x000000ffff037224 */ /* 0x000fe200078e00ff */
[----:B------:R-:W-:Y:S01]  /*0030*/  ULDC UR9, c[0x0][0x0] ;  /* 0x0000000000097ab9 */ /* 0x000fe20000000800 */
[----:B------:R-:W-:Y:S01]  /*0040*/  ULDC UR4, c[0x0][0x288] ;  /* 0x0000a20000047ab9 */ /* 0x000fe20000000800 */
[----:B------:R-:W0:Y:S01]  /*0050*/  S2R R2, SR_TID.X ;  /* 0x0000000000027919 */ /* 0x000e220000002100 */
[----:B------:R-:W-:Y:S01]  /*0060*/  USHF.R.S32.HI UR12, URZ, 0x1f, UR4 ;  /* 0x0000001f3f0c7899 */ /* 0x000fe20008011404 */
[----:B0-----:R-:W-:-:S03]  /*0070*/  IMAD.WIDE.U32 R12, R13, UR9, R2 ;  /* 0x000000090d0c7c25 */ /* 0x001fc6000f8e0002 */
[----:B------:R-:W-:-:S04]  /*0080*/  ISETP.GE.U32.AND P0, PT, R12, UR4, PT ;  /* 0x000000040c007c0c */ /* 0x000fc8000bf06070 */
[----:B------:R-:W-:-:S13]  /*0090*/  ISETP.GE.AND.EX P0, PT, R13, UR12, PT, P0 ;  /* 0x0000000c0d007c0c */ /* 0x000fda000bf06300 */
[----:B------:R-:W-:Y:S05]  /*00a0*/  @P0 EXIT ;  /* 0x000000000000094d */ /* 0x000fea0003800000 */
[----:B------:R-:W-:Y:S01]  /*00b0*/  ULDC UR4, c[0x0][0x2a8] ;  /* 0x0000aa0000047ab9 */ /* 0x000fe20000000800 */
[----:B------:R-:W-:Y:S01]  /*00c0*/  ULDC.64 UR10, c[0x0][0x208] ;  /* 0x00008200000a7ab9 */ /* 0x000fe20000000a00 */
[----:B------:R-:W-:-:S04]  /*00d0*/  ULOP3.LUT UR7, UR4, 0x3, URZ, 0xc0, !UPT ;  /* 0x0000000304077892 */ /* 0x000fc8000f8ec03f */
[----:B------:R-:W-:-:S12]  /*00e0*/  UIADD3 UR4, UR7, -UR4, URZ ;  /* 0x8000000407047290 */ /* 0x000fd8000fffe03f */
.L_x_121:
[----:B------:R-:W0:Y:S01]  /*00f0*/  LDC R9, c[0x0][0x298] ;  /* 0x0000a600ff097b82 */ /* 0x000e220000000800 */
[----:B------:R-:W-:Y:S01]  /*0100*/  IABS R6, R12 ;  /* 0x0000000c00067213 */ /* 0x000fe20000000000 */
[----:B------:R-:W-:Y:S01]  /*0110*/  IMAD.MOV.U32 R11, RZ, RZ, RZ ;  /* 0x000000ffff0b7224 */ /* 0x000fe200078e00ff */
[----:B0-----:R-:W-:-:S04]  /*0120*/  IABS R4, R9 ;  /* 0x0000000900047213 */ /* 0x001fc80000000000 */
[----:B------:R-:W0:Y:S08]  /*0130*/  I2F.RP R0, R4 ;  /* 0x0000000400007306 */ /* 0x000e300000209400 */
[----:B0-----:R-:W0:Y:S02]  /*0140*/  MUFU.RCP R0, R0 ;  /* 0x0000000000007308 */ /* 0x001e240000001000 */
[----:B0-----:R-:W-:-:S06]  /*0150*/  VIADD R2, R0, 0xffffffe ;  /* 0x0ffffffe00027836 */ /* 0x001fcc0000000000 */
[----:B------:R0:W1:Y:S02]  /*0160*/  F2I.FTZ.U32.TRUNC.NTZ R3, R2 ;  /* 0x0000000200037305 */ /* 0x000064000021f000 */
[----:B0-----:R-:W-:Y:S02]  /*0170*/  IMAD.MOV.U32 R2, RZ, RZ, RZ ;  /* 0x000000ffff027224 */ /* 0x001fe400078e00ff */
[----:B-1----:R-:W-:-:S04]  /*0180*/  IMAD.MOV R5, RZ, RZ, -R3 ;  /* 0x000000ffff057224 */ /* 0x002fc800078e0a03 */
[----:B------:R-:W-:-:S04]  /*0190*/  IMAD R5, R5, R4, RZ ;  /* 0x0000000405057224 */ /* 0x000fc800078e02ff */
[----:B------:R-:W-:Y:S01]  /*01a0*/  IMAD.HI.U32 R3, R3, R5, R2 ;  /* 0x0000000503037227 */ /* 0x000fe200078e0002 */
[----:B------:R-:W-:Y:S02]  /*01b0*/  MOV R5, R6 ;  /* 0x0000000600057202 */ /* 0x000fe40000000f00 */
[----:B------:R-:W0:Y:S01]  /*01c0*/  LDC R6, c[0x0][0x2ac] ;  /* 0x0000ab00ff067b82 */ /* 0x000e220000000800 */
[----:B------:R-:W-:Y:S02]  /*01d0*/  LOP3.LUT R2, R12, R9, RZ, 0x3c, !PT ;  /* 0x000000090c027212 */ /* 0x000fe400078e3cff */
[----:B------:R-:W-:Y:S02]  /*01e0*/  IMAD.HI.U32 R0, R3, R5, RZ ;  /* 0x0000000503007227 */ /* 0x000fe400078e00ff */
[----:B------:R-:W-:Y:S02]  /*01f0*/  ISETP.GE.AND P2, PT, R2, RZ, PT ;  /* 0x000000ff0200720c */ /* 0x000fe40003f46270 */
[----:B------:R-:W-:-:S04]  /*0200*/  IMAD.MOV R3, RZ, RZ, -R0 ;  /* 0x000000ffff037224 */ /* 0x000fc800078e0a00 */
[C---:B------:R-:W-:Y:S02]  /*0210*/  IMAD R3, R4.reuse, R3, R5 ;  /* 0x0000000304037224 */ /* 0x040fe400078e0205 */
[----:B------:R-:W1:Y:S03]  /*0220*/  LDC R5, c[0x0][0x290] ;  /* 0x0000a400ff057b82 */ /* 0x000e660000000800 */
[----:B------:R-:W-:-:S13]  /*0230*/  ISETP.GT.U32.AND P1, PT, R4, R3, PT ;  /* 0x000000030400720c */ /* 0x000fda0003f24070 */
[----:B------:R-:W-:Y:S02]  /*0240*/  @!P1 IMAD.IADD R3, R3, 0x1, -R4 ;  /* 0x0000000103039824 */ /* 0x000fe400078e0a04 */
[----:B------:R-:W-:Y:S01]  /*0250*/  @!P1 VIADD R0, R0, 0x1 ;  /* 0x0000000100009836 */ /* 0x000fe20000000000 */
[----:B------:R-:W-:Y:S02]  /*0260*/  ISETP.NE.AND P1, PT, R9, RZ, PT ;  /* 0x000000ff0900720c */ /* 0x000fe40003f25270 */
[----:B------:R-:W-:-:S13]  /*0270*/  ISETP.GE.U32.AND P0, PT, R3, R4, PT ;  /* 0x000000040300720c */ /* 0x000fda0003f06070 */
[----:B------:R-:W-:Y:S01]  /*0280*/  @P0 VIADD R0, R0, 0x1 ;  /* 0x0000000100000836 */ /* 0x000fe20000000000 */
[----:B0-----:R-:W-:-:S04]  /*0290*/  ISETP.GE.AND P0, PT, R6, 0x1, PT ;  /* 0x000000010600780c */ /* 0x001fc80003f06270 */
[----:B-1----:R-:W-:Y:S02]  /*02a0*/  ISETP.LT.OR P0, PT, R5, 0x1, !P0 ;  /* 0x000000010500780c */ /* 0x002fe40004701670 */
[----:B------:R-:W-:Y:S02]  /*02b0*/  @!P2 IADD3 R0, -R0, RZ, RZ ;  /* 0x000000ff0000a210 */ /* 0x000fe40007ffe1ff */
[----:B------:R-:W-:-:S09]  /*02c0*/  @!P1 LOP3.LUT R0, RZ, R9, RZ, 0x33, !PT ;  /* 0x00000009ff009212 */ /* 0x000fd200078e33ff */
[----:B------:R-:W-:Y:S05]  /*02d0*/  @P0 BRA `(.L_x_101) ;  /* 0x0000002800a40947 */ /* 0x000fea0003800000 */
[----:B------:R-:W0:Y:S01]  /*02e0*/  LDC R7, c[0x0][0x29c] ;  /* 0x0000a700ff077b82 */ /* 0x000e220000000800 */
[----:B------:R-:W-:Y:S01]  /*02f0*/  IABS R6, R0 ;  /* 0x0000000000067213 */ /* 0x000fe20000000000 */
[----:B------:R-:W-:Y:S01]  /*0300*/  ULDC UR5, c[0x0][0x2bc] ;  /* 0x0000af0000057ab9 */ /* 0x000fe20000000800 */
[----:B------:R-:W-:-:S05]  /*0310*/  IMAD R9, R0, R9, RZ ;  /* 0x0000000900097224 */ /* 0x000fca00078e02ff */
[----:B------:R-:W1:Y:S01]  /*0320*/  LDC R8, c[0x0][0x28c] ;  /* 0x0000a300ff087b82 */ /* 0x000e620000000800 */
[----:B0-----:R-:W-:-:S04]  /*0330*/  IABS R10, R7 ;  /* 0x00000007000a7213 */ /* 0x001fc80000000000 */
[----:B------:R-:W0:Y:S01]  /*0340*/  I2F.RP R4, R10 ;  /* 0x0000000a00047306 */ /* 0x000e220000209400 */
[----:B-1----:R-:W-:-:S07]  /*0350*/  IABS R11, R8 ;  /* 0x00000008000b7213 */ /* 0x002fce0000000000 */
[----:B0-----:R-:W0:Y:S02]  /*0360*/  MUFU.RCP R4, R4 ;  /* 0x0000000400047308 */ /* 0x001e240000001000 */
[----:B0-----:R-:W-:Y:S01]  /*0370*/  VIADD R2, R4, 0xffffffe ;  /* 0x0ffffffe04027836 */ /* 0x001fe20000000000 */
[----:B------:R-:W-:-:S05]  /*0380*/  LOP3.LUT R4, R0, R7, RZ, 0x3c, !PT ;  /* 0x0000000700047212 */ /* 0x000fca00078e3cff */
[----:B------:R0:W1:Y:S01]  /*0390*/  F2I.FTZ.U32.TRUNC.NTZ R3, R2 ;  /* 0x0000000200037305 */ /* 0x000062000021f000 */
[----:B------:R-:W-:Y:S01]  /*03a0*/  ISETP.GE.AND P2, PT, R4, RZ, PT ;  /* 0x000000ff0400720c */ /* 0x000fe20003f46270 */
[----:B0-----:R-:W-:Y:S02]  /*03b0*/  IMAD.MOV.U32 R2, RZ, RZ, RZ ;  /* 0x000000ffff027224 */ /* 0x001fe400078e00ff */
[----:B-1----:R-:W-:-:S04]  /*03c0*/  IMAD.MOV R5, RZ, RZ, -R3 ;  /* 0x000000ffff057224 */ /* 0x002fc800078e0a03 */
[----:B------:R-:W-:-:S04]  /*03d0*/  IMAD R5, R5, R10, RZ ;  /* 0x0000000a05057224 */ /* 0x000fc800078e02ff */
[----:B------:R-:W-:Y:S02]  /*03e0*/  IMAD.HI.U32 R3, R3, R5, R2 ;  /* 0x0000000503037227 */ /* 0x000fe400078e0002 */
[----:B------:R-:W0:Y:S04]  /*03f0*/  I2F.RP R5, R11 ;  /* 0x0000000b00057306 */ /* 0x000e280000209400 */
[----:B------:R-:W-:-:S05]  /*0400*/  IMAD.HI.U32 R2, R3, R6, RZ ;  /* 0x0000000603027227 */ /* 0x000fca00078e00ff */
[----:B------:R-:W-:-:S05]  /*0410*/  IADD3 R3, -R2, RZ, RZ ;  /* 0x000000ff02037210 */ /* 0x000fca0007ffe1ff */
[C---:B------:R-:W-:Y:S01]  /*0420*/  IMAD R3, R10.reuse, R3, R6 ;  /* 0x000000030a037224 */ /* 0x040fe200078e0206 */
[----:B0-----:R-:W0:Y:S04]  /*0430*/  MUFU.RCP R5, R5 ;  /* 0x0000000500057308 */ /* 0x001e280000001000 */
[----:B------:R-:W-:-:S13]  /*0440*/  ISETP.GT.U32.AND P1, PT, R10, R3, PT ;  /* 0x000000030a00720c */ /* 0x000fda0003f24070 */
[----:B------:R-:W-:Y:S02]  /*0450*/  @!P1 IMAD.IADD R3, R3, 0x1, -R10 ;  /* 0x0000000103039824 */ /* 0x000fe400078e0a0a */
[----:B0-----:R-:W-:Y:S02]  /*0460*/  VIADD R6, R5, 0xffffffe ;  /* 0x0ffffffe05067836 */ /* 0x001fe40000000000 */
[----:B------:R-:W-:Y:S01]  /*0470*/  @!P1 VIADD R2, R2, 0x1 ;  /* 0x0000000102029836 */ /* 0x000fe20000000000 */
[----:B------:R-:W-:Y:S02]  /*0480*/  ISETP.GE.U32.AND P0, PT, R3, R10, PT ;  /* 0x0000000a0300720c */ /* 0x000fe40003f06070 */
[----:B------:R-:W0:Y:S01]  /*0490*/  F2I.FTZ.U32.TRUNC.NTZ R3, R6 ;  /* 0x0000000600037305 */ /* 0x000e22000021f000 */
[----:B------:R-:W-:-:S10]  /*04a0*/  ISETP.NE.AND P1, PT, R7, RZ, PT ;  /* 0x000000ff0700720c */ /* 0x000fd40003f25270 */
[----:B------:R-:W-:-:S05]  /*04b0*/  @P0 VIADD R2, R2, 0x1 ;  /* 0x0000000102020836 */ /* 0x000fca0000000000 */
[----:B------:R-:W-:Y:S01]  /*04c0*/  MOV R4, R2 ;  /* 0x0000000200047202 */ /* 0x000fe20000000f00 */
[----:B0-----:R-:W-:-:S04]  /*04d0*/  IMAD.MOV R2, RZ, RZ, -R3 ;  /* 0x000000ffff027224 */ /* 0x001fc800078e0a03 */
[----:B------:R-:W-:Y:S01]  /*04e0*/  @!P2 IMAD.MOV R4, RZ, RZ, -R4 ;  /* 0x000000ffff04a224 */ /* 0x000fe200078e0a04 */
[----:B------:R-:W-:Y:S01]  /*04f0*/  @!P1 LOP3.LUT R4, RZ, R7, RZ, 0x33, !PT ;  /* 0x00000007ff049212 */ /* 0x000fe200078e33ff */
[----:B------:R-:W-:Y:S02]  /*0500*/  IMAD R5, R2, R11, RZ ;  /* 0x0000000b02057224 */ /* 0x000fe400078e02ff */
[----:B------:R-:W-:Y:S01]  /*0510*/  IMAD.MOV.U32 R2, RZ, RZ, RZ ;  /* 0x000000ffff027224 */ /* 0x000fe200078e00ff */
[----:B------:R-:W-:Y:S01]  /*0520*/  IABS R6, R4 ;  /* 0x0000000400067213 */ /* 0x000fe20000000000 */
[----:B------:R-:W-:Y:S02]  /*0530*/  IMAD R7, R4, R7, RZ ;  /* 0x0000000704077224 */ /* 0x000fe400078e02ff */
[----:B------:R-:W-:-:S04]  /*0540*/  IMAD.HI.U32 R2, R3, R5, R2 ;  /* 0x0000000503027227 */ /* 0x000fc800078e0002 */
[----:B------:R-:W-:Y:S02]  /*0550*/  IMAD.MOV.U32 R3, RZ, RZ, R6 ;  /* 0x000000ffff037224 */ /* 0x000fe400078e0006 */
[----:B------:R-:W-:Y:S02]  /*0560*/  IMAD.MOV.U32 R5, RZ, RZ, RZ ;  /* 0x000000ffff057224 */ /* 0x000fe400078e00ff */
[----:B------:R-:W-:-:S05]  /*0570*/  IMAD.HI.U32 R10, R2, R3, RZ ;  /* 0x00000003020a7227 */ /* 0x000fca00078e00ff */
[----:B------:R-:W-:-:S05]  /*0580*/  IADD3 R2, -R10, RZ, RZ ;  /* 0x000000ff0a027210 */ /* 0x000fca0007ffe1ff */
[----:B------:R-:W-:-:S05]  /*0590*/  IMAD R2, R11, R2, R3 ;  /* 0x000000020b027224 */ /* 0x000fca00078e0203 */
[----:B------:R-:W-:-:S13]  /*05a0*/  ISETP.GT.U32.AND P1, PT, R11, R2, PT ;  /* 0x000000020b00720c */ /* 0x000fda0003f24070 */
[----:B------:R-:W-:Y:S02]  /*05b0*/  @!P1 IMAD.IADD R2, R2, 0x1, -R11 ;  /* 0x0000000102029824 */ /* 0x000fe400078e0a0b */
[----:B------:R-:W-:Y:S01]  /*05c0*/  @!P1 VIADD R10, R10, 0x1 ;  /* 0x000000010a0a9836 */ /* 0x000fe20000000000 */
[----:B------:R-:W-:Y:S02]  /*05d0*/  ISETP.NE.AND P1, PT, R8, RZ, PT ;  /* 0x000000ff0800720c */ /* 0x000fe40003f25270 */
[----:B------:R-:W-:Y:S01]  /*05e0*/  ISETP.GE.U32.AND P0, PT, R2, R11, PT ;  /* 0x0000000b0200720c */ /* 0x000fe20003f06070 */
[----:B------:R-:W-:Y:S01]  /*05f0*/  IMAD.MOV.U32 R11, RZ, RZ, RZ ;  /* 0x000000ffff0b7224 */ /* 0x000fe200078e00ff */
[----:B------:R-:W-:-:S04]  /*0600*/  LOP3.LUT R2, R4, R8, RZ, 0x3c, !PT ;  /* 0x0000000804027212 */ /* 0x000fc800078e3cff */
[----:B------:R-:W-:-:S07]  /*0610*/  ISETP.GE.AND P2, PT, R2, RZ, PT ;  /* 0x000000ff0200720c */ /* 0x000fce0003f46270 */
[----:B------:R-:W-:-:S06]  /*0620*/  @P0 VIADD R10, R10, 0x1 ;  /* 0x000000010a0a0836 */ /* 0x000fcc0000000000 */
[----:B------:R-:W-:Y:S01]  /*0630*/  @!P2 IMAD.MOV R10, RZ, RZ, -R10 ;  /* 0x000000ffff0aa224 */ /* 0x000fe200078e0a0a */
[----:B------:R-:W-:-:S04]  /*0640*/  @!P1 LOP3.LUT R10, RZ, R8, RZ, 0x33, !PT ;  /* 0x00000008ff0a9212 */ /* 0x000fc800078e33ff */
[----:B------:R-:W-:-:S05]  /*0650*/  IADD3 R3, -R10, RZ, RZ ;  /* 0x000000ff0a037210 */ /* 0x000fca0007ffe1ff */
[----:B------:R-:W-:Y:S02]  /*0660*/  IMAD R8, R8, R3, R4 ;  /* 0x0000000308087224 */ /* 0x000fe400078e0204 */
[----:B------:R-:W-:-:S07]  /*0670*/  VIADD R3, R0, UR5 ;  /* 0x0000000500037c36 */ /* 0x000fce0008000000 */
.L_x_120:
[----:B------:R-:W0:Y:S01]  /*0680*/  LDC R2, c[0x0][0x2a8] ;  /* 0x0000aa00ff027b82 */ /* 0x000e220000000800 */
[----:B------:R-:W-:Y:S02]  /*0690*/  ULDC.64 UR14, c[0x0][0x290] ;  /* 0x0000a400000e7ab9 */ /* 0x000fe40000000a00 */
[----:B------:R-:W-:Y:S02]  /*06a0*/  IMAD R15, R8, UR14, R5 ;  /* 0x0000000e080f7c24 */ /* 0x000fe4000f8e0205 */
[----:B------:R-:W-:-:S05]  /*06b0*/  VIADD R5, R5, 0x1 ;  /* 0x0000000105057836 */ /* 0x000fca0000000000 */
[----:B------:R-:W-:Y:S02]  /*06c0*/  ISETP.GE.AND P1, PT, R5, UR14, PT ;  /* 0x0000000e05007c0c */ /* 0x000fe4000bf26270 */
[----:B0-----:R-:W-:-:S13]  /*06d0*/  ISETP.GE.AND P0, PT, R2, 0x1, PT ;  /* 0x000000010200780c */ /* 0x001fda0003f06270 */
[----:B------:R-:W-:Y:S05]  /*06e0*/  @!P0 BRA `(.L_x_102) ;  /* 0x00000024009c8947 */ /* 0x000fea0003800000 */
[----:B------:R-:W-:Y:S01]  /*06f0*/  ULDC UR5, c[0x0][0x2ac] ;  /* 0x0000ab0000057ab9 */ /* 0x000fe20000000800 */
[----:B------:R-:W-:Y:S01]  /*0700*/  HFMA2.MMA R4, -RZ, RZ, 0, 0 ;  /* 0x00000000ff047435 */ /* 0x000fe200000001ff */
[----:B------:R-:W-:Y:S02]  /*0710*/  IMAD R2, R2, UR5, RZ ;  /* 0x0000000502027c24 */ /* 0x000fe4000f8e02ff */
[----:B------:R-:W-:Y:S02]  /*0720*/  IMAD R6, R10, UR15, R15 ;  /* 0x0000000f0a067c24 */ /* 0x000fe4000f8e020f */
[----:B------:R-:W-:-:S07]  /*0730*/  IMAD R2, R15, R2, RZ ;  /* 0x000000020f027224 */ /* 0x000fce00078e02ff */
.L_x_119:
[----:B------:R-:W0:Y:S01]  /*0740*/  LDC R20, c[0x0][0x2b4] ;  /* 0x0000ad00ff147b82 */ /* 0x000e220000000800 */
[----:B------:R-:W-:Y:S02]  /*0750*/  ULDC UR5, c[0x0][0x2c4] ;  /* 0x0000b10000057ab9 */ /* 0x000fe40000000800 */
[C---:B------:R-:W-:Y:S02]  /*0760*/  IMAD R0, R4.reuse, UR5, R7 ;  /* 0x0000000504007c24 */ /* 0x040fe4000f8e0207 */
[----:B------:R-:W-:Y:S02]  /*0770*/  VIADD R4, R4, 0x1 ;  /* 0x0000000104047836 */ /* 0x000fe40000000000 */
[----:B------:R-:W-:-:S05]  /*0780*/  IMAD.IADD R0, R3, 0x1, -R0 ;  /* 0x0000000103007824 */ /* 0x000fca00078e0a00 */
[----:B------:R-:W-:Y:S02]  /*0790*/  IABS R18, R0 ;  /* 0x0000000000127213 */ /* 0x000fe40000000000 */
[----:B------:R-:W-:Y:S02]  /*07a0*/  ISETP.GE.AND P3, PT, R0, RZ, PT ;  /* 0x000000ff0000720c */ /* 0x000fe40003f66270 */
        /* <DEDUP_REMOVED lines=8> */
[----:B------:R-:W-:-:S04]  /*0830*/  IMAD.HI.U32 R15, R15, R19, R14 ;  /* 0x000000130f0f7227 */ /* 0x000fc800078e000e */
[----:B------:R-:W-:Y:S02]  /*0840*/  IMAD.MOV.U32 R19, RZ, RZ, RZ ;  /* 0x000000ffff137224 */ /* 0x000fe400078e00ff */
[----:B------:R-:W-:-:S05]  /*0850*/  IMAD.HI.U32 R15, R15, R18, RZ ;  /* 0x000000120f0f7227 */ /* 0x000fca00078e00ff */
[----:B------:R-:W-:-:S05]  /*0860*/  IADD3 R15, -R15, RZ, RZ ;  /* 0x000000ff0f0f7210 */ /* 0x000fca0007ffe1ff */
[C---:B------:R-:W-:Y:S02]  /*0870*/  IMAD R18, R16.reuse, R15, R18 ;  /* 0x0000000f10127224 */ /* 0x040fe400078e0212 */
[----:B------:R-:W0:Y:S03]  /*0880*/  LDC.64 R14, c[0x0][0x2a8] ;  /* 0x0000aa00ff0e7b82 */ /* 0x000e260000000a00 */
[----:B------:R-:W-:-:S13]  /*0890*/  ISETP.GT.U32.AND P0, PT, R16, R18, PT ;  /* 0x000000121000720c */ /* 0x000fda0003f04070 */
[----:B------:R-:W-:Y:S01]  /*08a0*/  @!P0 IMAD.IADD R18, R18, 0x1, -R16 ;  /* 0x0000000112128824 */ /* 0x000fe200078e0a10 */
[----:B------:R-:W-:-:S04]  /*08b0*/  ISETP.NE.AND P0, PT, R20, RZ, PT ;  /* 0x000000ff1400720c */ /* 0x000fc80003f05270 */
[----:B------:R-:W-:Y:S01]  /*08c0*/  ISETP.GT.U32.AND P2, PT, R16, R18, PT ;  /* 0x000000121000720c */ /* 0x000fe20003f44070 */
[----:B0-----:R-:W-:-:S05]  /*08d0*/  VIADD R14, R14, 0xffffffff ;  /* 0xffffffff0e0e7836 */ /* 0x001fca0000000000 */
[----:B------:R-:W-:-:S07]  /*08e0*/  ISETP.GE.U32.AND P4, PT, R14, 0x3, PT ;  /* 0x000000030e00780c */ /* 0x000fce0003f86070 */
[----:B------:R-:W-:Y:S01]  /*08f0*/  @!P2 IMAD.IADD R18, R18, 0x1, -R16 ;  /* 0x000000011212a824 */ /* 0x000fe200078e0a10 */
[----:B------:R-:W-:Y:S01]  /*0900*/  ISETP.GE.AND P2, PT, R4, R15, PT ;  /* 0x0000000f0400720c */ /* 0x000fe20003f46270 */
[----:B------:R-:W-:-:S03]  /*0910*/  IMAD.MOV.U32 R15, RZ, RZ, R2 ;  /* 0x000000ffff0f7224 */ /* 0x000fc600078e0002 */
[----:B------:R-:W-:Y:S02]  /*0920*/  @!P3 IADD3 R18, -R18, RZ, RZ ;  /* 0x000000ff1212b210 */ /* 0x000fe40007ffe1ff */
[----:B------:R-:W-:Y:S01]  /*0930*/  @!P0 LOP3.LUT R18, RZ, R20, RZ, 0x33, !PT ;  /* 0x00000014ff128212 */ /* 0x000fe200078e33ff */
[----:B------:R-:W-:Y:S06]  /*0940*/  @!P4 BRA `(.L_x_103) ;  /* 0x000000140024c947 */ /* 0x000fec0003800000 */
[----:B------:R-:W0:Y:S01]  /*0950*/  LDC.64 R14, c[0x0][0x260] ;  /* 0x00009800ff0e7b82 */ /* 0x000e220000000a00 */
[----:B------:R-:W-:Y:S01]  /*0960*/  ULDC UR13, c[0x0][0x2c0] ;  /* 0x0000b000000d7ab9 */ /* 0x000fe20000000800 */
[----:B------:R-:W-:Y:S01]  /*0970*/  ULDC UR5, c[0x0][0x2b8] ;  /* 0x0000ae0000057ab9 */ /* 0x000fe20000000800 */
[----:B------:R-:W-:Y:S01]  /*0980*/  UIADD3 UR6, -UR13, URZ, URZ ;  /* 0x0000003f0d067290 */ /* 0x000fe2000fffe13f */
[----:B------:R-:W-:Y:S01]  /*0990*/  VIADD R16, R12, UR5 ;  /* 0x000000050c107c36 */ /* 0x000fe20008000000 */
[----:B------:R-:W-:Y:S01]  /*09a0*/  ISETP.NE.AND P3, PT, R18, RZ, PT ;  /* 0x000000ff1200720c */ /* 0x000fe20003f65270 */
[----:B------:R-:W-:Y:S01]  /*09b0*/  IMAD.MOV.U32 R19, RZ, RZ, RZ ;  /* 0x000000ffff137224 */ /* 0x000fe200078e00ff */
[----:B------:R-:W-:Y:S02]  /*09c0*/  UIMAD UR8, UR6, 0x3, UR5 ;  /* 0x00000003060878a4 */ /* 0x000fe4000f8e0205 */
[----:B------:R-:W-:Y:S01]  /*09d0*/  ULEA UR5, UR6, UR5, 0x1 ;  /* 0x0000000506057291 */ /* 0x000fe2000f8e083f */
[----:B------:R-:W-:-:S02]  /*09e0*/  IADD3 R20, -R9, R16, RZ ;  /* 0x0000001009147210 */ /* 0x000fc40007ffe1ff */
[----:B------:R-:W-:Y:S02]  /*09f0*/  IADD3 R21, R16, -UR13, -R9 ;  /* 0x8000000d10157c10 */ /* 0x000fe4000fffe809 */
[C-C-:B------:R-:W-:Y:S02]  /*0a00*/  IADD3 R22, -R9.reuse, UR8, R12.reuse ;  /* 0x0000000809167c10 */ /* 0x140fe4000fffe10c */
[----:B------:R-:W-:Y:S01]  /*0a10*/  IADD3 R23, -R9, UR5, R12 ;  /* 0x0000000509177c10 */ /* 0x000fe2000fffe10c */
[----:B0-----:R-:W-:-:S07]  /*0a20*/  IMAD.WIDE R14, R2, 0x2, R14 ;  /* 0x00000002020e7825 */ /* 0x001fce00078e020e */
.L_x_112:
[----:B------:R-:W-:Y:S04]  /*0a30*/  BSSY B0, `(.L_x_104) ;  /* 0x000004a000007945 */ /* 0x000fe80003800000 */
[----:B------:R-:W-:Y:S05]  /*0a40*/  @P3 BRA `(.L_x_105) ;  /* 0x0000000400203947 */ /* 0x000fea0003800000 */
[----:B------:R-:W0:Y:S01]  /*0a50*/  LDC R27, c[0x0][0x2b0] ;  /* 0x0000ac00ff1b7b82 */ /* 0x000e220000000800 */
[----:B------:R-:W-:Y:S01]  /*0a60*/  IMAD.MOV.U32 R16, RZ, RZ, RZ ;  /* 0x000000ffff107224 */ /* 0x000fe200078e00ff */
[----:B------:R-:W-:Y:S02]  /*0a70*/  ISETP.GE.AND P5, PT, R20, RZ, PT ;  /* 0x000000ff1400720c */ /* 0x000fe40003fa6270 */
[----:B0-----:R-:W-:-:S04]  /*0a80*/  IABS R24, R27 ;  /* 0x0000001b00187213 */ /* 0x001fc80000000000 */
[----:B------:R-:W0:Y:S08]  /*0a90*/  I2F.RP R25, R24 ;  /* 0x0000001800197306 */ /* 0x000e300000209400 */
[----:B0-----:R-:W0:Y:S02]  /*0aa0*/  MUFU.RCP R25, R25 ;  /* 0x0000001900197308 */ /* 0x001e240000001000 */
[----:B0-----:R-:W-:-:S06]  /*0ab0*/  VIADD R17, R25, 0xffffffe ;  /* 0x0ffffffe19117836 */ /* 0x001fcc0000000000 */
[----:B------:R-:W0:Y:S02]  /*0ac0*/  F2I.FTZ.U32.TRUNC.NTZ R17, R17 ;  /* 0x0000001100117305 */ /* 0x000e24000021f000 */
[----:B0-----:R-:W-:-:S04]  /*0ad0*/  IMAD.MOV R29, RZ, RZ, -R17 ;  /* 0x000000ffff1d7224 */ /* 0x001fc800078e0a11 */
[----:B------:R-:W-:-:S04]  /*0ae0*/  IMAD R29, R29, R24, RZ ;  /* 0x000000181d1d7224 */ /* 0x000fc800078e02ff */
[----:B------:R-:W-:Y:S01]  /*0af0*/  IMAD.HI.U32 R16, R17, R29, R16 ;  /* 0x0000001d11107227 */ /* 0x000fe200078e0010 */
[----:B------:R-:W-:-:S05]  /*0b00*/  IABS R29, R20 ;  /* 0x00000014001d7213 */ /* 0x000fca0000000000 */
[----:B------:R-:W-:-:S04]  /*0b10*/  IMAD.HI.U32 R16, R16, R29, RZ ;  /* 0x0000001d10107227 */ /* 0x000fc800078e00ff */
[----:B------:R-:W-:-:S04]  /*0b20*/  IMAD.MOV R25, RZ, RZ, -R16 ;  /* 0x000000ffff197224 */ /* 0x000fc800078e0a10 */
[----:B------:R-:W-:-:S05]  /*0b30*/  IMAD R25, R24, R25, R29 ;  /* 0x0000001918197224 */ /* 0x000fca00078e021d */
[----:B------:R-:W-:-:S13]  /*0b40*/  ISETP.GT.U32.AND P0, PT, R24, R25, PT ;  /* 0x000000191800720c */ /* 0x000fda0003f04070 */
[----:B------:R-:W-:-:S04]  /*0b50*/  @!P0 IADD3 R25, R25, -R24, RZ ;  /* 0x8000001819198210 */ /* 0x000fc80007ffe0ff */
[----:B------:R-:W-:Y:S01]  /*0b60*/  ISETP.GT.U32.AND P4, PT, R24, R25, PT ;  /* 0x000000191800720c */ /* 0x000fe20003f84070 */
[----:B------:R-:W-:-:S05]  /*0b70*/  IMAD.IADD R26, R25, 0x1, -R24 ;  /* 0x00000001191a7824 */ /* 0x000fca00078e0a18 */
[----:B------:R-:W-:Y:S02]  /*0b80*/  SEL R17, R26, R25, !P4 ;  /* 0x000000191a117207 */ /* 0x000fe40006000000 */
[----:B------:R-:W-:Y:S02]  /*0b90*/  ISETP.NE.AND P4, PT, R27, RZ, PT ;  /* 0x000000ff1b00720c */ /* 0x000fe40003f85270 */
[----:B------:R-:W-:Y:S01]  /*0ba0*/  LOP3.LUT R26, RZ, R27, RZ, 0x33, !PT ;  /* 0x0000001bff1a7212 */ /* 0x000fe200078e33ff */
[----:B------:R-:W-:-:S05]  /*0bb0*/  @!P5 IMAD.MOV R17, RZ, RZ, -R17 ;  /* 0x000000ffff11d224 */ /* 0x000fca00078e0a11 */
[----:B------:R-:W-:-:S04]  /*0bc0*/  SEL R17, R26, R17, !P4 ;  /* 0x000000111a117207 */ /* 0x000fc80006000000 */
[----:B------:R-:W-:-:S13]  /*0bd0*/  ISETP.NE.AND P5, PT, R17, RZ, PT ;  /* 0x000000ff1100720c */ /* 0x000fda0003fa5270 */
[----:B------:R-:W-:Y:S05]  /*0be0*/  @P5 BRA `(.L_x_105) ;  /* 0x0000000000b85947 */ /* 0x000fea0003800000 */
[----:B------:R-:W-:Y:S01]  /*0bf0*/  ISETP.GE.U32.AND P5, PT, R25, R24, PT ;  /* 0x000000181900720c */ /* 0x000fe20003fa6070 */
[----:B------:R-:W-:Y:S01]  /*0c00*/  @!P0 VIADD R16, R16, 0x1 ;  /* 0x0000000110108836 */ /* 0x000fe20000000000 */
[----:B------:R-:W0:Y:S01]  /*0c10*/  LDC R25, c[0x0][0x2b4] ;  /* 0x0000ad00ff197b82 */ /* 0x000e220000000800 */
[----:B------:R-:W-:-:S04]  /*0c20*/  LOP3.LUT R27, R20, R27, RZ, 0x3c, !PT ;  /* 0x0000001b141b7212 */ /* 0x000fc800078e3cff */
[----:B------:R-:W-:-:S06]  /*0c30*/  ISETP.GE.AND P6, PT, R27, RZ, PT ;  /* 0x000000ff1b00720c */ /* 0x000fcc0003fc6270 */
[----:B------:R-:W-:-:S07]  /*0c40*/  @P5 IADD3 R16, R16, 0x1, RZ ;  /* 0x0000000110105810 */ /* 0x000fce0007ffe0ff */
[----:B------:R-:W-:-:S05]  /*0c50*/  @!P6 IMAD.MOV R16, RZ, RZ, -R16 ;  /* 0x000000ffff10e224 */ /* 0x000fca00078e0a10 */
[----:B------:R-:W-:Y:S01]  /*0c60*/  SEL R27, R26, R16, !P4 ;  /* 0x000000101a1b7207 */ /* 0x000fe20006000000 */
[----:B------:R-:W-:Y:S01]  /*0c70*/  IMAD.MOV.U32 R16, RZ, RZ, RZ ;  /* 0x000000ffff107224 */ /* 0x000fe200078e00ff */
        /* <DEDUP_REMOVED lines=11> */
[----:B------:R-:W-:Y:S01]  /*0d30*/  IMAD R17, R24, R17, R16 ;  /* 0x0000001118117224 */ /* 0x000fe200078e0210 */
[----:B------:R-:W-:-:S04]  /*0d40*/  LOP3.LUT R16, R0, R25, RZ, 0x3c, !PT ;  /* 0x0000001900107212 */ /* 0x000fc800078e3cff */
[----:B------:R-:W-:Y:S02]  /*0d50*/  ISETP.GT.U32.AND P5, PT, R24, R17, PT ;  /* 0x000000111800720c */ /* 0x000fe40003fa4070 */
[----:B------:R-:W-:-:S11]  /*0d60*/  ISETP.GE.AND P4, PT, R16, RZ, PT ;  /* 0x000000ff1000720c */ /* 0x000fd60003f86270 */
[-C--:B------:R-:W-:Y:S01]  /*0d70*/  @!P5 IADD3 R17, R17, -R24.reuse, RZ ;  /* 0x800000181111d210 */ /* 0x080fe20007ffe0ff */
[----:B------:R-:W-:Y:S01]  /*0d80*/  @!P5 VIADD R26, R26, 0x1 ;  /* 0x000000011a1ad836 */ /* 0x000fe20000000000 */
[----:B------:R-:W-:Y:S02]  /*0d90*/  ISETP.NE.AND P5, PT, R25, RZ, PT ;  /* 0x000000ff1900720c */ /* 0x000fe40003fa5270 */
[----:B------:R-:W-:Y:S02]  /*0da0*/  ISETP.GE.U32.AND P0, PT, R17, R24, PT ;  /* 0x000000181100720c */ /* 0x000fe40003f06070 */
[----:B------:R-:W0:Y:S11]  /*0db0*/  LDC.64 R16, c[0x0][0x2a0] ;  /* 0x0000a800ff107b82 */ /* 0x000e360000000a00 */
[----:B------:R-:W-:-:S04]  /*0dc0*/  @P0 VIADD R26, R26, 0x1 ;  /* 0x000000011a1a0836 */ /* 0x000fc80000000000 */
[----:B------:R-:W-:Y:S01]  /*0dd0*/  @!P4 IMAD.MOV R26, RZ, RZ, -R26 ;  /* 0x000000ffff1ac224 */ /* 0x000fe200078e0a1a */
[----:B------:R-:W-:-:S04]  /*0de0*/  @!P5 LOP3.LUT R26, RZ, R25, RZ, 0x33, !PT ;  /* 0x00000019ff1ad212 */ /* 0x000fc800078e33ff */
[----:B------:R-:W-:-:S04]  /*0df0*/  LOP3.LUT R24, R27, R26, RZ, 0xfc, !PT ;  /* 0x0000001a1b187212 */ /* 0x000fc800078efcff */
[----:B------:R-:W-:-:S04]  /*0e00*/  ISETP.GE.AND P0, PT, R24, RZ, PT ;  /* 0x000000ff1800720c */ /* 0x000fc80003f06270 */
[----:B0-----:R-:W-:-:S04]  /*0e10*/  ISETP.GE.OR P0, PT, R26, R17, !P0 ;  /* 0x000000111a00720c */ /* 0x001fc80004706670 */
[----:B------:R-:W-:-:S13]  /*0e20*/  ISETP.GE.OR P0, PT, R27, R16, P0 ;  /* 0x000000101b00720c */ /* 0x000fda0000706670 */
[----:B------:R-:W-:Y:S05]  /*0e30*/  @P0 BRA `(.L_x_105) ;  /* 0x0000000000240947 */ /* 0x000fea0003800000 */
[----:B------:R-:W0:Y:S01]  /*0e40*/  LDC.64 R24, c[0x0][0x210] ;  /* 0x00008400ff187b82 */ /* 0x000e220000000a00 */
[----:B------:R-:W-:-:S04]  /*0e50*/  IMAD R17, R6, R17, R26 ;  /* 0x0000001106117224 */ /* 0x000fc800078e021a */
[----:B------:R-:W-:Y:S02]  /*0e60*/  IMAD R17, R17, R16, R27 ;  /* 0x0000001011117224 */ /* 0x000fe400078e021b */
[----:B------:R-:W2:Y:S02]  /*0e70*/  LDG.E.U16 R16, desc[UR10][R14.64] ;  /* 0x0000000a0e107981 */ /* 0x000ea4000c1e1500 */
[----:B0-----:R-:W-:-:S06]  /*0e80*/  IMAD.WIDE R24, R17, 0x2, R24 ;  /* 0x0000000211187825 */ /* 0x001fcc00078e0218 */
[----:B------:R-:W3:Y:S01]  /*0e90*/  LDG.E.U16 R24, desc[UR10][R24.64] ;  /* 0x0000000a18187981 */ /* 0x000ee2000c1e1500 */
[----:B--2---:R-:W-:Y:S01]  /*0ea0*/  IMAD.U32 R16, R16, 0x10000, RZ ;  /* 0x0001000010107824 */ /* 0x004fe200078e00ff */
[----:B---3--:R-:W-:-:S05]  /*0eb0*/  SHF.L.U32 R17, R24, 0x10, RZ ;  /* 0x0000001018117819 */ /* 0x008fca00000006ff */
[----:B------:R-:W-:-:S07]  /*0ec0*/  FFMA.FTZ R11, R16, R17, R11 ;  /* 0x00000011100b7223 */ /* 0x000fce000001000b */
.L_x_105:
[----:B------:R-:W-:Y:S05]  /*0ed0*/  BSYNC B0 ;  /* 0x0000000000007941 */ /* 0x000fea0003800000 */
.L_x_104:
[----:B------:R-:W-:Y:S04]  /*0ee0*/  BSSY B0, `(.L_x_106) ;  /* 0x000004b000007945 */ /* 0x000fe80003800000 */
[----:B------:R-:W-:Y:S05]  /*0ef0*/  @P3 BRA `(.L_x_107) ;  /* 0x0000000400243947 */ /* 0x000fea0003800000 */
[----:B------:R-:W0:Y:S01]  /*0f00*/  LDC R24, c[0x0][0x2b0] ;  /* 0x0000ac00ff187b82 */ /* 0x000e220000000800 */
[----:B------:R-:W-:Y:S02]  /*0f10*/  IABS R26, R21 ;  /* 0x00000015001a7213 */ /* 0x000fe40000000000 */
[----:B------:R-:W-:Y:S02]  /*0f20*/  ISETP.GE.AND P5, PT, R21, RZ, PT ;  /* 0x000000ff1500720c */ /* 0x000fe40003fa6270 */
[----:B0-----:R-:W-:-:S04]  /*0f30*/  IABS R25, R24 ;  /* 0x0000001800197213 */ /* 0x001fc80000000000 */
[----:B------:R-:W0:Y:S08]  /*0f40*/  I2F.RP R27, R25 ;  /* 0x00000019001b7306 */ /* 0x000e300000209400 */
[----:B0-----:R-:W0:Y:S02]  /*0f50*/  MUFU.RCP R27, R27 ;  /* 0x0000001b001b7308 */ /* 0x001e240000001000 */
[----:B0-----:R-:W-:Y:S01]  /*0f60*/  VIADD R28, R27, 0xffffffe ;  /* 0x0ffffffe1b1c7836 */ /* 0x001fe20000000000 */
[----:B------:R-:W-:-:S05]  /*0f70*/  LOP3.LUT R27, RZ, R24, RZ, 0x33, !PT ;  /* 0x00000018ff1b7212 */ /* 0x000fca00078e33ff */
[----:B------:R-:W0:Y:S02]  /*0f80*/  F2I.FTZ.U32.TRUNC.NTZ R17, R28 ;  /* 0x0000001c00117305 */ /* 0x000e24000021f000 */
[----:B0-----:R-:W-:-:S04]  /*0f90*/  IMAD.MOV R16, RZ, RZ, -R17 ;  /* 0x000000ffff107224 */ /* 0x001fc800078e0a11 */
[----:B------:R-:W-:Y:S02]  /*0fa0*/  IMAD R29, R16, R25, RZ ;  /* 0x00000019101d7224 */ /* 0x000fe400078e02ff */
[----:B------:R-:W-:-:S04]  /*0fb0*/  IMAD.MOV.U32 R16, RZ, RZ, RZ ;  /* 0x000000ffff107224 */ /* 0x000fc800078e00ff */
[----:B------:R-:W-:-:S06]  /*0fc0*/  IMAD.HI.U32 R29, R17, R29, R16 ;  /* 0x0000001d111d7227 */ /* 0x000fcc00078e0010 */
        /* <DEDUP_REMOVED lines=8> */
[----:B------:R-:W-:-:S03]  /*1050*/  ISETP.NE.AND P4, PT, R24, RZ, PT ;  /* 0x000000ff1800720c */ /* 0x000fc60003f85270 */
[----:B------:R-:W-:-:S05]  /*1060*/  @!P5 IMAD.MOV R28, RZ, RZ, -R28 ;  /* 0x000000ffff1cd224 */ /* 0x000fca00078e0a1c */
[----:B------:R-:W-:-:S04]  /*1070*/  SEL R28, R27, R28, !P4 ;  /* 0x0000001c1b1c7207 */ /* 0x000fc80006000000 */
[----:B------:R-:W-:-:S13]  /*1080*/  ISETP.NE.AND P5, PT, R28, RZ, PT ;  /* 0x000000ff1c00720c */ /* 0x000fda0003fa5270 */
[----:B------:R-:W-:Y:S05]  /*1090*/  @P5 BRA `(.L_x_107) ;  /* 0x0000000000bc5947 */ /* 0x000fea0003800000 */
[----:B------:R-:W-:Y:S02]  /*10a0*/  ISETP.GE.U32.AND P5, PT, R26, R25, PT ;  /* 0x000000191a00720c */ /* 0x000fe40003fa6070 */
[----:B------:R-:W0:Y:S01]  /*10b0*/  LDC R25, c[0x0][0x2b4] ;  /* 0x0000ad00ff197b82 */ /* 0x000e220000000800 */
[----:B------:R-:W-:Y:S02]  /*10c0*/  LOP3.LUT R17, R21, R24, RZ, 0x3c, !PT ;  /* 0x0000001815117212 */ /* 0x000fe400078e3cff */
[----:B------:R-:W-:Y:S02]  /*10d0*/  @!P0 IADD3 R16, R16, 0x1, RZ ;  /* 0x0000000110108810 */ /* 0x000fe40007ffe0ff */
[----:B------:R-:W-:-:S06]  /*10e0*/  ISETP.GE.AND P6, PT, R17, RZ, PT ;  /* 0x000000ff1100720c */ /* 0x000fcc0003fc6270 */
[----:B------:R-:W-:-:S07]  /*10f0*/  @P5 VIADD R16, R16, 0x1 ;  /* 0x0000000110105836 */ /* 0x000fce0000000000 */
[----:B------:R-:W-:-:S05]  /*1100*/  @!P6 IMAD.MOV R16, RZ, RZ, -R16 ;  /* 0x000000ffff10e224 */ /* 0x000fca00078e0a10 */
[----:B------:R-:W-:Y:S01]  /*1110*/  SEL R27, R27, R16, !P4 ;  /* 0x000000101b1b7207 */ /* 0x000fe20006000000 */
[----:B------:R-:W-:Y:S01]  /*1120*/  IMAD.MOV.U32 R16, RZ, RZ, RZ ;  /* 0x000000ffff107224 */ /* 0x000fe200078e00ff */
[----:B0-----:R-:W-:-:S05]  /*1130*/  IABS R26, R25 ;  /* 0x00000019001a7213 */ /* 0x001fca0000000000 */
[----:B------:R-:W-:-:S04]  /*1140*/  IMAD.MOV.U32 R24, RZ, RZ, R26 ;  /* 0x000000ffff187224 */ /* 0x000fc800078e001a */
        /* <DEDUP_REMOVED lines=8> */
[----:B------:R-:W-:-:S05]  /*11d0*/  IMAD.HI.U32 R26, R29, R16, RZ ;  /* 0x000000101d1a7227 */ /* 0x000fca00078e00ff */
[----:B------:R-:W-:-:S05]  /*11e0*/  IADD3 R17, -R26, RZ, RZ ;  /* 0x000000ff1a117210 */ /* 0x000fca0007ffe1ff */
[----:B------:R-:W-:Y:S01]  /*11f0*/  IMAD R17, R24, R17, R16 ;  /* 0x0000001118117224 */ /* 0x000fe200078e0210 */
[----:B------:R-:W-:-:S04]  /*1200*/  LOP3.LUT R16, R0, R25, RZ, 0x3c, !PT ;  /* 0x0000001900107212 */ /* 0x000fc800078e3cff */
[----:B------:R-:W-:Y:S02]  /*1210*/  ISETP.GT.U32.AND P0, PT, R24, R17, PT ;  /* 0x000000111800720c */ /* 0x000fe40003f04070 */
[----:B------:R-:W-:-:S11]  /*1220*/  ISETP.GE.AND P5, PT, R16, RZ, PT ;  /* 0x000000ff1000720c */ /* 0x000fd60003fa6270 */
[----:B------:R-:W-:Y:S02]  /*1230*/  @!P0 IMAD.IADD R17, R17, 0x1, -R24 ;  /* 0x0000000111118824 */ /* 0x000fe400078e0a18 */
        /* <DEDUP_REMOVED lines=18> */
[----:B--2---:R-:W-:Y:S01]  /*1360*/  SHF.L.U32 R16, R16, 0x10, RZ ;  /* 0x0000001010107819 */ /* 0x004fe200000006ff */
[----:B---3--:R-:W-:-:S04]  /*1370*/  IMAD.U32 R17, R24, 0x10000, RZ ;  /* 0x0001000018117824 */ /* 0x008fc800078e00ff */
[----:B------:R-:W-:-:S07]  /*1380*/  FFMA.FTZ R11, R16, R17, R11 ;  /* 0x00000011100b7223 */ /* 0x000fce000001000b */
.L_x_107:
[----:B------:R-:W-:Y:S05]  /*1390*/  BSYNC B0 ;  /* 0x0000000000007941 */ /* 0x000fea0003800000 */
.L_x_106:
        /* <DEDUP_REMOVED lines=15> */
[----:B------:R-:W-:-:S05]  /*1490*/  IMAD.HI.U32 R16, R29, R26, RZ ;  /* 0x0000001a1d107227 */ /* 0x000fca00078e00ff */
[----:B------:R-:W-:-:S05]  /*14a0*/  IADD3 R17, -R16, RZ, RZ ;  /* 0x000000ff10117210 */ /* 0x000fca0007ffe1ff */
[----:B------:R-:W-:-:S05]  /*14b0*/  IMAD R26, R25, R17, R26 ;  /* 0x00000011191a7224 */ /* 0x000fca00078e021a */
[----:B------:R-:W-:-:S13]  /*14c0*/  ISETP.GT.U32.AND P0, PT, R25, R26, PT ;  /* 0x0000001a1900720c */ /* 0x000fda0003f04070 */
[----:B------:R-:W-:-:S04]  /*14d0*/  @!P0 IMAD.IADD R26, R26, 0x1, -R25 ;  /* 0x000000011a1a8824 */ /* 0x000fc800078e0a19 */
[----:B------:R-:W-:Y:S01]  /*14e0*/  IMAD.IADD R17, R26, 0x1, -R25 ;  /* 0x000000011a117824 */ /* 0x000fe200078e0a19 */
[----:B------:R-:W-:-:S04]  /*14f0*/  ISETP.GT.U32.AND P4, PT, R25, R26, PT ;  /* 0x0000001a1900720c */ /* 0x000fc80003f84070 */
[----:B------:R-:W-:Y:S02]  /*1500*/  SEL R28, R17, R26, !P4 ;  /* 0x0000001a111c7207 */ /* 0x000fe40006000000 */
[----:B------:R-:W-:-:S03]  /*1510*/  ISETP.NE.AND P4, PT, R24, RZ, PT ;  /* 0x000000ff1800720c */ /* 0x000fc60003f85270 */
        /* <DEDUP_REMOVED lines=9> */
[----:B------:R-:W-:-:S07]  /*15b0*/  @P5 VIADD R16, R16, 0x1 ;  /* 0x0000000110105836 */ /* 0x000fce0000000000 */
[----:B------:R-:W-:-:S05]  /*15c0*/  @!P6 IMAD.MOV R16, RZ, RZ, -R16 ;  /* 0x000000ffff10e224 */ /* 0x000fca00078e0a10 */
[----:B------:R-:W-:Y:S02]  /*15d0*/  SEL R27, R27, R16, !P4 ;  /* 0x000000101b1b7207 */ /* 0x000fe40006000000 */
[----:B0-----:R-:W-:Y:S02]  /*15e0*/  IABS R26, R25 ;  /* 0x00000019001a7213 */ /* 0x001fe40000000000 */
[----:B------:R-:W-:-:S03]  /*15f0*/  MOV R16, RZ ;  /* 0x000000ff00107202 */ /* 0x000fc60000000f00 */
[----:B------:R-:W-:-:S04]  /*1600*/  IMAD.MOV.U32 R24, RZ, RZ, R26 ;  /* 0x000000ffff187224 */ /* 0x000fc800078e001a */
[----:B------:R-:W0:Y:S08]  /*1610*/  I2F.RP R26, R24 ;  /* 0x00000018001a7306 */ /* 0x000e300000209400 */
[----:B0-----:R-:W0:Y:S02]  /*1620*/  MUFU.RCP R26, R26 ;  /* 0x0000001a001a7308 */ /* 0x001e240000001000 */
[----:B0-----:R-:W-:-:S06]  /*1630*/  IADD3 R17, R26, 0xffffffe, RZ ;  /* 0x0ffffffe1a117810 */ /* 0x001fcc0007ffe0ff */
        /* <DEDUP_REMOVED lines=16> */
[----:B------:R-:W-:-:S05]  /*1740*/  @P4 VIADD R26, R26, 0x1 ;  /* 0x000000011a1a4836 */ /* 0x000fca0000000000 */
[----:B------:R-:W-:Y:S02]  /*1750*/  @!P5 IADD3 R26, -R26, RZ, RZ ;  /* 0x000000ff1a1ad210 */ /* 0x000fe40007ffe1ff */
        /* <DEDUP_REMOVED lines=12> */
[----:B--2---:R-:W-:Y:S02]  /*1820*/  IMAD.U32 R16, R16, 0x10000, RZ ;  /* 0x0001000010107824 */ /* 0x004fe400078e00ff */
[----:B---3--:R-:W-:-:S04]  /*1830*/  IMAD.U32 R17, R24, 0x10000, RZ ;  /* 0x0001000018117824 */ /* 0x008fc800078e00ff */
[----:B------:R-:W-:-:S07]  /*1840*/  FFMA.FTZ R11, R16, R17, R11 ;  /* 0x00000011100b7223 */ /* 0x000fce000001000b */
.L_x_109:
[----:B------:R-:W-:Y:S05]  /*1850*/  BSYNC B0 ;  /* 0x0000000000007941 */ /* 0x000fea0003800000 */
.L_x_108:
[----:B------:R-:W-:Y:S04]  /*1860*/  BSSY B0, `(.L_x_110) ;  /* 0x000004a000007945 */ /* 0x000fe80003800000 */
[----:B------:R-:W-:Y:S05]  /*1870*/  @P3 BRA `(.L_x_111) ;  /* 0x0000000400203947 */ /* 0x000fea0003800000 */
[----:B------:R-:W0:Y:S01]  /*1880*/  LDC R29, c[0x0][0x2b0] ;  /* 0x0000ac00ff1d7b82 */ /* 0x000e220000000800 */
[----:B------:R-:W-:Y:S01]  /*1890*/  HFMA2.MMA R16, -RZ, RZ, 0, 0 ;  /* 0x00000000ff107435 */ /* 0x000fe200000001ff */
        /* <DEDUP_REMOVED lines=9> */
[----:B------:R-:W-:Y:S02]  /*1930*/  IABS R17, R22 ;  /* 0x0000001600117213 */ /* 0x000fe40000000000 */
[----:B------:R-:W-:-:S03]  /*1940*/  LOP3.LUT R27, RZ, R29, RZ, 0x33, !PT ;  /* 0x0000001dff1b7212 */ /* 0x000fc600078e33ff */
[----:B------:R-:W-:-:S04]  /*1950*/  IMAD.HI.U32 R16, R16, R17, RZ ;  /* 0x0000001110107227 */ /* 0x000fc800078e00ff */
[----:B------:R-:W-:-:S04]  /*1960*/  IMAD.MOV R25, RZ, RZ, -R16 ;  /* 0x000000ffff197224 */ /* 0x000fc800078e0a10 */
        /* <DEDUP_REMOVED lines=11> */
[----:B------:R-:W0:Y:S01]  /*1a20*/  LDC R25, c[0x0][0x2b4] ;  /* 0x0000ad00ff197b82 */ /* 0x000e220000000800 */
[----:B------:R-:W-:Y:S01]  /*1a30*/  ISETP.GE.U32.AND P5, PT, R17, R24, PT ;  /* 0x000000181100720c */ /* 0x000fe20003fa6070 */
[----:B------:R-:W-:Y:S01]  /*1a40*/  @!P0 VIADD R16, R16, 0x1 ;  /* 0x0000000110108836 */ /* 0x000fe20000000000 */
[----:B------:R-:W-:-:S04]  /*1a50*/  LOP3.LUT R29, R22, R29, RZ, 0x3c, !PT ;  /* 0x0000001d161d7212 */ /* 0x000fc800078e3cff */
[----:B------:R-:W-:-:S07]  /*1a60*/  ISETP.GE.AND P6, PT, R29, RZ, PT ;  /* 0x000000ff1d00720c */ /* 0x000fce0003fc6270 */
[----:B------:R-:W-:-:S06]  /*1a70*/  @P5 VIADD R16, R16, 0x1 ;  /* 0x0000000110105836 */ /* 0x000fcc0000000000 */
[----:B------:R-:W-:Y:S01]  /*1a80*/  @!P6 IMAD.MOV R16, RZ, RZ, -R16 ;  /* 0x000000ffff10e224 */ /* 0x000fe200078e0a10 */
[----:B0-----:R-:W-:-:S04]  /*1a90*/  IABS R24, R25 ;  /* 0x0000001900187213 */ /* 0x001fc80000000000 */
[----:B------:R-:W-:Y:S01]  /*1aa0*/  SEL R27, R27, R16, !P4 ;  /* 0x000000101b1b7207 */ /* 0x000fe20006000000 */
[----:B------:R-:W0:Y:S01]  /*1ab0*/  I2F.RP R26, R24 ;  /* 0x00000018001a7306 */ /* 0x000e220000209400 */
[----:B------:R-:W-:-:S07]  /*1ac0*/  MOV R16, RZ ;  /* 0x000000ff00107202 */ /* 0x000fce0000000f00 */
        /* <DEDUP_REMOVED lines=35> */
.L_x_111:
[----:B------:R-:W-:Y:S05]  /*1d00*/  BSYNC B0 ;  /* 0x0000000000007941 */ /* 0x000fea0003800000 */
.L_x_110:
[----:B------:R-:W-:Y:S01]  /*1d10*/  VIADD R19, R19, 0x4 ;  /* 0x0000000413137836 */ /* 0x000fe20000000000 */
[----:B------:R-:W-:Y:S01]  /*1d20*/  ULDC UR5, c[0x0][0x2c0] ;  /* 0x0000b00000057ab9 */ /* 0x000fe20000000800 */
[----:B------:R-:W-:Y:S02]  /*1d30*/  IADD3 R14, P4, R14, 0x8, RZ ;  /* 0x000000080e0e7810 */ /* 0x000fe40007f9e0ff */
[----:B------:R-:W-:Y:S01]  /*1d40*/  VIADD R17, R19, UR4 ;  /* 0x0000000413117c36 */ /* 0x000fe20008000000 */
[----:B------:R-:W-:Y:S02]  /*1d50*/  IADD3 R16, RZ, -UR5, RZ ;  /* 0x80000005ff107c10 */ /* 0x000fe4000fffe0ff */
[----:B------:R-:W-:Y:S02]  /*1d60*/  IMAD.X R15, RZ, RZ, R15, P4 ;  /* 0x000000ffff0f7224 */ /* 0x000fe400020e060f */
[----:B------:R-:W-:Y:S01]  /*1d70*/  ISETP.NE.AND P0, PT, R17, RZ, PT ;  /* 0x000000ff1100720c */ /* 0x000fe20003f05270 */
[C---:B------:R-:W-:Y:S01]  /*1d80*/  IMAD R21, R16.reuse, 0x4, R21 ;  /* 0x0000000410157824 */ /* 0x040fe200078e0215 */
[C---:B------:R-:W-:Y:S01]  /*1d90*/  LEA R20, R16.reuse, R20, 0x2 ;  /* 0x0000001410147211 */ /* 0x040fe200078e10ff */
[----:B------:R-:W-:-:S02]  /*1da0*/  IMAD R23, R16, 0x4, R23 ;  /* 0x0000000410177824 */ /* 0x000fc400078e0217 */
[----:B------:R-:W-:-:S08]  /*1db0*/  IMAD R22, R16, 0x4, R22 ;  /* 0x0000000410167824 */ /* 0x000fd000078e0216 */
[----:B------:R-:W-:Y:S05]  /*1dc0*/  @P0 BRA `(.L_x_112) ;  /* 0xffffffec00180947 */ /* 0x000fea000383ffff */
[----:B------:R-:W-:-:S07]  /*1dd0*/  IMAD.IADD R15, R19, 0x1, R2 ;  /* 0x00000001130f7824 */ /* 0x000fce00078e0202 */
.L_x_103:
[----:B------:R-:W-:-:S13]  /*1de0*/  ISETP.NE.AND P0, PT, RZ, UR7, PT ;  /* 0x00000007ff007c0c */ /* 0x000fda000bf05270 */
[----:B------:R-:W-:Y:S05]  /*1df0*/  @!P0 BRA `(.L_x_113) ;  /* 0x0000000c00cc8947 */ /* 0x000fea0003800000 */
[----:B------:R-:W0:Y:S01]  /*1e00*/  LDC.64 R16, c[0x0][0x260] ;  /* 0x00009800ff107b82 */ /* 0x000e220000000a00 */
[----:B------:R-:W-:Y:S01]  /*1e10*/  ISETP.NE.AND P3, PT, R18, RZ, PT ;  /* 0x000000ff1200720c */ /* 0x000fe20003f65270 */
[----:B------:R-:W-:Y:S01]  /*1e20*/  ULDC UR5, c[0x0][0x2b8] ;  /* 0x0000ae0000057ab9 */ /* 0x000fe20000000800 */
[----:B------:R-:W-:Y:S01]  /*1e30*/  BSSY B0, `(.L_x_114) ;  /* 0x000004f000007945 */ /* 0x000fe20003800000 */
[----:B------:R-:W-:-:S04]  /*1e40*/  VIADD R21, R12, UR5 ;  /* 0x000000050c157c36 */ /* 0x000fc80008000000 */
[----:B------:R-:W1:Y:S01]  /*1e50*/  LDC R20, c[0x0][0x2c0] ;  /* 0x0000b000ff147b82 */ /* 0x000e620000000800 */
[----:B0-----:R-:W-:-:S04]  /*1e60*/  IMAD.WIDE R16, R15, 0x2, R16 ;  /* 0x000000020f107825 */ /* 0x001fc800078e0210 */
[----:B-1----:R-:W-:Y:S01]  /*1e70*/  IMAD R22, R19, R20, R9 ;  /* 0x0000001413167224 */ /* 0x002fe200078e0209 */
[----:B------:R-:W-:Y:S06]  /*1e80*/  @P3 BRA `(.L_x_115) ;  /* 0x0000000400243947 */ /* 0x000fec0003800000 */
[----:B------:R-:W0:Y:S01]  /*1e90*/  LDC R25, c[0x0][0x2b0] ;  /* 0x0000ac00ff197b82 */ /* 0x000e220000000800 */
[----:B------:R-:W-:Y:S01]  /*1ea0*/  IMAD.MOV.U32 R14, RZ, RZ, RZ ;  /* 0x000000ffff0e7224 */ /* 0x000fe200078e00ff */
[----:B------:R-:W-:-:S04]  /*1eb0*/  IADD3 R24, -R22, R21, RZ ;  /* 0x0000001516187210 */ /* 0x000fc80007ffe1ff */
[----:B------:R-:W-:Y:S02]  /*1ec0*/  ISETP.GE.AND P6, PT, R24, RZ, PT ;  /* 0x000000ff1800720c */ /* 0x000fe40003fc6270 */
[-C--:B0-----:R-:W-:Y:S02]  /*1ed0*/  IABS R26, R25.reuse ;  /* 0x00000019001a7213 */ /* 0x081fe40000000000 */
[----:B------:R-:W-:Y:S02]  /*1ee0*/  ISETP.NE.AND P4, PT, R25, RZ, PT ;  /* 0x000000ff1900720c */ /* 0x000fe40003f85270 */
[----:B------:R-:W0:Y:S08]  /*1ef0*/  I2F.RP R18, R26 ;  /* 0x0000001a00127306 */ /* 0x000e300000209400 */
[----:B0-----:R-:W0:Y:S02]  /*1f00*/  MUFU.RCP R18, R18 ;  /* 0x0000001200127308 */ /* 0x001e240000001000 */
[----:B0-----:R-:W-:Y:S01]  /*1f10*/  VIADD R23, R18, 0xffffffe ;  /* 0x0ffffffe12177836 */ /* 0x001fe20000000000 */
[----:B------:R-:W-:-:S05]  /*1f20*/  LOP3.LUT R18, RZ, R25, RZ, 0x33, !PT ;  /* 0x00000019ff127212 */ /* 0x000fca00078e33ff */
        /* <DEDUP_REMOVED lines=9> */
[----:B------:R-:W-:-:S04]  /*1fc0*/  @!P5 IMAD.IADD R15, R15, 0x1, -R26 ;  /* 0x000000010f0fd824 */ /* 0x000fc800078e0a1a */
[----:B------:R-:W-:Y:S01]  /*1fd0*/  IMAD.IADD R14, R15, 0x1, -R26 ;  /* 0x000000010f0e7824 */ /* 0x000fe200078e0a1a */
[----:B------:R-:W-:-:S04]  /*1fe0*/  ISETP.GT.U32.AND P0, PT, R26, R15, PT ;  /* 0x0000000f1a00720c */ /* 0x000fc80003f04070 */
[----:B------:R-:W-:-:S04]  /*1ff0*/  SEL R23, R14, R15, !P0 ;  /* 0x0000000f0e177207 */ /* 0x000fc80004000000 */
[----:B------:R-:W-:-:S04]  /*2000*/  @!P6 IADD3 R23, -R23, RZ, RZ ;  /* 0x000000ff1717e210 */ /* 0x000fc80007ffe1ff */
[----:B------:R-:W-:-:S04]  /*2010*/  SEL R23, R18, R23, !P4 ;  /* 0x0000001712177207 */ /* 0x000fc80006000000 */
[----:B------:R-:W-:-:S13]  /*2020*/  ISETP.NE.AND P0, PT, R23, RZ, PT ;  /* 0x000000ff1700720c */ /* 0x000fda0003f05270 */
[----:B------:R-:W-:Y:S05]  /*2030*/  @P0 BRA `(.L_x_115) ;  /* 0x0000000000b80947 */ /* 0x000fea0003800000 */
[----:B------:R-:W0:Y:S01]  /*2040*/  LDC R23, c[0x0][0x2b4] ;  /* 0x0000ad00ff177b82 */ /* 0x000e220000000800 */
[----:B------:R-:W-:Y:S02]  /*2050*/  ISETP.GE.U32.AND P6, PT, R15, R26, PT ;  /* 0x0000001a0f00720c */ /* 0x000fe40003fc6070 */
[----:B------:R-:W-:Y:S02]  /*2060*/  LOP3.LUT R24, R24, R25, RZ, 0x3c, !PT ;  /* 0x0000001918187212 */ /* 0x000fe400078e3cff */
[----:B------:R-:W-:Y:S02]  /*2070*/  @!P5 IADD3 R19, R19, 0x1, RZ ;  /* 0x000000011313d810 */ /* 0x000fe40007ffe0ff */
[----:B------:R-:W-:-:S07]  /*2080*/  ISETP.GE.AND P0, PT, R24, RZ, PT ;  /* 0x000000ff1800720c */ /* 0x000fce0003f06270 */
[----:B------:R-:W-:-:S06]  /*2090*/  @P6 VIADD R19, R19, 0x1 ;  /* 0x0000000113136836 */ /* 0x000fcc0000000000 */
[----:B------:R-:W-:Y:S02]  /*20a0*/  @!P0 IADD3 R19, -R19, RZ, RZ ;  /* 0x000000ff13138210 */ /* 0x000fe40007ffe1ff */
        /* <DEDUP_REMOVED lines=9> */
[----:B------:R-:W-:-:S05]  /*2140*/  IABS R15, R0 ;  /* 0x00000000000f7213 */ /* 0x000fca0000000000 */
[----:B------:R-:W-:Y:S01]  /*2150*/  IMAD.HI.U32 R24, R25, R15, RZ ;  /* 0x0000000f19187227 */ /* 0x000fe200078e00ff */
[----:B------:R-:W-:-:S03]  /*2160*/  SEL R25, R18, R19, !P4 ;  /* 0x0000001312197207 */ /* 0x000fc60006000000 */
[----:B------:R-:W-:-:S04]  /*2170*/  IMAD.MOV R14, RZ, RZ, -R24 ;  /* 0x000000ffff0e7224 */ /* 0x000fc800078e0a18 */
[----:B------:R-:W-:Y:S01]  /*2180*/  IMAD R15, R26, R14, R15 ;  /* 0x0000000e1a0f7224 */ /* 0x000fe200078e020f */
[----:B------:R-:W-:-:S04]  /*2190*/  LOP3.LUT R14, R0, R23, RZ, 0x3c, !PT ;  /* 0x00000017000e7212 */ /* 0x000fc800078e3cff */
[----:B------:R-:W-:-:S13]  /*21a0*/  ISETP.GT.U32.AND P5, PT, R26, R15, PT ;  /* 0x0000000f1a00720c */ /* 0x000fda0003fa4070 */
[----:B------:R-:W-:Y:S02]  /*21b0*/  @!P5 IMAD.IADD R15, R15, 0x1, -R26 ;  /* 0x000000010f0fd824 */ /* 0x000fe400078e0a1a */
[----:B------:R-:W-:Y:S01]  /*21c0*/  @!P5 VIADD R24, R24, 0x1 ;  /* 0x000000011818d836 */ /* 0x000fe20000000000 */
[----:B------:R-:W-:Y:S02]  /*21d0*/  ISETP.GE.AND P5, PT, R14, RZ, PT ;  /* 0x000000ff0e00720c */ /* 0x000fe40003fa6270 */
[----:B------:R-:W-:Y:S02]  /*21e0*/  ISETP.GE.U32.AND P6, PT, R15, R26, PT ;  /* 0x0000001a0f00720c */ /* 0x000fe40003fc6070 */
[----:B------:R-:W0:Y:S11]  /*21f0*/  LDC.64 R14, c[0x0][0x2a0] ;  /* 0x0000a800ff0e7b82 */ /* 0x000e360000000a00 */
[----:B------:R-:W-:Y:S01]  /*2200*/  @P6 VIADD R24, R24, 0x1 ;  /* 0x0000000118186836 */ /* 0x000fe20000000000 */
[----:B------:R-:W-:-:S03]  /*2210*/  ISETP.NE.AND P6, PT, R23, RZ, PT ;  /* 0x000000ff1700720c */ /* 0x000fc60003fc5270 */
[----:B------:R-:W-:-:S10]  /*2220*/  @!P5 IMAD.MOV R24, RZ, RZ, -R24 ;  /* 0x000000ffff18d224 */ /* 0x000fd400078e0a18 */
        /* <DEDUP_REMOVED lines=15> */
.L_x_115:
[----:B------:R-:W-:Y:S05]  /*2320*/  BSYNC B0 ;  /* 0x0000000000007941 */ /* 0x000fea0003800000 */
.L_x_114:
[----:B------:R-:W-:Y:S01]  /*2330*/  UISETP.NE.AND UP0, UPT, UR7, 0x1, UPT ;  /* 0x000000010700788c */ /* 0x000fe2000bf05270 */
[----:B------:R-:W-:Y:S05]  /*2340*/  BSSY B0, `(.L_x_113) ;  /* 0x000009e000007945 */ /* 0x000fea0003800000 */
[----:B------:R-:W-:-:S13]  /*2350*/  PLOP3.LUT P0, PT, PT, PT, UP0, 0x80, 0x0 ;  /* 0x000000000000781c */ /* 0x000fda0003f0f008 */
[----:B------:R-:W-:Y:S05]  /*2360*/  @!P0 BRA `(.L_x_116) ;  /* 0x00000008006c8947 */ /* 0x000fea0003800000 */
[----:B------:R-:W-:Y:S01]  /*2370*/  BSSY B1, `(.L_x_117) ;  /* 0x000004c000017945 */ /* 0x000fe20003800000 */
[----:B------:R-:W-:-:S03]  /*2380*/  IMAD.IADD R22, R22, 0x1, R20 ;  /* 0x0000000116167824 */ /* 0x000fc600078e0214 */
[----:B------:R-:W-:Y:S05]  /*2390*/  @P3 BRA `(.L_x_118) ;  /* 0x0000000400243947 */ /* 0x000fea0003800000 */
[----:B------:R-:W0:Y:S01]  /*23a0*/  LDC R25, c[0x0][0x2b0] ;  /* 0x0000ac00ff197b82 */ /* 0x000e220000000800 */
[----:B------:R-:W-:Y:S02]  /*23b0*/  IMAD.IADD R24, R21, 0x1, -R22 ;  /* 0x0000000115187824 */ /* 0x000fe400078e0a16 */
[----:B------:R-:W-:-:S03]  /*23c0*/  IMAD.MOV.U32 R14, RZ, RZ, RZ ;  /* 0x000000ffff0e7224 */ /* 0x000fc600078e00ff */
[----:B------:R-:W-:Y:S02]  /*23d0*/  ISETP.GE.AND P6, PT, R24, RZ, PT ;  /* 0x000000ff1800720c */ /* 0x000fe40003fc6270 */
[----:B0-----:R-:W-:Y:S02]  /*23e0*/  IABS R26, R25 ;  /* 0x00000019001a7213 */ /* 0x001fe40000000000 */
[----:B------:R-:W-:Y:S02]  /*23f0*/  ISETP.NE.AND P4, PT, R25, RZ, PT ;  /* 0x000000ff1900720c */ /* 0x000fe40003f85270 */
[----:B------:R-:W0:Y:S08]  /*2400*/  I2F.RP R18, R26 ;  /* 0x0000001a00127306 */ /* 0x000e300000209400 */
[----:B0-----:R-:W0:Y:S02]  /*2410*/  MUFU.RCP R18, R18 ;  /* 0x0000001200127308 */ /* 0x001e240000001000 */
[----:B0-----:R-:W-:-:S02]  /*2420*/  IADD3 R23, R18, 0xffffffe, RZ ;  /* 0x0ffffffe12177810 */ /* 0x001fc40007ffe0ff */
[----:B------:R-:W-:-:S04]  /*2430*/  LOP3.LUT R18, RZ, R25, RZ, 0x33, !PT ;  /* 0x00000019ff127212 */ /* 0x000fc800078e33ff */
        /* <DEDUP_REMOVED lines=12> */
[----:B------:R-:W-:-:S05]  /*2500*/  SEL R23, R14, R15, !P0 ;  /* 0x0000000f0e177207 */ /* 0x000fca0004000000 */
        /* <DEDUP_REMOVED lines=12> */
[----:B------:R-:W0:Y:S08]  /*25d0*/  I2F.RP R27, R26 ;  /* 0x0000001a001b7306 */ /* 0x000e300000209400 */
[----:B0-----:R-:W0:Y:S02]  /*25e0*/  MUFU.RCP R27, R27 ;  /* 0x0000001b001b7308 */ /* 0x001e240000001000 */
[----:B0-----:R-:W-:-:S06]  /*25f0*/  VIADD R14, R27, 0xffffffe ;  /* 0x0ffffffe1b0e7836 */ /* 0x001fcc0000000000 */
[----:B------:R0:W1:Y:S02]  /*2600*/  F2I.FTZ.U32.TRUNC.NTZ R15, R14 ;  /* 0x0000000e000f7305 */ /* 0x000064000021f000 */
[----:B0-----:R-:W-:Y:S01]  /*2610*/  MOV R14, RZ ;  /* 0x000000ff000e7202 */ /* 0x001fe20000000f00 */
        /* <DEDUP_REMOVED lines=10> */
[----:B------:R-:W-:Y:S01]  /*26c0*/  @!P5 IMAD.IADD R15, R15, 0x1, -R26 ;  /* 0x000000010f0fd824 */ /* 0x000fe200078e0a1a */
[----:B------:R-:W-:Y:S02]  /*26d0*/  @!P5 IADD3 R24, R24, 0x1, RZ ;  /* 0x000000011818d810 */ /* 0x000fe40007ffe0ff */
        /* <DEDUP_REMOVED lines=21> */
.L_x_118:
[----:B------:R-:W-:Y:S05]  /*2830*/  BSYNC B1 ;  /* 0x0000000000017941 */ /* 0x000fea0003800000 */
.L_x_117:
[----:B------:R-:W-:-:S06]  /*2840*/  UISETP.NE.AND UP0, UPT, UR7, 0x2, UPT ;  /* 0x000000020700788c */ /* 0x000fcc000bf05270 */
[----:B------:R-:W-:-:S13]  /*2850*/  PLOP3.LUT P0, PT, PT, PT, UP0, 0x80, 0x0 ;  /* 0x000000000000781c */ /* 0x000fda0003f0f008 */
[----:B------:R-:W-:Y:S05]  /*2860*/  @!P0 BRA `(.L_x_116) ;  /* 0x00000004002c8947 */ /* 0x000fea0003800000 */
[----:B------:R-:W-:Y:S01]  /*2870*/  IADD3 R20, R21, -R20, -R22 ;  /* 0x8000001415147210 */ /* 0x000fe20007ffe816 */
[----:B------:R-:W-:Y:S06]  /*2880*/  @P3 BRA `(.L_x_116) ;  /* 0x0000000400243947 */ /* 0x000fec0003800000 */
        /* <DEDUP_REMOVED lines=12> */
[----:B------:R-:W-:-:S04]  /*2950*/  IMAD.HI.U32 R25, R15, R25, R14 ;  /* 0x000000190f197227 */ /* 0x000fc800078e000e */
[----:B------:R-:W-:-:S04]  /*2960*/  IMAD.MOV.U32 R14, RZ, RZ, R18 ;  /* 0x000000ffff0e7224 */ /* 0x000fc800078e0012 */
        /* <DEDUP_REMOVED lines=15> */
[----:B------:R-:W-:Y:S01]  /*2a60*/  IMAD.MOV.U32 R14, RZ, RZ, RZ ;  /* 0x000000ffff0e7224 */ /* 0x000fe200078e00ff */
[----:B------:R-:W-:Y:S01]  /*2a70*/  LOP3.LUT R19, R20, R19, RZ, 0x3c, !PT ;  /* 0x0000001314137212 */ /* 0x000fe200078e3cff */
[----:B------:R-:W-:-:S03]  /*2a80*/  @!P6 VIADD R18, R18, 0x1 ;  /* 0x000000011212e836 */ /* 0x000fc60000000000 */
[----:B------:R-:W-:-:S07]  /*2a90*/  ISETP.GE.AND P6, PT, R19, RZ, PT ;  /* 0x000000ff1300720c */ /* 0x000fce0003fc6270 */
[----:B------:R-:W-:-:S06]  /*2aa0*/  @P3 VIADD R18, R18, 0x1 ;  /* 0x0000000112123836 */ /* 0x000fcc0000000000 */
[----:B------:R-:W-:Y:S01]  /*2ab0*/  @!P6 IMAD.MOV R18, RZ, RZ, -R18 ;  /* 0x000000ffff12e224 */ /* 0x000fe200078e0a12 */
[----:B0-----:R-:W-:-:S04]  /*2ac0*/  IABS R24, R23 ;  /* 0x0000001700187213 */ /* 0x001fc80000000000 */
[----:B------:R-:W-:Y:S01]  /*2ad0*/  SEL R22, R22, R18, !P0 ;  /* 0x0000001216167207 */ /* 0x000fe20004000000 */
[----:B------:R-:W0:Y:S08]  /*2ae0*/  I2F.RP R25, R24 ;  /* 0x0000001800197306 */ /* 0x000e300000209400 */
[----:B0-----:R-:W0:Y:S02]  /*2af0*/  MUFU.RCP R25, R25 ;  /* 0x0000001900197308 */ /* 0x001e240000001000 */
[----:B0-----:R-:W-:-:S06]  /*2b00*/  IADD3 R15, R25, 0xffffffe, RZ ;  /* 0x0ffffffe190f7810 */ /* 0x001fcc0007ffe0ff */
[----:B------:R-:W0:Y:S02]  /*2b10*/  F2I.FTZ.U32.TRUNC.NTZ R15, R15 ;  /* 0x0000000f000f7305 */ /* 0x000e24000021f000 */
[----:B0-----:R-:W-:-:S04]  /*2b20*/  IMAD.MOV R27, RZ, RZ, -R15 ;  /* 0x000000ffff1b7224 */ /* 0x001fc800078e0a0f */
[----:B------:R-:W-:-:S04]  /*2b30*/  IMAD R27, R27, R24, RZ ;  /* 0x000000181b1b7224 */ /* 0x000fc800078e02ff */
[----:B------:R-:W-:Y:S01]  /*2b40*/  IMAD.HI.U32 R27, R15, R27, R14 ;  /* 0x0000001b0f1b7227 */ /* 0x000fe200078e000e */
[----:B------:R-:W-:Y:S02]  /*2b50*/  IABS R14, R0 ;  /* 0x00000000000e7213 */ /* 0x000fe40000000000 */
[----:B------:R-:W-:-:S03]  /*2b60*/  LOP3.LUT R0, R0, R23, RZ, 0x3c, !PT ;  /* 0x0000001700007212 */ /* 0x000fc600078e3cff */
[----:B------:R-:W-:Y:S01]  /*2b70*/  IMAD.HI.U32 R21, R27, R14, RZ ;  /* 0x0000000e1b157227 */ /* 0x000fe200078e00ff */
[----:B------:R-:W-:-:S03]  /*2b80*/  ISETP.GE.AND P3, PT, R0, RZ, PT ;  /* 0x000000ff0000720c */ /* 0x000fc60003f66270 */
[----:B------:R-:W-:-:S04]  /*2b90*/  IMAD.MOV R25, RZ, RZ, -R21 ;  /* 0x000000ffff197224 */ /* 0x000fc800078e0a15 */
[C---:B------:R-:W-:Y:S02]  /*2ba0*/  IMAD R25, R24.reuse, R25, R14 ;  /* 0x0000001918197224 */ /* 0x040fe400078e020e */
[----:B------:R-:W0:Y:S03]  /*2bb0*/  LDC.64 R14, c[0x0][0x2a0] ;  /* 0x0000a800ff0e7b82 */ /* 0x000e260000000a00 */
[----:B------:R-:W-:-:S13]  /*2bc0*/  ISETP.GT.U32.AND P4, PT, R24, R25, PT ;  /* 0x000000191800720c */ /* 0x000fda0003f84070 */
[-C--:B------:R-:W-:Y:S01]  /*2bd0*/  @!P4 IADD3 R25, R25, -R24.reuse, RZ ;  /* 0x800000181919c210 */ /* 0x080fe20007ffe0ff */
[----:B------:R-:W-:Y:S01]  /*2be0*/  @!P4 VIADD R21, R21, 0x1 ;  /* 0x000000011515c836 */ /* 0x000fe20000000000 */
[----:B------:R-:W-:Y:S02]  /*2bf0*/  ISETP.NE.AND P4, PT, R23, RZ, PT ;  /* 0x000000ff1700720c */ /* 0x000fe40003f85270 */
[----:B------:R-:W-:-:S13]  /*2c00*/  ISETP.GE.U32.AND P5, PT, R25, R24, PT ;  /* 0x000000181900720c */ /* 0x000fda0003fa6070 */
[----:B------:R-:W-:-:S05]  /*2c10*/  @P5 IADD3 R21, R21, 0x1, RZ ;  /* 0x0000000115155810 */ /* 0x000fca0007ffe0ff */
        /* <DEDUP_REMOVED lines=8> */
[----:B------:R-:W-:Y:S01]  /*2ca0*/  IMAD R15, R6, R15, R21 ;  /* 0x0000000f060f7224 */ /* 0x000fe200078e0215 */
[----:B------:R-:W2:Y:S03]  /*2cb0*/  LDG.E.U16 R16, desc[UR10][R16.64+0x4] ;  /* 0x0000040a10107981 */ /* 0x000ea6000c1e1500 */
[----:B------:R-:W-:-:S04]  /*2cc0*/  IMAD R15, R15, R14, R22 ;  /* 0x0000000e0f0f7224 */ /* 0x000fc800078e0216 */
[----:B0-----:R-:W-:-:S06]  /*2cd0*/  IMAD.WIDE R18, R15, 0x2, R18 ;  /* 0x000000020f127825 */ /* 0x001fcc00078e0212 */
[----:B------:R-:W3:Y:S01]  /*2ce0*/  LDG.E.U16 R18, desc[UR10][R18.64] ;  /* 0x0000000a12127981 */ /* 0x000ee2000c1e1500 */
[----:B--2---:R-:W-:Y:S01]  /*2cf0*/  IMAD.U32 R0, R16, 0x10000, RZ ;  /* 0x0001000010007824 */ /* 0x004fe200078e00ff */
[----:B---3--:R-:W-:-:S05]  /*2d00*/  SHF.L.U32 R14, R18, 0x10, RZ ;  /* 0x00000010120e7819 */ /* 0x008fca00000006ff */
[----:B------:R-:W-:-:S07]  /*2d10*/  FFMA.FTZ R11, R0, R14, R11 ;  /* 0x0000000e000b7223 */ /* 0x000fce000001000b */
.L_x_116:
[----:B------:R-:W-:Y:S05]  /*2d20*/  BSYNC B0 ;  /* 0x0000000000007941 */ /* 0x000fea0003800000 */
.L_x_113:
[----:B------:R-:W-:Y:S02]  /*2d30*/  ULDC UR5, c[0x0][0x2a8] ;  /* 0x0000aa0000057ab9 */ /* 0x000fe40000000800 */
[----:B------:R-:W-:Y:S01]  /*2d40*/  VIADD R2, R2, UR5 ;  /* 0x0000000502027c36 */ /* 0x000fe20008000000 */
[----:B------:R-:W-:Y:S06]  /*2d50*/  @!P2 BRA `(.L_x_119) ;  /* 0xffffffd80078a947 */ /* 0x000fec000383ffff */
.L_x_102:
[----:B------:R-:W-:Y:S05]  /*2d60*/  @!P1 BRA `(.L_x_120) ;  /* 0xffffffd800449947 */ /* 0x000fea000383ffff */
.L_x_101:
[----:B------:R-:W0:Y:S01]  /*2d70*/  LDC R0, c[0x0][0xc] ;  /* 0x00000300ff007b82 */ /* 0x000e220000000800 */
[----:B------:R-:W-:Y:S01]  /*2d80*/  SHF.R.S64 R2, RZ, 0x1f, R12 ;  /* 0x0000001fff027819 */ /* 0x000fe2000000100c */
[----:B------:R-:W-:Y:S01]  /*2d90*/  ULDC.64 UR14, c[0x0][0x238] ;  /* 0x00008e00000e7ab9 */ /* 0x000fe20000000a00 */
[----:B------:R-:W-:Y:S01]  /*2da0*/  F2FP.BF16.F32.PACK_AB R11, RZ, R11 ;  /* 0x0000000bff0b723e */ /* 0x000fe200000010ff */
[----:B------:R-:W-:Y:S01]  /*2db0*/  ULDC UR5, c[0x0][0x288] ;  /* 0x0000a20000057ab9 */ /* 0x000fe20000000800 */
[----:B------:R-:W-:-:S04]  /*2dc0*/  IADD3 R2, P0, R2, UR14, RZ ;  /* 0x0000000e02027c10 */ /* 0x000fc8000ff1e0ff */
[----:B------:R-:W-:-:S05]  /*2dd0*/  LEA.HI.X.SX32 R3, R12, UR15, 0x1, P0 ;  /* 0x0000000f0c037c11 */ /* 0x000fca00080f0eff */
[----:B------:R1:W-:Y:S01]  /*2de0*/  STG.E.U16 desc[UR10][R2.64], R11 ;  /* 0x0000000b02007986 */ /* 0x0003e2000c10150a */
[----:B0-----:R-:W-:-:S05]  /*2df0*/  IMAD R5, R0, UR9, RZ ;  /* 0x0000000900057c24 */ /* 0x001fca000f8e02ff */
[----:B------:R-:W-:-:S05]  /*2e00*/  IADD3 R12, P0, R5, R12, RZ ;  /* 0x0000000c050c7210 */ /* 0x000fca0007f1e0ff */
[----:B------:R-:W-:Y:S01]  /*2e10*/  IMAD.X R13, RZ, RZ, R13, P0 ;  /* 0x000000ffff0d7224 */ /* 0x000fe200000e060d */
[----:B------:R-:W-:-:S04]  /*2e20*/  ISETP.GE.U32.AND P0, PT, R12, UR5, PT ;  /* 0x000000050c007c0c */ /* 0x000fc8000bf06070 */
[----:B------:R-:W-:-:S13]  /*2e30*/  ISETP.GE.AND.EX P0, PT, R13, UR12, PT, P0 ;  /* 0x0000000c0d007c0c */ /* 0x000fda000bf06300 */
[----:B-1----:R-:W-:Y:S05]  /*2e40*/  @!P0 BRA `(.L_x_121) ;  /* 0xffffffd000a88947 */ /* 0x002fea000383ffff */
[----:B------:R-:W-:Y:S05]  /*2e50*/  EXIT ;  /* 0x000000000000794d */ /* 0x000fea0003800000 */
.L_x_122:
        /* <DEDUP_REMOVED lines=10> */
.L_x_1091:


//--------------------- .text._ZN2at6native51_GLOBAL__N__2c613397_18_DepthwiseConv2d_cu_9959487032conv_depthwise2d_backward_kernelILi0ELi2EN3c108BFloat16EiEEvNS_27GenericPackedTensorAccessorIKT1_Lm4ENS_16DefaultPtrTraitsEiEENS5_IS6_Lm4ES8_iEES9_T2_iiiiiiiiiiiiiii --------------------------
	.section	.text._ZN2at6native51_GLOBAL__N__2c613397_18_DepthwiseConv2d_cu_9959487032conv_depthwise2d_backward_kernelILi0ELi2EN3c108BFloat16EiEEvNS_27GenericPackedTensorAccessorIKT1_Lm4ENS_16DefaultPtrTraitsEiEENS5_IS6_Lm4ES8_iEES9_T2_iiiiiiiiiiiiiii,"ax",@progbits
	.align	128
.text._ZN2at6native51_GLOBAL__N__2c613397_18_DepthwiseConv2d_cu_9959487032conv_depthwise2d_backward_kernelILi0ELi2EN3c108BFloat16EiEEvNS_27GenericPackedTensorAccessorIKT1_Lm4ENS_16DefaultPtrTraitsEiEENS5_IS6_Lm4ES8_iEES9_T2_iiiiiiiiiiiiiii:
        .type           _ZN2at6native51_GLOBAL__N__2c613397_18_DepthwiseConv2d_cu_9959487032conv_depthwise2d_backward_kernelILi0ELi2EN3c108BFloat16EiEEvNS_27GenericPackedTensorAccessorIKT1_Lm4ENS_16DefaultPtrTraitsEiEENS5_IS6_Lm4ES8_iEES9_T2_iiiiiiiiiiiiiii,@function
        .size           _ZN2at6native51_GLOBAL__N__2c613397_18_DepthwiseConv2d_cu_9959487032conv_depthwise2d_backward_kernelILi0ELi2EN3c108BFloat16EiEEvNS_27GenericPackedTensorAccessorIKT1_Lm4ENS_16DefaultPtrTraitsEiEENS5_IS6_Lm4ES8_iEES9_T2_iiiiiiiiiiiiiii,(.L_x_1092 - _ZN2at6native51_GLOBAL__N__2c613397_18_DepthwiseConv2d_cu_9959487032conv_depthwise2d_backward_kernelILi0ELi2EN3c108BFloat16EiEEvNS_27GenericPackedTensorAccessorIKT1_Lm4ENS_16DefaultPtrTraitsEiEENS5_IS6_Lm4ES8_iEES9_T2_iiiiiiiiiiiiiii)
        .other          _ZN2at6native51_GLOBAL__N__2c613397_18_DepthwiseConv2d_cu_9959487032conv_depthwise2d_backward_kernelILi0ELi2EN3c108BFloat16EiEEvNS_27GenericPackedTensorAccessorIKT1_Lm4ENS_16DefaultPtrTraitsEiEENS5_IS6_Lm4ES8_iEES9_T2_iiiiiiiiiiiiiii,@"STO_CUDA_ENTRY STV_DEFAULT"
_ZN2at6native51_GLOBAL__N__2c613397_18_DepthwiseConv2d_cu_9959487032conv_depthwise2d_backward_kernelILi0ELi2EN3c108BFloat16EiEEvNS_27GenericPackedTensorAccessorIKT1_Lm4ENS_16DefaultPtrTraitsEiEENS5_IS6_Lm4ES8_iEES9_T2_iiiiiiiiiiiiiii:
[----:B------:R-:W-:Y:S01]  /*0000*/  LDC R1, c[0x0][0x28] ;  /* 0x00000a00ff017b82 */ /* 0x000fe20000000800 */
[----:B------:R-:W0:Y:S07]  /*0010*/  S2R R2, SR_TID.X ;  /* 0x0000000000027919 */ /* 0x000e2e0000002100 */
[----:B------:R-:W0:Y:S01]  /*0020*/  S2UR UR4, SR_CTAID.X ;  /* 0x00000000000479c3 */ /* 0x000e220000002500 */
[----:B------:R-:W-:Y:S01]  /*0030*/  IMAD.MOV.U32 R3, RZ, RZ, RZ ;  /* 0x000000ffff037224 */ /* 0x000fe200078e00ff */
[----:B------:R-:W-:-:S06]  /*0040*/  ULDC UR5, c[0x0][0x288] ;  /* 0x0000a20000057ab9 */ /* 0x000fcc0000000800 */
[----:B------:R-:W0:Y:S02]  /*0050*/  LDC R20, c[0x0][RZ] ;  /* 0x00000000ff147b82 */ /* 0x000e240000000800 */
[----:B0-----:R-:W-:Y:S01]  /*0060*/  IMAD.WIDE.U32 R12, R20, UR4, R2 ;  /* 0x00000004140c7c25 */ /* 0x001fe2000f8e0002 */
[----:B------:R-:W-:Y:S02]  /*0070*/  USHF.R.S32.HI UR4, URZ, 0x1f, UR5 ;  /* 0x0000001f3f047899 */ /* 0x000fe40008011405 */
[----:B------:R-:W-:-:S04]  /*0080*/  ISETP.GE.U32.AND P0, PT, R12, UR5, PT ;  /* 0x000000050c007c0c */ /* 0x000fc8000bf06070 */
[----:B------:R-:W-:-:S13]  /*0090*/  ISETP.GE.AND.EX P0, PT, R13, UR4, PT, P0 ;  /* 0x000000040d007c0c */ /* 0x000fda000bf06300 */
[----:B------:R-:W-:Y:S05]  /*00a0*/  @P0 EXIT ;  /* 0x000000000000094d */ /* 0x000fea0003800000 */
[----:B------:R-:W0:Y:S01]  /*00b0*/  LDC R3, c[0x0][0x2a8] ;  /* 0x0000aa00ff037b82 */ /* 0x000e220000000800 */
[----:B------:R-:W-:Y:S01]  /*00c0*/  IMAD.MOV.U32 R19, RZ, RZ, R12 ;  /* 0x000000ffff137224 */ /* 0x000fe200078e000c */
[----:B------:R-:W-:Y:S01]  /*00d0*/  ULDC.64 UR8, c[0x0][0x208] ;  /* 0x0000820000087ab9 */ /* 0x000fe20000000a00 */
[----:B0-----:R-:W-:-:S05]  /*00e0*/  LOP3.LUT R18, R3, 0x3, RZ, 0xc0, !PT ;  /* 0x0000000303127812 */ /* 0x001fca00078ec0ff */
[----:B------:R-:W-:-:S07]  /*00f0*/  IMAD.IADD R12, R18, 0x1, -R3 ;  /* 0x00000001120c7824 */ /* 0x000fce00078e0a03 */
.L_x_143:
[----:B------:R-:W0:Y:S01]  /*0100*/  LDC R8, c[0x0][0x298] ;  /* 0x0000a600ff087b82 */ /* 0x000e220000000800 */
        /* <DEDUP_REMOVED lines=8> */
[----:B------:R-:W-:Y:S01]  /*0190*/  IMAD R5, R4, R7, RZ ;  /* 0x0000000704057224 */ /* 0x000fe200078e02ff */
[----:B------:R-:W-:-:S03]  /*01a0*/  IABS R4, R19 ;  /* 0x0000001300047213 */ /* 0x000fc60000000000 */
[----:B------:R-:W-:Y:S02]  /*01b0*/  IMAD.HI.U32 R3, R3, R5, R2 ;  /* 0x0000000503037227 */ /* 0x000fe400078e0002 */
[----:B------:R-:W0:Y:S04]  /*01c0*/  LDC R2, c[0x0][0x290] ;  /* 0x0000a400ff027b82 */ /* 0x000e280000000800 */
[----:B------:R-:W-:-:S04]  /*01d0*/  IMAD.HI.U32 R5, R3, R4, RZ ;  /* 0x0000000403057227 */ /* 0x000fc800078e00ff */
[----:B------:R-:W1:Y:S01]  /*01e0*/  LDC R3, c[0x0][0x2ac] ;  /* 0x0000ab00ff037b82 */ /* 0x000e620000000800 */
[----:B------:R-:W-:-:S05]  /*01f0*/  IADD3 R0, -R5, RZ, RZ ;  /* 0x000000ff05007210 */ /* 0x000fca0007ffe1ff */
[----:B------:R-:W-:-:S05]  /*0200*/  IMAD R0, R7, R0, R4 ;  /* 0x0000000007007224 */ /* 0x000fca00078e0204 */
[----:B------:R-:W-:-:S13]  /*0210*/  ISETP.GT.U32.AND P1, PT, R7, R0, PT ;  /* 0x000000000700720c */ /* 0x000fda0003f24070 */
[----:B------:R-:W-:Y:S02]  /*0220*/  @!P1 IMAD.IADD R0, R0, 0x1, -R7 ;  /* 0x0000000100009824 */ /* 0x000fe400078e0a07 */
[----:B------:R-:W-:Y:S01]  /*0230*/  @!P1 VIADD R5, R5, 0x1 ;  /* 0x0000000105059836 */ /* 0x000fe20000000000 */
[----:B------:R-:W-:Y:S02]  /*0240*/  ISETP.NE.AND P1, PT, R8, RZ, PT ;  /* 0x000000ff0800720c */ /* 0x000fe40003f25270 */
[----:B------:R-:W-:Y:S02]  /*0250*/  ISETP.GE.U32.AND P0, PT, R0, R7, PT ;  /* 0x000000070000720c */ /* 0x000fe40003f06070 */
[----:B------:R-:W-:-:S04]  /*0260*/  LOP3.LUT R0, R19, R8, RZ, 0x3c, !PT ;  /* 0x0000000813007212 */ /* 0x000fc800078e3cff */
[----:B------:R-:W-:-:S07]  /*0270*/  ISETP.GE.AND P2, PT, R0, RZ, PT ;  /* 0x000000ff0000720c */ /* 0x000fce0003f46270 */
[----:B------:R-:W-:Y:S01]  /*0280*/  @P0 VIADD R5, R5, 0x1 ;  /* 0x0000000105050836 */ /* 0x000fe20000000000 */
[----:B-1----:R-:W-:-:S04]  /*0290*/  ISETP.GE.AND P0, PT, R3, 0x1, PT ;  /* 0x000000010300780c */ /* 0x002fc80003f06270 */
[----:B0-----:R-:W-:Y:S01]  /*02a0*/  ISETP.LT.OR P0, PT, R2, 0x1, !P0 ;  /* 0x000000010200780c */ /* 0x001fe20004701670 */
[----:B------:R-:W-:Y:S01]  /*02b0*/  @!P2 IMAD.MOV R5, RZ, RZ, -R5 ;  /* 0x000000ffff05a224 */ /* 0x000fe200078e0a05 */
[----:B------:R-:W-:-:S11]  /*02c0*/  @!P1 LOP3.LUT R5, RZ, R8, RZ, 0x33, !PT ;  /* 0x00000008ff059212 */ /* 0x000fd600078e33ff */
[----:B------:R-:W-:Y:S05]  /*02d0*/  @P0 BRA `(.L_x_123) ;  /* 0x00000010003c0947 */ /* 0x000fea0003800000 */
[----:B------:R-:W0:Y:S01]  /*02e0*/  LDC R0, c[0x0][0x29c] ;  /* 0x0000a700ff007b82 */ /* 0x000e220000000800 */
[----:B------:R-:W-:Y:S01]  /*02f0*/  IABS R10, R5 ;  /* 0x00000005000a7213 */ /* 0x000fe20000000000 */
[----:B------:R-:W-:Y:S01]  /*0300*/  ULDC UR4, c[0x0][0x2bc] ;  /* 0x0000af0000047ab9 */ /* 0x000fe20000000800 */
[----:B------:R-:W-:Y:S02]  /*0310*/  IMAD R8, R5, R8, RZ ;  /* 0x0000000805087224 */ /* 0x000fe400078e02ff */
[----:B------:R-:W-:-:S03]  /*0320*/  IMAD.MOV.U32 R11, RZ, RZ, RZ ;  /* 0x000000ffff0b7224 */ /* 0x000fc600078e00ff */
[----:B------:R-:W1:Y:S01]  /*0330*/  LDC R7, c[0x0][0x28c] ;  /* 0x0000a300ff077b82 */ /* 0x000e620000000800 */
[----:B0-----:R-:W-:-:S04]  /*0340*/  IABS R6, R0 ;  /* 0x0000000000067213 */ /* 0x001fc80000000000 */
[----:B------:R-:W0:Y:S08]  /*0350*/  I2F.RP R4, R6 ;  /* 0x0000000600047306 */ /* 0x000e300000209400 */
[----:B0-----:R-:W0:Y:S02]  /*0360*/  MUFU.RCP R4, R4 ;  /* 0x0000000400047308 */ /* 0x001e240000001000 */
[----:B0-----:R-:W-:-:S02]  /*0370*/  IADD3 R2, R4, 0xffffffe, RZ ;  /* 0x0ffffffe04027810 */ /* 0x001fc40007ffe0ff */
[----:B-1----:R-:W-:-:S04]  /*0380*/  IABS R4, R7 ;  /* 0x0000000700047213 */ /* 0x002fc80000000000 */
[----:B------:R0:W1:Y:S02]  /*0390*/  F2I.FTZ.U32.TRUNC.NTZ R3, R2 ;  /* 0x0000000200037305 */ /* 0x000064000021f000 */
[----:B0-----:R-:W-:Y:S02]  /*03a0*/  IMAD.MOV.U32 R2, RZ, RZ, RZ ;  /* 0x000000ffff027224 */ /* 0x001fe400078e00ff */
[----:B-1----:R-:W-:-:S04]  /*03b0*/  IMAD.MOV R9, RZ, RZ, -R3 ;  /* 0x000000ffff097224 */ /* 0x002fc800078e0a03 */
[----:B------:R-:W-:-:S04]  /*03c0*/  IMAD R9, R9, R6, RZ ;  /* 0x0000000609097224 */ /* 0x000fc800078e02ff */
[----:B------:R-:W-:Y:S02]  /*03d0*/  IMAD.HI.U32 R3, R3, R9, R2 ;  /* 0x0000000903037227 */ /* 0x000fe400078e0002 */
[----:B------:R-:W0:Y:S04]  /*03e0*/  I2F.RP R9, R4 ;  /* 0x0000000400097306 */ /* 0x000e280000209400 */
[----:B------:R-:W-:-:S04]  /*03f0*/  IMAD.HI.U32 R2, R3, R10, RZ ;  /* 0x0000000a03027227 */ /* 0x000fc800078e00ff */
[----:B------:R-:W-:-:S04]  /*0400*/  IMAD.MOV R3, RZ, RZ, -R2 ;  /* 0x000000ffff037224 */ /* 0x000fc800078e0a02 */
[C---:B------:R-:W-:Y:S01]  /*0410*/  IMAD R3, R6.reuse, R3, R10 ;  /* 0x0000000306037224 */ /* 0x040fe200078e020a */
[----:B0-----:R-:W0:Y:S04]  /*0420*/  MUFU.RCP R9, R9 ;  /* 0x0000000900097308 */ /* 0x001e280000001000 */
[----:B------:R-:W-:-:S13]  /*0430*/  ISETP.GT.U32.AND P1, PT, R6, R3, PT ;  /* 0x000000030600720c */ /* 0x000fda0003f24070 */
[----:B------:R-:W-:Y:S01]  /*0440*/  @!P1 IMAD.IADD R3, R3, 0x1, -R6 ;  /* 0x0000000103039824 */ /* 0x000fe200078e0a06 */
[----:B------:R-:W-:Y:S01]  /*0450*/  @!P1 IADD3 R2, R2, 0x1, RZ ;  /* 0x0000000102029810 */ /* 0x000fe20007ffe0ff */
[----:B0-----:R-:W-:Y:S01]  /*0460*/  VIADD R10, R9, 0xffffffe ;  /* 0x0ffffffe090a7836 */ /* 0x001fe20000000000 */
[----:B------:R-:W-:Y:S02]  /*0470*/  ISETP.NE.AND P1, PT, R0, RZ, PT ;  /* 0x000000ff0000720c */ /* 0x000fe40003f25270 */
[----:B------:R-:W-:Y:S02]  /*0480*/  ISETP.GE.U32.AND P0, PT, R3, R6, PT ;  /* 0x000000060300720c */ /* 0x000fe40003f06070 */
[C---:B------:R-:W-:Y:S01]  /*0490*/  LOP3.LUT R6, R5.reuse, R0, RZ, 0x3c, !PT ;  /* 0x0000000005067212 */ /* 0x040fe200078e3cff */
[----:B------:R-:W0:Y:S01]  /*04a0*/  F2I.FTZ.U32.TRUNC.NTZ R3, R10 ;  /* 0x0000000a00037305 */ /* 0x000e22000021f000 */
[----:B------:R-:W-:Y:S02]  /*04b0*/  VIADD R5, R5, UR4 ;  /* 0x0000000405057c36 */ /* 0x000fe40008000000 */
[----:B------:R-:W-:-:S07]  /*04c0*/  ISETP.GE.AND P2, PT, R6, RZ, PT ;  /* 0x000000ff0600720c */ /* 0x000fce0003f46270 */
[----:B------:R-:W-:-:S04]  /*04d0*/  @P0 VIADD R2, R2, 0x1 ;  /* 0x0000000102020836 */ /* 0x000fc80000000000 */
[----:B------:R-:W-:Y:S02]  /*04e0*/  IMAD.MOV.U32 R6, RZ, RZ, R2 ;  /* 0x000000ffff067224 */ /* 0x000fe400078e0002 */
[----:B0-----:R-:W-:Y:S02]  /*04f0*/  IMAD.MOV R9, RZ, RZ, -R3 ;  /* 0x000000ffff097224 */ /* 0x001fe400078e0a03 */
[----:B------:R-:W-:Y:S01]  /*0500*/  @!P2 IMAD.MOV R6, RZ, RZ, -R6 ;  /* 0x000000ffff06a224 */ /* 0x000fe200078e0a06 */
[----:B------:R-:W-:Y:S01]  /*0510*/  @!P1 LOP3.LUT R6, RZ, R0, RZ, 0x33, !PT ;  /* 0x00000000ff069212 */ /* 0x000fe200078e33ff */
[----:B------:R-:W-:Y:S02]  /*0520*/  IMAD R9, R9, R4, RZ ;  /* 0x0000000409097224 */ /* 0x000fe400078e02ff */
[----:B------:R-:W-:Y:S01]  /*0530*/  IMAD.MOV.U32 R2, RZ, RZ, RZ ;  /* 0x000000ffff027224 */ /* 0x000fe200078e00ff */
[----:B------:R-:W-:-:S03]  /*0540*/  IABS R10, R6 ;  /* 0x00000006000a7213 */ /* 0x000fc60000000000 */
[----:B------:R-:W-:Y:S01]  /*0550*/  IMAD.HI.U32 R2, R3, R9, R2 ;  /* 0x0000000903027227 */ /* 0x000fe200078e0002 */
[----:B------:R-:W-:-:S03]  /*0560*/  MOV R3, R10 ;  /* 0x0000000a00037202 */ /* 0x000fc60000000f00 */
[----:B------:R-:W-:Y:S02]  /*0570*/  IMAD R9, R6, R0, RZ ;  /* 0x0000000006097224 */ /* 0x000fe400078e02ff */
        /* <DEDUP_REMOVED lines=9> */
[----:B------:R-:W-:-:S13]  /*0610*/  ISETP.GE.U32.AND P0, PT, R3, R4, PT ;  /* 0x000000040300720c */ /* 0x000fda0003f06070 */
[----:B------:R-:W-:-:S04]  /*0620*/  @P0 VIADD R10, R10, 0x1 ;  /* 0x000000010a0a0836 */ /* 0x000fc80000000000 */
[----:B------:R-:W-:Y:S01]  /*0630*/  @!P2 IMAD.MOV R10, RZ, RZ, -R10 ;  /* 0x000000ffff0aa224 */ /* 0x000fe200078e0a0a */
[----:B------:R-:W-:-:S04]  /*0640*/  @!P1 LOP3.LUT R10, RZ, R7, RZ, 0x33, !PT ;  /* 0x00000007ff0a9212 */ /* 0x000fc800078e33ff */
[----:B------:R-:W-:-:S05]  /*0650*/  IADD3 R2, -R10, RZ, RZ ;  /* 0x000000ff0a027210 */ /* 0x000fca0007ffe1ff */
[----:B------:R-:W-:Y:S02]  /*0660*/  IMAD R7, R7, R2, R6 ;  /* 0x0000000207077224 */ /* 0x000fe400078e0206 */
[----:B------:R-:W-:-:S07]  /*0670*/  IMAD.MOV.U32 R6, RZ, RZ, RZ ;  /* 0x000000ffff067224 */ /* 0x000fce00078e00ff */
.L_x_142:
[----:B------:R-:W0:Y:S02]  /*0680*/  LDC R0, c[0x0][0x2a8] ;  /* 0x0000aa00ff007b82 */ /* 0x000e240000000800 */
[----:B0-----:R-:W-:-:S13]  /*0690*/  ISETP.GE.AND P0, PT, R0, 0x1, PT ;  /* 0x000000010000780c */ /* 0x001fda0003f06270 */
[----:B------:R-:W-:Y:S05]  /*06a0*/  @!P0 BRA `(.L_x_124) ;  /* 0x0000000c00388947 */ /* 0x000fea0003800000 */
[----:B------:R-:W-:Y:S01]  /*06b0*/  ULDC UR6, c[0x0][0x2ac] ;  /* 0x0000ab0000067ab9 */ /* 0x000fe20000000800 */
[----:B------:R-:W-:Y:S01]  /*06c0*/  ULDC.64 UR4, c[0x0][0x290] ;  /* 0x0000a40000047ab9 */ /* 0x000fe20000000a00 */
[----:B------:R-:W-:Y:S02]  /*06d0*/  IMAD R0, R0, UR6, RZ ;  /* 0x0000000600007c24 */ /* 0x000fe4000f8e02ff */
[----:B------:R-:W-:Y:S02]  /*06e0*/  IMAD R15, R7, UR4, R6 ;  /* 0x00000004070f7c24 */ /* 0x000fe4000f8e0206 */
[----:B------:R-:W-:Y:S02]  /*06f0*/  IMAD.MOV.U32 R4, RZ, RZ, RZ ;  /* 0x000000ffff047224 */ /* 0x000fe400078e00ff */
[----:B------:R-:W-:Y:S02]  /*0700*/  IMAD R3, R15, R0, RZ ;  /* 0x000000000f037224 */ /* 0x000fe400078e02ff */
[----:B------:R-:W-:-:S07]  /*0710*/  IMAD R2, R10, UR5, R15 ;  /* 0x000000050a027c24 */ /* 0x000fce000f8e020f */
.L_x_141:
[----:B------:R-:W0:Y:S01]  /*0720*/  LDC.64 R14, c[0x0][0x2a8] ;  /* 0x0000aa00ff0e7b82 */ /* 0x000e220000000a00 */
[----:B------:R-:W-:Y:S01]  /*0730*/  ULDC UR4, c[0x0][0x2c4] ;  /* 0x0000b10000047ab9 */ /* 0x000fe20000000800 */
[----:B------:R-:W-:Y:S02]  /*0740*/  IMAD.MOV.U32 R21, RZ, RZ, RZ ;  /* 0x000000ffff157224 */ /* 0x000fe400078e00ff */
[C---:B------:R-:W-:Y:S01]  /*0750*/  IMAD R0, R4.reuse, UR4, R9 ;  /* 0x0000000404007c24 */ /* 0x040fe2000f8e0209 */
[----:B------:R-:W-:Y:S01]  /*0760*/  ULDC UR4, c[0x0][0x2a4] ;  /* 0x0000a90000047ab9 */ /* 0x000fe20000000800 */
[----:B------:R-:W-:Y:S02]  /*0770*/  VIADD R4, R4, 0x1 ;  /* 0x0000000104047836 */ /* 0x000fe40000000000 */
[----:B------:R-:W-:Y:S02]  /*0780*/  IMAD.IADD R0, R5, 0x1, -R0 ;  /* 0x0000000105007824 */ /* 0x000fe400078e0a00 */
[----:B------:R-:W-:-:S03]  /*0790*/  IMAD.MOV.U32 R25, RZ, RZ, R3 ;  /* 0x000000ffff197224 */ /* 0x000fc600078e0003 */
[----:B------:R-:W-:-:S04]  /*07a0*/  LEA.HI R16, R0, R0, RZ, 0x1 ;  /* 0x0000000000107211 */ /* 0x000fc800078f08ff */
[----:B------:R-:W-:-:S04]  /*07b0*/  SHF.R.S32.HI R17, RZ, 0x1, R16 ;  /* 0x00000001ff117819 */ /* 0x000fc80000011410 */
[----:B------:R-:W-:Y:S01]  /*07c0*/  ISETP.GE.AND P0, PT, R17, UR4, PT ;  /* 0x0000000411007c0c */ /* 0x000fe2000bf06270 */
[----:B------:R-:W-:Y:S01]  /*07d0*/  IMAD R22, R2, UR4, R17 ;  /* 0x0000000402167c24 */ /* 0x000fe2000f8e0211 */
[----:B0-----:R-:W-:Y:S02]  /*07e0*/  IADD3 R14, R14, -0x1, RZ ;  /* 0xffffffff0e0e7810 */ /* 0x001fe40007ffe0ff */
[----:B------:R-:W-:Y:S02]  /*07f0*/  ISETP.GE.AND P2, PT, R4, R15, PT ;  /* 0x0000000f0400720c */ /* 0x000fe40003f46270 */
[----:B------:R-:W-:Y:S02]  /*0800*/  ISETP.GE.U32.AND P1, PT, R14, 0x3, PT ;  /* 0x000000030e00780c */ /* 0x000fe40003f26070 */
[----:B------:R-:W-:-:S11]  /*0810*/  ISETP.GT.AND P0, PT, R0, -0x2, !P0 ;  /* 0xfffffffe0000780c */ /* 0x000fd60004704270 */
[----:B------:R-:W-:Y:S05]  /*0820*/  @!P1 BRA `(.L_x_125) ;  /* 0x0000000400a09947 */ /* 0x000fea0003800000 */
[----:B------:R-:W0:Y:S01]  /*0830*/  LDC.64 R14, c[0x0][0x260] ;  /* 0x00009800ff0e7b82 */ /* 0x000e220000000a00 */
[----:B------:R-:W-:Y:S01]  /*0840*/  ULDC UR7, c[0x0][0x2c0] ;  /* 0x0000b00000077ab9 */ /* 0x000fe20000000800 */
[----:B------:R-:W-:Y:S01]  /*0850*/  ULDC UR4, c[0x0][0x2b8] ;  /* 0x0000ae0000047ab9 */ /* 0x000fe20000000800 */
[----:B------:R-:W-:Y:S01]  /*0860*/  UIADD3 UR5, -UR7, URZ, URZ ;  /* 0x0000003f07057290 */ /* 0x000fe2000fffe13f */
[----:B------:R-:W-:Y:S01]  /*0870*/  VIADD R17, R19, UR4 ;  /* 0x0000000413117c36 */ /* 0x000fe20008000000 */
[----:B------:R-:W-:Y:S01]  /*0880*/  LOP3.LUT R16, R0, 0x1, RZ, 0xc0, !PT ;  /* 0x0000000100107812 */ /* 0x000fe200078ec0ff */
[----:B------:R-:W-:Y:S01]  /*0890*/  IMAD.MOV.U32 R21, RZ, RZ, RZ ;  /* 0x000000ffff157224 */ /* 0x000fe200078e00ff */
[----:B------:R-:W-:Y:S02]  /*08a0*/  UIMAD UR6, UR5, 0x3, UR4 ;  /* 0x00000003050678a4 */ /* 0x000fe4000f8e0204 */
[----:B------:R-:W-:Y:S01]  /*08b0*/  ULEA UR4, UR5, UR4, 0x1 ;  /* 0x0000000405047291 */ /* 0x000fe2000f8e083f */
[----:B------:R-:W-:-:S02]  /*08c0*/  ISETP.NE.U32.AND P3, PT, R16, 0x1, PT ;  /* 0x000000011000780c */ /* 0x000fc40003f65070 */
[C---:B------:R-:W-:Y:S02]  /*08d0*/  IADD3 R23, -R8.reuse, R17, RZ ;  /* 0x0000001108177210 */ /* 0x040fe40007ffe1ff */
[----:B------:R-:W-:Y:S02]  /*08e0*/  IADD3 R24, R17, -UR7, -R8 ;  /* 0x8000000711187c10 */ /* 0x000fe4000fffe808 */
[C-C-:B------:R-:W-:Y:S02]  /*08f0*/  IADD3 R25, -R8.reuse, UR6, R19.reuse ;  /* 0x0000000608197c10 */ /* 0x140fe4000fffe113 */
[----:B------:R-:W-:Y:S01]  /*0900*/  IADD3 R26, -R8, UR4, R19 ;  /* 0x00000004081a7c10 */ /* 0x000fe2000fffe113 */
[----:B0-----:R-:W-:-:S07]  /*0910*/  IMAD.WIDE R14, R3, 0x2, R14 ;  /* 0x00000002030e7825 */ /* 0x001fce00078e020e */
.L_x_134:
[----:B------:R-:W-:Y:S01]  /*0920*/  LOP3.LUT R16, R23, 0x1, RZ, 0xc0, !PT ;  /* 0x0000000117107812 */ /* 0x000fe200078ec0ff */
[----:B------:R-:W-:Y:S01]  /*0930*/  BSSY B0, `(.L_x_126) ;  /* 0x0000017000007945 */ /* 0x000fe20003800000 */
[----:B------:R-:W-:Y:S02]  /*0940*/  LOP3.LUT R17, R24, 0x1, RZ, 0xc0, !PT ;  /* 0x0000000118117812 */ /* 0x000fe400078ec0ff */
[----:B------:R-:W-:Y:S02]  /*0950*/  ISETP.EQ.U32.OR P1, PT, R16, 0x1, !P3 ;  /* 0x000000011000780c */ /* 0x000fe40005f22470 */
[----:B------:R-:W-:Y:S02]  /*0960*/  ISETP.EQ.U32.OR P4, PT, R17, 0x1, !P3 ;  /* 0x000000011100780c */ /* 0x000fe40005f82470 */
[----:B------:R-:W-:Y:S02]  /*0970*/  LOP3.LUT R16, R26, 0x1, RZ, 0xc0, !PT ;  /* 0x000000011a107812 */ /* 0x000fe400078ec0ff */
[----:B------:R-:W-:-:S02]  /*0980*/  LOP3.LUT R17, R25, 0x1, RZ, 0xc0, !PT ;  /* 0x0000000119117812 */ /* 0x000fc400078ec0ff */
[----:B------:R-:W-:Y:S02]  /*0990*/  ISETP.EQ.U32.OR P5, PT, R16, 0x1, !P3 ;  /* 0x000000011000780c */ /* 0x000fe40005fa2470 */
[----:B------:R-:W-:-:S03]  /*09a0*/  ISETP.EQ.U32.OR P6, PT, R17, 0x1, !P3 ;  /* 0x000000011100780c */ /* 0x000fc60005fc2470 */
[----:B------:R-:W-:Y:S10]  /*09b0*/  @P1 BRA `(.L_x_127) ;  /* 0x0000000000381947 */ /* 0x000ff40003800000 */
[----:B------:R-:W0:Y:S01]  /*09c0*/  LDC R27, c[0x0][0x2a0] ;  /* 0x0000a800ff1b7b82 */ /* 0x000e220000000800 */
[C---:B------:R-:W-:Y:S02]  /*09d0*/  LEA.HI R16, R23.reuse, R23, RZ, 0x1 ;  /* 0x0000001717107211 */ /* 0x040fe400078f08ff */
[----:B------:R-:W-:Y:S02]  /*09e0*/  ISETP.LT.OR P1, PT, R23, -0x1, !P0 ;  /* 0xffffffff1700780c */ /* 0x000fe40004721670 */
[----:B------:R-:W-:-:S04]  /*09f0*/  SHF.R.S32.HI R16, RZ, 0x1, R16 ;  /* 0x00000001ff107819 */ /* 0x000fc80000011410 */
[----:B0-----:R-:W-:-:S13]  /*0a00*/  ISETP.GE.OR P1, PT, R16, R27, P1 ;  /* 0x0000001b1000720c */ /* 0x001fda0000f26670 */
[----:B------:R-:W-:Y:S05]  /*0a10*/  @P1 BRA `(.L_x_127) ;  /* 0x0000000000201947 */ /* 0x000fea0003800000 */
[----:B------:R-:W-:Y:S02]  /*0a20*/  IMAD R27, R22, R27, R16 ;  /* 0x0000001b161b7224 */ /* 0x000fe400078e0210 */
[----:B------:R-:W0:Y:S02]  /*0a30*/  LDC.64 R16, c[0x0][0x210] ;  /* 0x00008400ff107b82 */ /* 0x000e240000000a00 */
[----:B0-----:R-:W-:Y:S02]  /*0a40*/  IMAD.WIDE R16, R27, 0x2, R16 ;  /* 0x000000021b107825 */ /* 0x001fe400078e0210 */
[----:B------:R-:W2:Y:S04]  /*0a50*/  LDG.E.U16 R27, desc[UR8][R14.64] ;  /* 0x000000080e1b7981 */ /* 0x000ea8000c1e1500 */
[----:B------:R-:W3:Y:S01]  /*0a60*/  LDG.E.U16 R16, desc[UR8][R16.64] ;  /* 0x0000000810107981 */ /* 0x000ee2000c1e1500 */
[----:B--2---:R-:W-:-:S02]  /*0a70*/  IMAD.U32 R28, R27, 0x10000, RZ ;  /* 0x000100001b1c7824 */ /* 0x004fc400078e00ff */
[----:B---3--:R-:W-:-:S04]  /*0a80*/  IMAD.U32 R27, R16, 0x10000, RZ ;  /* 0x00010000101b7824 */ /* 0x008fc800078e00ff */
[----:B------:R-:W-:-:S07]  /*0a90*/  FFMA.FTZ R11, R28, R27, R11 ;  /* 0x0000001b1c0b7223 */ /* 0x000fce000001000b */
.L_x_127:
[----:B------:R-:W-:Y:S05]  /*0aa0*/  BSYNC B0 ;  /* 0x0000000000007941 */ /* 0x000fea0003800000 */
.L_x_126:
[----:B------:R-:W-:Y:S04]  /*0ab0*/  BSSY B0, `(.L_x_128) ;  /* 0x0000010000007945 */ /* 0x000fe80003800000 */
[----:B------:R-:W-:Y:S05]  /*0ac0*/  @P4 BRA `(.L_x_129) ;  /* 0x0000000000384947 */ /* 0x000fea0003800000 */
[----:B------:R-:W0:Y:S01]  /*0ad0*/  LDC R28, c[0x0][0x2a0] ;  /* 0x0000a800ff1c7b82 */ /* 0x000e220000000800 */
[C---:B------:R-:W-:Y:S02]  /*0ae0*/  LEA.HI R16, R24.reuse, R24, RZ, 0x1 ;  /* 0x0000001818107211 */ /* 0x040fe400078f08ff */
[----:B------:R-:W-:Y:S02]  /*0af0*/  ISETP.LT.OR P1, PT, R24, -0x1, !P0 ;  /* 0xffffffff1800780c */ /* 0x000fe40004721670 */
[----:B------:R-:W-:-:S04]  /*0b00*/  SHF.R.S32.HI R27, RZ, 0x1, R16 ;  /* 0x00000001ff1b7819 */ /* 0x000fc80000011410 */
[----:B0-----:R-:W-:-:S13]  /*0b10*/  ISETP.GE.OR P1, PT, R27, R28, P1 ;  /* 0x0000001c1b00720c */ /* 0x001fda0000f26670 */
[----:B------:R-:W-:Y:S05]  /*0b20*/  @P1 BRA `(.L_x_129) ;  /* 0x0000000000201947 */ /* 0x000fea0003800000 */
[----:B------:R-:W0:Y:S01]  /*0b30*/  LDC.64 R16, c[0x0][0x210] ;  /* 0x00008400ff107b82 */ /* 0x000e220000000a00 */
[----:B------:R-:W-:-:S04]  /*0b40*/  IMAD R27, R22, R28, R27 ;  /* 0x0000001c161b7224 */ /* 0x000fc800078e021b */
[----:B0-----:R-:W-:Y:S02]  /*0b50*/  IMAD.WIDE R16, R27, 0x2, R16 ;  /* 0x000000021b107825 */ /* 0x001fe400078e0210 */
[----:B------:R-:W2:Y:S04]  /*0b60*/  LDG.E.U16 R27, desc[UR8][R14.64+0x2] ;  /* 0x000002080e1b7981 */ /* 0x000ea8000c1e1500 */
[----:B------:R-:W3:Y:S01]  /*0b70*/  LDG.E.U16 R16, desc[UR8][R16.64] ;  /* 0x0000000810107981 */ /* 0x000ee2000c1e1500 */
[----:B--2---:R-:W-:Y:S02]  /*0b80*/  IMAD.U32 R28, R27, 0x10000, RZ ;  /* 0x000100001b1c7824 */ /* 0x004fe400078e00ff */
[----:B---3--:R-:W-:-:S04]  /*0b90*/  IMAD.U32 R27, R16, 0x10000, RZ ;  /* 0x00010000101b7824 */ /* 0x008fc800078e00ff */
[----:B------:R-:W-:-:S07]  /*0ba0*/  FFMA.FTZ R11, R28, R27, R11 ;  /* 0x0000001b1c0b7223 */ /* 0x000fce000001000b */
.L_x_129:
[----:B------:R-:W-:Y:S05]  /*0bb0*/  BSYNC B0 ;  /* 0x0000000000007941 */ /* 0x000fea0003800000 */
.L_x_128:
        /* <DEDUP_REMOVED lines=13> */
[----:B--2---:R-:W-:Y:S01]  /*0c90*/  IMAD.U32 R28, R27, 0x10000, RZ ;  /* 0x000100001b1c7824 */ /* 0x004fe200078e00ff */
[----:B---3--:R-:W-:-:S05]  /*0ca0*/  SHF.L.U32 R27, R16, 0x10, RZ ;  /* 0x00000010101b7819 */ /* 0x008fca00000006ff */
[----:B------:R-:W-:-:S07]  /*0cb0*/  FFMA.FTZ R11, R28, R27, R11 ;  /* 0x0000001b1c0b7223 */ /* 0x000fce000001000b */
.L_x_131:
[----:B------:R-:W-:Y:S05]  /*0cc0*/  BSYNC B0 ;  /* 0x0000000000007941 */ /* 0x000fea0003800000 */
.L_x_130:
        /* <DEDUP_REMOVED lines=16> */
.L_x_133:
[----:B------:R-:W-:Y:S05]  /*0dd0*/  BSYNC B0 ;  /* 0x0000000000007941 */ /* 0x000fea0003800000 */
.L_x_132:
[----:B------:R-:W-:Y:S01]  /*0de0*/  ULDC UR4, c[0x0][0x2c0] ;  /* 0x0000b00000047ab9 */ /* 0x000fe20000000800 */
[----:B------:R-:W-:Y:S01]  /*0df0*/  VIADD R21, R21, 0x4 ;  /* 0x0000000415157836 */ /* 0x000fe20000000000 */
[----:B------:R-:W-:Y:S01]  /*0e00*/  IADD3 R14, P4, R14, 0x8, RZ ;  /* 0x000000080e0e7810 */ /* 0x000fe20007f9e0ff */
[----:B------:R-:W-:-:S04]  /*0e10*/  IMAD R16, RZ, RZ, -UR4 ;  /* 0x80000004ff107e24 */ /* 0x000fc8000f8e02ff */
[C---:B------:R-:W-:Y:S01]  /*0e20*/  IMAD R24, R16.reuse, 0x4, R24 ;  /* 0x0000000410187824 */ /* 0x040fe200078e0218 */
[C---:B------:R-:W-:Y:S01]  /*0e30*/  LEA R26, R16.reuse, R26, 0x2 ;  /* 0x0000001a101a7211 */ /* 0x040fe200078e10ff */
[C---:B------:R-:W-:Y:S02]  /*0e40*/  IMAD R25, R16.reuse, 0x4, R25 ;  /* 0x0000000410197824 */ /* 0x040fe400078e0219 */
[----:B------:R-:W-:Y:S02]  /*0e50*/  IMAD R23, R16, 0x4, R23 ;  /* 0x0000000410177824 */ /* 0x000fe400078e0217 */
[----:B------:R-:W-:Y:S02]  /*0e60*/  IMAD.IADD R16, R12, 0x1, R21 ;  /* 0x000000010c107824 */ /* 0x000fe400078e0215 */
[----:B------:R-:W-:-:S03]  /*0e70*/  IMAD.X R15, RZ, RZ, R15, P4 ;  /* 0x000000ffff0f7224 */ /* 0x000fc600020e060f */
[----:B------:R-:W-:-:S13]  /*0e80*/  ISETP.NE.AND P1, PT, R16, RZ, PT ;  /* 0x000000ff1000720c */ /* 0x000fda0003f25270 */
[----:B------:R-:W-:Y:S05]  /*0e90*/  @P1 BRA `(.L_x_134) ;  /* 0xfffffff800a01947 */ /* 0x000fea000383ffff */
[----:B------:R-:W-:-:S07]  /*0ea0*/  IADD3 R25, R21, R3, RZ ;  /* 0x0000000315197210 */ /* 0x000fce0007ffe0ff */
.L_x_125:
[----:B------:R-:W-:-:S13]  /*0eb0*/  ISETP.NE.AND P1, PT, R18, RZ, PT ;  /* 0x000000ff1200720c */ /* 0x000fda0003f25270 */
[----:B------:R-:W-:Y:S05]  /*0ec0*/  @!P1 BRA `(.L_x_135) ;  /* 0x0000000400249947 */ /* 0x000fea0003800000 */
[----:B------:R-:W0:Y:S01]  /*0ed0*/  LDC R23, c[0x0][0x2c0] ;  /* 0x0000b000ff177b82 */ /* 0x000e220000000800 */
[----:B------:R-:W-:Y:S01]  /*0ee0*/  ULDC UR4, c[0x0][0x2b8] ;  /* 0x0000ae0000047ab9 */ /* 0x000fe20000000800 */
[----:B------:R-:W-:Y:S01]  /*0ef0*/  LOP3.LUT R0, R0, 0x1, RZ, 0xc0, !PT ;  /* 0x0000000100007812 */ /* 0x000fe200078ec0ff */
[----:B------:R-:W-:Y:S01]  /*0f00*/  VIADD R24, R19, UR4 ;  /* 0x0000000413187c36 */ /* 0x000fe20008000000 */
[----:B------:R-:W-:Y:S01]  /*0f10*/  BSSY B0, `(.L_x_136) ;  /* 0x0000018000007945 */ /* 0x000fe20003800000 */
[----:B------:R-:W-:Y:S02]  /*0f20*/  ISETP.NE.AND P4, PT, R18, 0x1, PT ;  /* 0x000000011200780c */ /* 0x000fe40003f85270 */
[----:B------:R-:W-:Y:S01]  /*0f30*/  ISETP.NE.U32.AND P1, PT, R0, 0x1, PT ;  /* 0x000000010000780c */ /* 0x000fe20003f25070 */
[----:B------:R-:W1:Y:S01]  /*0f40*/  LDC.64 R14, c[0x0][0x260] ;  /* 0x00009800ff0e7b82 */ /* 0x000e620000000a00 */
[----:B0-----:R-:W-:-:S04]  /*0f50*/  IMAD R21, R21, R23, R8 ;  /* 0x0000001715157224 */ /* 0x001fc800078e0208 */
[----:B------:R-:W-:Y:S02]  /*0f60*/  IMAD.IADD R27, R24, 0x1, -R21 ;  /* 0x00000001181b7824 */ /* 0x000fe400078e0a15 */
[----:B-1----:R-:W-:-:S03]  /*0f70*/  IMAD.WIDE R16, R25, 0x2, R14 ;  /* 0x0000000219107825 */ /* 0x002fc600078e020e */
[----:B------:R-:W-:-:S04]  /*0f80*/  LOP3.LUT R0, R27, 0x1, RZ, 0xc0, !PT ;  /* 0x000000011b007812 */ /* 0x000fc800078ec0ff */
[----:B------:R-:W-:-:S13]  /*0f90*/  ISETP.EQ.U32.OR P3, PT, R0, 0x1, !P1 ;  /* 0x000000010000780c */ /* 0x000fda0004f62470 */
        /* <DEDUP_REMOVED lines=8> */
[----:B------:R-:W-:Y:S01]  /*1020*/  IMAD R25, R22, R26, R25 ;  /* 0x0000001a16197224 */ /* 0x000fe200078e0219 */
[----:B------:R-:W2:Y:S03]  /*1030*/  LDG.E.U16 R0, desc[UR8][R16.64] ;  /* 0x0000000810007981 */ /* 0x000ea6000c1e1500 */
[----:B0-----:R-:W-:-:S06]  /*1040*/  IMAD.WIDE R14, R25, 0x2, R14 ;  /* 0x00000002190e7825 */ /* 0x001fcc00078e020e */
[----:B------:R-:W3:Y:S01]  /*1050*/  LDG.E.U16 R14, desc[UR8][R14.64] ;  /* 0x000000080e0e7981 */ /* 0x000ee2000c1e1500 */
[----:B--2---:R-:W-:Y:S02]  /*1060*/  IMAD.U32 R0, R0, 0x10000, RZ ;  /* 0x0001000000007824 */ /* 0x004fe400078e00ff */
[----:B---3--:R-:W-:-:S04]  /*1070*/  IMAD.U32 R25, R14, 0x10000, RZ ;  /* 0x000100000e197824 */ /* 0x008fc800078e00ff */
[----:B------:R-:W-:-:S07]  /*1080*/  FFMA.FTZ R11, R0, R25, R11 ;  /* 0x00000019000b7223 */ /* 0x000fce000001000b */
.L_x_137:
[----:B------:R-:W-:Y:S05]  /*1090*/  BSYNC B0 ;  /* 0x0000000000007941 */ /* 0x000fea0003800000 */
.L_x_136:
[----:B------:R-:W-:Y:S04]  /*10a0*/  BSSY B0, `(.L_x_135) ;  /* 0x000002b000007945 */ /* 0x000fe80003800000 */
[----:B------:R-:W-:Y:S05]  /*10b0*/  @!P4 BRA `(.L_x_138) ;  /* 0x0000000000a4c947 */ /* 0x000fea0003800000 */
[----:B------:R-:W-:Y:S01]  /*10c0*/  IADD3 R21, R21, R23, RZ ;  /* 0x0000001715157210 */ /* 0x000fe20007ffe0ff */
[----:B------:R-:W-:Y:S01]  /*10d0*/  BSSY B1, `(.L_x_139) ;  /* 0x0000014000017945 */ /* 0x000fe20003800000 */
[----:B------:R-:W-:-:S03]  /*10e0*/  ISETP.NE.AND P4, PT, R18, 0x2, PT ;  /* 0x000000021200780c */ /* 0x000fc60003f85270 */
[----:B------:R-:W-:-:S05]  /*10f0*/  IMAD.IADD R14, R24, 0x1, -R21 ;  /* 0x00000001180e7824 */ /* 0x000fca00078e0a15 */
        /* <DEDUP_REMOVED lines=17> */
.L_x_140:
[----:B------:R-:W-:Y:S05]  /*1210*/  BSYNC B1 ;  /* 0x0000000000017941 */ /* 0x000fea0003800000 */
.L_x_139:
[----:B------:R-:W-:Y:S05]  /*1220*/  @!P4 BRA `(.L_x_138) ;  /* 0x000000000048c947 */ /* 0x000fea0003800000 */
[----:B------:R-:W-:-:S04]  /*1230*/  IADD3 R21, R24, -R23, -R21 ;  /* 0x8000001718157210 */ /* 0x000fc80007ffe815 */
        /* <DEDUP_REMOVED lines=14> */
[----:B--2---:R-:W-:Y:S01]  /*1320*/  IMAD.U32 R0, R16, 0x10000, RZ ;  /* 0x0001000010007824 */ /* 0x004fe200078e00ff */
[----:B---3--:R-:W-:-:S05]  /*1330*/  SHF.L.U32 R21, R14, 0x10, RZ ;  /* 0x000000100e157819 */ /* 0x008fca00000006ff */
[----:B------:R-:W-:-:S07]  /*1340*/  FFMA.FTZ R11, R0, R21, R11 ;  /* 0x00000015000b7223 */ /* 0x000fce000001000b */
.L_x_138:
[----:B------:R-:W-:Y:S05]  /*1350*/  BSYNC B0 ;  /* 0x0000000000007941 */ /* 0x000fea0003800000 */
.L_x_135:
[----:B------:R-:W-:Y:S02]  /*1360*/  ULDC UR4, c[0x0][0x2a8] ;  /* 0x0000aa0000047ab9 */ /* 0x000fe40000000800 */
[----:B------:R-:W-:Y:S01]  /*1370*/  VIADD R3, R3, UR4 ;  /* 0x0000000403037c36 */ /* 0x000fe20008000000 */
[----:B------:R-:W-:Y:S06]  /*1380*/  @!P2 BRA `(.L_x_141) ;  /* 0xfffffff000e4a947 */ /* 0x000fec000383ffff */
.L_x_124:
[----:B------:R-:W-:Y:S01]  /*1390*/  VIADD R6, R6, 0x1 ;  /* 0x0000000106067836 */ /* 0x000fe20000000000 */
[----:B------:R-:W-:-:S04]  /*13a0*/  ULDC UR4, c[0x0][0x290] ;  /* 0x0000a40000047ab9 */ /* 0x000fc80000000800 */
[----:B------:R-:W-:-:S13]  /*13b0*/  ISETP.GE.AND P0, PT, R6, UR4, PT ;  /* 0x0000000406007c0c */ /* 0x000fda000bf06270 */
[----:B------:R-:W-:Y:S05]  /*13c0*/  @!P0 BRA `(.L_x_142) ;  /* 0xfffffff000ac8947 */ /* 0x000fea000383ffff */
.L_x_123:
[----:B------:R-:W-:Y:S01]  /*13d0*/  SHF.R.S64 R2, RZ, 0x1f, R19 ;  /* 0x0000001fff027819 */ /* 0x000fe20000001013 */
[----:B------:R-:W-:Y:S01]  /*13e0*/  ULDC.64 UR4, c[0x0][0x238] ;  /* 0x00008e0000047ab9 */ /* 0x000fe20000000a00 */
[----:B------:R-:W-:Y:S02]  /*13f0*/  F2FP.BF16.F32.PACK_AB R11, RZ, R11 ;  /* 0x0000000bff0b723e */ /* 0x000fe400000010ff */
[----:B------:R-:W-:Y:S01]  /*1400*/  IADD3 R2, P0, R2, UR4, RZ ;  /* 0x0000000402027c10 */ /* 0x000fe2000ff1e0ff */
[----:B------:R-:W-:Y:S02]  /*1410*/  ULDC UR4, c[0x0][0xc] ;  /* 0x0000030000047ab9 */ /* 0x000fe40000000800 */
[----:B------:R-:W-:Y:S01]  /*1420*/  IMAD R0, R20, UR4, RZ ;  /* 0x0000000414007c24 */ /* 0x000fe2000f8e02ff */
[----:B------:R-:W-:Y:S01]  /*1430*/  LEA.HI.X.SX32 R3, R19, UR5, 0x1, P0 ;  /* 0x0000000513037c11 */ /* 0x000fe200080f0eff */
[----:B------:R-:W-:Y:S01]  /*1440*/  ULDC UR4, c[0x0][0x288] ;  /* 0x0000a20000047ab9 */ /* 0x000fe20000000800 */
[----:B------:R-:W-:Y:S01]  /*1450*/  ULDC UR5, c[0x0][0x288] ;  /* 0x0000a20000057ab9 */ /* 0x000fe20000000800 */
[----:B------:R-:W-:Y:S01]  /*1460*/  USHF.R.S32.HI UR4, URZ, 0x1f, UR4 ;  /* 0x0000001f3f047899 */ /* 0x000fe20008011404 */
[----:B------:R-:W-:Y:S01]  /*1470*/  IADD3 R19, P0, R0, R19, RZ ;  /* 0x0000001300137210 */ /* 0x000fe20007f1e0ff */
[----:B------:R0:W-:Y:S04]  /*1480*/  STG.E.U16 desc[UR8][R2.64], R11 ;  /* 0x0000000b02007986 */ /* 0x0001e8000c101508 */
[----:B------:R-:W-:Y:S01]  /*1490*/  IMAD.X R13, RZ, RZ, R13, P0 ;  /* 0x000000ffff0d7224 */ /* 0x000fe200000e060d */
[----:B------:R-:W-:-:S04]  /*14a0*/  ISETP.GE.U32.AND P0, PT, R19, UR5, PT ;  /* 0x0000000513007c0c */ /* 0x000fc8000bf06070 */
[----:B------:R-:W-:-:S13]  /*14b0*/  ISETP.GE.AND.EX P0, PT, R13, UR4, PT, P0 ;  /* 0x000000040d007c0c */ /* 0x000fda000bf06300 */
[----:B0-----:R-:W-:Y:S05]  /*14c0*/  @!P0 BRA `(.L_x_143) ;  /* 0xffffffec000c8947 */ /* 0x001fea000383ffff */
[----:B------:R-:W-:Y:S05]  /*14d0*/  EXIT ;  /* 0x000000000000794d */ /* 0x000fea0003800000 */
.L_x_144:
        /* <DEDUP_REMOVED lines=10> */
.L_x_1092:


//--------------------- .text._ZN2at6native51_GLOBAL__N__2c613397_18_DepthwiseConv2d_cu_9959487032conv_depthwise2d_backward_kernelILi0ELi1EN3c108BFloat16EiEEvNS_27GenericPackedTensorAccessorIKT1_Lm4ENS_16DefaultPtrTraitsEiEENS5_IS6_Lm4ES8_iEES9_T2_iiiiiiiiiiiiiii --------------------------
	.section	.text._ZN2at6native51_GLOBAL__N__2c613397_18_DepthwiseConv2d_cu_9959487032conv_depthwise2d_backward_kernelILi0ELi1EN3c108BFloat16EiEEvNS_27GenericPackedTensorAccessorIKT1_Lm4ENS_16DefaultPtrTraitsEiEENS5_IS6_Lm4ES8_iEES9_T2_iiiiiiiiiiiiiii,"ax",@progbits
	.align	128
.text._ZN2at6native51_GLOBAL__N__2c613397_18_DepthwiseConv2d_cu_9959487032conv_depthwise2d_backward_kernelILi0ELi1EN3c108BFloat16EiEEvNS_27GenericPackedTensorAccessorIKT1_Lm4ENS_16DefaultPtrTraitsEiEENS5_IS6_Lm4ES8_iEES9_T2_iiiiiiiiiiiiiii:
        .type           _ZN2at6native51_GLOBAL__N__2c613397_18_DepthwiseConv2d_cu_9959487032conv_depthwise2d_backward_kernelILi0ELi1EN3c108BFloat16EiEEvNS_27GenericPackedTensorAccessorIKT1_Lm4ENS_16DefaultPtrTraitsEiEENS5_IS6_Lm4ES8_iEES9_T2_iiiiiiiiiiiiiii,@function
        .size           _ZN2at6native51_GLOBAL__N__2c613397_18_DepthwiseConv2d_cu_9959487032conv_depthwise2d_backward_kernelILi0ELi1EN3c108BFloat16EiEEvNS_27GenericPackedTensorAccessorIKT1_Lm4ENS_16DefaultPtrTraitsEiEENS5_IS6_Lm4ES8_iEES9_T2_iiiiiiiiiiiiiii,(.L_x_1093 - _ZN2at6native51_GLOBAL__N__2c613397_18_DepthwiseConv2d_cu_9959487032conv_depthwise2d_backward_kernelILi0ELi1EN3c108BFloat16EiEEvNS_27GenericPackedTensorAccessorIKT1_Lm4ENS_16DefaultPtrTraitsEiEENS5_IS6_Lm4ES8_iEES9_T2_iiiiiiiiiiiiiii)
        .other          _ZN2at6native51_GLOBAL__N__2c613397_18_DepthwiseConv2d_cu_9959487032conv_depthwise2d_backward_kernelILi0ELi1EN3c108BFloat16EiEEvNS_27GenericPackedTensorAccessorIKT1_Lm4ENS_16DefaultPtrTraitsEiEENS5_IS6_Lm4ES8_iEES9_T2_iiiiiiiiiiiiiii,@"STO_CUDA_ENTRY STV_DEFAULT"
_ZN2at6native51_GLOBAL__N__2c613397_18_DepthwiseConv2d_cu_9959487032conv_depthwise2d_backward_kernelILi0ELi1EN3c108BFloat16EiEEvNS_27GenericPackedTensorAccessorIKT1_Lm4ENS_16DefaultPtrTraitsEiEENS5_IS6_Lm4ES8_iEES9_T2_iiiiiiiiiiiiiii:
        /* <DEDUP_REMOVED lines=12> */
[----:B------:R-:W-:Y:S01]  /*00c0*/  IMAD.MOV.U32 R16, RZ, RZ, R12 ;  /* 0x000000ffff107224 */ /* 0x000fe200078e000c */
[----:B------:R-:W-:Y:S01]  /*00d0*/  ULOP3.LUT UR7, UR4, 0x3, URZ, 0xc0, !UPT ;  /* 0x0000000304077892 */ /* 0x000fe2000f8ec03f */
[----:B------:R-:W-:-:S03]  /*00e0*/  ULDC.64 UR10, c[0x0][0x208] ;  /* 0x00008200000a7ab9 */ /* 0x000fc60000000a00 */
[----:B------:R-:W-:-:S12]  /*00f0*/  UIADD3 UR4, UR7, -UR4, URZ ;  /* 0x8000000407047290 */ /* 0x000fd8000fffe03f */
.L_x_157:
[----:B------:R-:W0:Y:S01]  /*0100*/  LDC R7, c[0x0][0x298] ;  /* 0x0000a600ff077b82 */ /* 0x000e220000000800 */
[----:B------:R-:W-:Y:S01]  /*0110*/  IMAD.MOV.U32 R12, RZ, RZ, RZ ;  /* 0x000000ffff0c7224 */ /* 0x000fe200078e00ff */
[----:B0-----:R-:W-:-:S04]  /*0120*/  IABS R5, R7 ;  /* 0x0000000700057213 */ /* 0x001fc80000000000 */
[----:B------:R-:W0:Y:S08]  /*0130*/  I2F.RP R0, R5 ;  /* 0x0000000500007306 */ /* 0x000e300000209400 */
[----:B0-----:R-:W0:Y:S02]  /*0140*/  MUFU.RCP R0, R0 ;  /* 0x0000000000007308 */ /* 0x001e240000001000 */
[----:B0-----:R-:W-:-:S06]  /*0150*/  IADD3 R2, R0, 0xffffffe, RZ ;  /* 0x0ffffffe00027810 */ /* 0x001fcc0007ffe0ff */
[----:B------:R0:W1:Y:S02]  /*0160*/  F2I.FTZ.U32.TRUNC.NTZ R3, R2 ;  /* 0x0000000200037305 */ /* 0x000064000021f000 */
[----:B0-----:R-:W-:Y:S02]  /*0170*/  IMAD.MOV.U32 R2, RZ, RZ, RZ ;  /* 0x000000ffff027224 */ /* 0x001fe400078e00ff */
[----:B-1----:R-:W-:-:S04]  /*0180*/  IMAD.MOV R4, RZ, RZ, -R3 ;  /* 0x000000ffff047224 */ /* 0x002fc800078e0a03 */
[----:B------:R-:W-:Y:S01]  /*0190*/  IMAD R9, R4, R5, RZ ;  /* 0x0000000504097224 */ /* 0x000fe200078e02ff */
[----:B------:R-:W-:-:S03]  /*01a0*/  IABS R4, R16 ;  /* 0x0000001000047213 */ /* 0x000fc60000000000 */
[----:B------:R-:W-:Y:S02]  /*01b0*/  IMAD.HI.U32 R3, R3, R9, R2 ;  /* 0x0000000903037227 */ /* 0x000fe400078e0002 */
[----:B------:R-:W0:Y:S04]  /*01c0*/  LDC R9, c[0x0][0x290] ;  /* 0x0000a400ff097b82 */ /* 0x000e280000000800 */
[----:B------:R-:W-:-:S05]  /*01d0*/  IMAD.HI.U32 R6, R3, R4, RZ ;  /* 0x0000000403067227 */ /* 0x000fca00078e00ff */
        /* <DEDUP_REMOVED lines=9> */
[----:B------:R-:W-:Y:S02]  /*0270*/  @P0 IADD3 R6, R6, 0x1, RZ ;  /* 0x0000000106060810 */ /* 0x000fe40007ffe0ff */
[----:B0-----:R-:W-:-:S04]  /*0280*/  ISETP.GE.AND P0, PT, R9, 0x1, PT ;  /* 0x000000010900780c */ /* 0x001fc80003f06270 */
[----:B------:R-:W-:Y:S01]  /*0290*/  @!P1 IMAD.MOV R6, RZ, RZ, -R6 ;  /* 0x000000ffff069224 */ /* 0x000fe200078e0a06 */
[----:B------:R-:W-:-:S08]  /*02a0*/  @!P2 LOP3.LUT R6, RZ, R7, RZ, 0x33, !PT ;  /* 0x00000007ff06a212 */ /* 0x000fd000078e33ff */
[----:B------:R-:W-:Y:S05]  /*02b0*/  @!P0 BRA `(.L_x_145) ;  /* 0x0000000c00b48947 */ /* 0x000fea0003800000 */
[----:B------:R-:W0:Y:S01]  /*02c0*/  LDC R11, c[0x0][0x29c] ;  /* 0x0000a700ff0b7b82 */ /* 0x000e220000000800 */
[----:B------:R-:W-:-:S07]  /*02d0*/  IABS R10, R6 ;  /* 0x00000006000a7213 */ /* 0x000fce0000000000 */
[----:B------:R-:W1:Y:S01]  /*02e0*/  LDC R0, c[0x0][0x28c] ;  /* 0x0000a300ff007b82 */ /* 0x000e620000000800 */
[----:B0-----:R-:W-:-:S04]  /*02f0*/  IABS R14, R11 ;  /* 0x0000000b000e7213 */ /* 0x001fc80000000000 */
[----:B------:R-:W0:Y:S08]  /*0300*/  I2F.RP R4, R14 ;  /* 0x0000000e00047306 */ /* 0x000e300000209400 */
[----:B0-----:R-:W0:Y:S02]  /*0310*/  MUFU.RCP R4, R4 ;  /* 0x0000000400047308 */ /* 0x001e240000001000 */
[----:B0-----:R-:W-:-:S02]  /*0320*/  IADD3 R2, R4, 0xffffffe, RZ ;  /* 0x0ffffffe04027810 */ /* 0x001fc40007ffe0ff */
[----:B-1----:R-:W-:-:S04]  /*0330*/  IABS R4, R0 ;  /* 0x0000000000047213 */ /* 0x002fc80000000000 */
[----:B------:R0:W1:Y:S08]  /*0340*/  F2I.FTZ.U32.TRUNC.NTZ R3, R2 ;  /* 0x0000000200037305 */ /* 0x000070000021f000 */
[----:B------:R-:W2:Y:S01]  /*0350*/  I2F.RP R8, R4 ;  /* 0x0000000400087306 */ /* 0x000ea20000209400 */
[----:B0-----:R-:W-:Y:S02]  /*0360*/  IMAD.MOV.U32 R2, RZ, RZ, RZ ;  /* 0x000000ffff027224 */ /* 0x001fe400078e00ff */
[----:B-1----:R-:W-:-:S04]  /*0370*/  IMAD.MOV R5, RZ, RZ, -R3 ;  /* 0x000000ffff057224 */ /* 0x002fc800078e0a03 */
[----:B------:R-:W-:-:S04]  /*0380*/  IMAD R5, R5, R14, RZ ;  /* 0x0000000e05057224 */ /* 0x000fc800078e02ff */
[----:B------:R-:W-:Y:S01]  /*0390*/  IMAD.HI.U32 R3, R3, R5, R2 ;  /* 0x0000000503037227 */ /* 0x000fe200078e0002 */
[----:B--2---:R-:W0:Y:S01]  /*03a0*/  MUFU.RCP R8, R8 ;  /* 0x0000000800087308 */ /* 0x004e220000001000 */
[----:B------:R-:W-:-:S04]  /*03b0*/  LOP3.LUT R5, R6, R11, RZ, 0x3c, !PT ;  /* 0x0000000b06057212 */ /* 0x000fc800078e3cff */
[----:B------:R-:W-:Y:S01]  /*03c0*/  IMAD.HI.U32 R2, R3, R10, RZ ;  /* 0x0000000a03027227 */ /* 0x000fe200078e00ff */
[----:B------:R-:W-:-:S04]  /*03d0*/  ISETP.GE.AND P1, PT, R5, RZ, PT ;  /* 0x000000ff0500720c */ /* 0x000fc80003f26270 */
[----:B------:R-:W-:-:S05]  /*03e0*/  IADD3 R3, -R2, RZ, RZ ;  /* 0x000000ff02037210 */ /* 0x000fca0007ffe1ff */
[----:B------:R-:W-:Y:S02]  /*03f0*/  IMAD R3, R14, R3, R10 ;  /* 0x000000030e037224 */ /* 0x000fe400078e020a */
[----:B0-----:R-:W-:-:S03]  /*0400*/  VIADD R10, R8, 0xffffffe ;  /* 0x0ffffffe080a7836 */ /* 0x001fc60000000000 */
[----:B------:R-:W-:-:S13]  /*0410*/  ISETP.GT.U32.AND P2, PT, R14, R3, PT ;  /* 0x000000030e00720c */ /* 0x000fda0003f44070 */
[----:B------:R-:W-:Y:S01]  /*0420*/  @!P2 IMAD.IADD R3, R3, 0x1, -R14 ;  /* 0x000000010303a824 */ /* 0x000fe200078e0a0e */
[----:B------:R-:W-:Y:S02]  /*0430*/  @!P2 IADD3 R2, R2, 0x1, RZ ;  /* 0x000000010202a810 */ /* 0x000fe40007ffe0ff */
[----:B------:R-:W-:Y:S02]  /*0440*/  ISETP.NE.AND P2, PT, R11, RZ, PT ;  /* 0x000000ff0b00720c */ /* 0x000fe40003f45270 */
[----:B------:R-:W-:Y:S02]  /*0450*/  ISETP.GE.U32.AND P0, PT, R3, R14, PT ;  /* 0x0000000e0300720c */ /* 0x000fe40003f06070 */
[----:B------:R-:W0:Y:S11]  /*0460*/  F2I.FTZ.U32.TRUNC.NTZ R3, R10 ;  /* 0x0000000a00037305 */ /* 0x000e36000021f000 */
[----:B------:R-:W-:-:S04]  /*0470*/  @P0 VIADD R2, R2, 0x1 ;  /* 0x0000000102020836 */ /* 0x000fc80000000000 */
[----:B------:R-:W-:Y:S01]  /*0480*/  IMAD.MOV.U32 R8, RZ, RZ, R2 ;  /* 0x000000ffff087224 */ /* 0x000fe200078e0002 */
[----:B0-----:R-:W-:Y:S01]  /*0490*/  IADD3 R5, RZ, -R3, RZ ;  /* 0x80000003ff057210 */ /* 0x001fe20007ffe0ff */
[----:B------:R-:W-:Y:S02]  /*04a0*/  IMAD.MOV.U32 R2, RZ, RZ, RZ ;  /* 0x000000ffff027224 */ /* 0x000fe400078e00ff */
[----:B------:R-:W-:Y:S01]  /*04b0*/  @!P1 IMAD.MOV R8, RZ, RZ, -R8 ;  /* 0x000000ffff089224 */ /* 0x000fe200078e0a08 */
[----:B------:R-:W-:Y:S01]  /*04c0*/  @!P2 LOP3.LUT R8, RZ, R11, RZ, 0x33, !PT ;  /* 0x0000000bff08a212 */ /* 0x000fe200078e33ff */
[----:B------:R-:W-:-:S03]  /*04d0*/  IMAD R5, R5, R4, RZ ;  /* 0x0000000405057224 */ /* 0x000fc600078e02ff */
[----:B------:R-:W-:Y:S01]  /*04e0*/  IABS R10, R8 ;  /* 0x00000008000a7213 */ /* 0x000fe20000000000 */
[----:B------:R-:W-:Y:S02]  /*04f0*/  IMAD.HI.U32 R2, R3, R5, R2 ;  /* 0x0000000503027227 */ /* 0x000fe400078e0002 */
[----:B------:R-:W0:Y:S01]  /*0500*/  LDC R5, c[0x0][0x2ac] ;  /* 0x0000ab00ff057b82 */ /* 0x000e220000000800 */
[----:B------:R-:W-:-:S05]  /*0510*/  MOV R3, R10 ;  /* 0x0000000a00037202 */ /* 0x000fca0000000f00 */
[----:B------:R-:W-:-:S04]  /*0520*/  IMAD.HI.U32 R10, R2, R3, RZ ;  /* 0x00000003020a7227 */ /* 0x000fc800078e00ff */
[----:B------:R-:W-:-:S04]  /*0530*/  IMAD.MOV R2, RZ, RZ, -R10 ;  /* 0x000000ffff027224 */ /* 0x000fc800078e0a0a */
[----:B------:R-:W-:Y:S01]  /*0540*/  IMAD R3, R4, R2, R3 ;  /* 0x0000000204037224 */ /* 0x000fe200078e0203 */
[----:B------:R-:W-:-:S04]  /*0550*/  LOP3.LUT R2, R8, R0, RZ, 0x3c, !PT ;  /* 0x0000000008027212 */ /* 0x000fc800078e3cff */
[----:B------:R-:W-:Y:S02]  /*0560*/  ISETP.GT.U32.AND P2, PT, R4, R3, PT ;  /* 0x000000030400720c */ /* 0x000fe40003f44070 */
[----:B------:R-:W-:-:S11]  /*0570*/  ISETP.GE.AND P1, PT, R2, RZ, PT ;  /* 0x000000ff0200720c */ /* 0x000fd60003f26270 */
[----:B------:R-:W-:Y:S01]  /*0580*/  @!P2 IMAD.IADD R3, R3, 0x1, -R4 ;  /* 0x000000010303a824 */ /* 0x000fe200078e0a04 */
[----:B------:R-:W-:Y:S02]  /*0590*/  @!P2 IADD3 R10, R10, 0x1, RZ ;  /* 0x000000010a0aa810 */ /* 0x000fe40007ffe0ff */
[----:B------:R-:W-:Y:S02]  /*05a0*/  ISETP.NE.AND P2, PT, R0, RZ, PT ;  /* 0x000000ff0000720c */ /* 0x000fe40003f45270 */
[----:B------:R-:W-:-:S13]  /*05b0*/  ISETP.GE.U32.AND P0, PT, R3, R4, PT ;  /* 0x000000040300720c */ /* 0x000fda0003f06070 */
[----:B------:R-:W-:Y:S01]  /*05c0*/  @P0 VIADD R10, R10, 0x1 ;  /* 0x000000010a0a0836 */ /* 0x000fe20000000000 */
[----:B0-----:R-:W-:-:S03]  /*05d0*/  ISETP.GE.AND P0, PT, R5, 0x1, PT ;  /* 0x000000010500780c */ /* 0x001fc60003f06270 */
[----:B------:R-:W-:Y:S01]  /*05e0*/  @!P1 IMAD.MOV R10, RZ, RZ, -R10 ;  /* 0x000000ffff0a9224 */ /* 0x000fe200078e0a0a */
[----:B------:R-:W-:-:S09]  /*05f0*/  @!P2 LOP3.LUT R10, RZ, R0, RZ, 0x33, !PT ;  /* 0x00000000ff0aa212 */ /* 0x000fd200078e33ff */
[----:B------:R-:W-:Y:S05]  /*0600*/  @!P0 BRA `(.L_x_145) ;  /* 0x0000000800e08947 */ /* 0x000fea0003800000 */
[----:B------:R-:W-:Y:S01]  /*0610*/  IADD3 R3, -R10, RZ, RZ ;  /* 0x000000ff0a037210 */ /* 0x000fe20007ffe1ff */
[----:B------:R-:W-:Y:S01]  /*0620*/  ULDC UR5, c[0x0][0x2bc] ;  /* 0x0000af0000057ab9 */ /* 0x000fe20000000800 */
[----:B------:R-:W-:Y:S01]  /*0630*/  ULDC UR6, c[0x0][0x294] ;  /* 0x0000a50000067ab9 */ /* 0x000fe20000000800 */
[----:B------:R-:W-:Y:S02]  /*0640*/  IMAD R11, R8, R11, RZ ;  /* 0x0000000b080b7224 */ /* 0x000fe400078e02ff */
[----:B------:R-:W-:Y:S02]  /*0650*/  IMAD R0, R0, R3, R8 ;  /* 0x0000000300007224 */ /* 0x000fe400078e0208 */
[C---:B------:R-:W-:Y:S01]  /*0660*/  IMAD R7, R6.reuse, R7, RZ ;  /* 0x0000000706077224 */ /* 0x040fe200078e02ff */
[----:B------:R-:W-:Y:S01]  /*0670*/  IADD3 R6, R6, UR5, RZ ;  /* 0x0000000506067c10 */ /* 0x000fe2000fffe0ff */
[----:B------:R-:W-:Y:S02]  /*0680*/  IMAD R9, R0, R9, RZ ;  /* 0x0000000900097224 */ /* 0x000fe400078e02ff */
[----:B------:R-:W-:-:S02]  /*0690*/  IMAD.MOV.U32 R12, RZ, RZ, RZ ;  /* 0x000000ffff0c7224 */ /* 0x000fc400078e00ff */
[----:B------:R-:W-:Y:S02]  /*06a0*/  IMAD.MOV.U32 R8, RZ, RZ, RZ ;  /* 0x000000ffff087224 */ /* 0x000fe400078e00ff */
[----:B------:R-:W-:-:S07]  /*06b0*/  IMAD R5, R10, UR6, R9 ;  /* 0x000000060a057c24 */ /* 0x000fce000f8e0209 */
.L_x_156:
[----:B------:R-:W0:Y:S02]  /*06c0*/  LDC R0, c[0x0][0x2a8] ;  /* 0x0000aa00ff007b82 */ /* 0x000e240000000800 */
[----:B0-----:R-:W-:-:S13]  /*06d0*/  ISETP.GE.AND P0, PT, R0, 0x1, PT ;  /* 0x000000010000780c */ /* 0x001fda0003f06270 */
[----:B------:R-:W-:Y:S05]  /*06e0*/  @!P0 BRA `(.L_x_146) ;  /* 0x0000000800988947 */ /* 0x000fea0003800000 */
[----:B------:R-:W-:Y:S01]  /*06f0*/  ULDC UR6, c[0x0][0x2ac] ;  /* 0x0000ab0000067ab9 */ /* 0x000fe20000000800 */
[--C-:B------:R-:W-:Y:S01]  /*0700*/  IMAD.IADD R15, R9, 0x1, R8.reuse ;  /* 0x00000001090f7824 */ /* 0x100fe200078e0208 */
[----:B------:R-:W-:Y:S01]  /*0710*/  ULDC UR5, c[0x0][0x2a4] ;  /* 0x0000a90000057ab9 */ /* 0x000fe20000000800 */
[----:B------:R-:W-:Y:S01]  /*0720*/  IMAD R0, R0, UR6, RZ ;  /* 0x0000000600007c24 */ /* 0x000fe2000f8e02ff */
[----:B------:R-:W-:Y:S01]  /*0730*/  ULDC UR6, c[0x0][0x294] ;  /* 0x0000a50000067ab9 */ /* 0x000fe20000000800 */
[----:B------:R-:W-:Y:S01]  /*0740*/  IMAD.IADD R17, R5, 0x1, R8 ;  /* 0x0000000105117824 */ /* 0x000fe200078e0208 */
[----:B------:R-:W-:Y:S01]  /*0750*/  HFMA2.MMA R4, -RZ, RZ, 0, 0 ;  /* 0x00000000ff047435 */ /* 0x000fe200000001ff */
[----:B------:R-:W-:Y:S02]  /*0760*/  IMAD R3, R15, R0, RZ ;  /* 0x000000000f037224 */ /* 0x000fe400078e02ff */
[----:B------:R-:W-:Y:S02]  /*0770*/  IMAD R2, R10, UR6, R15 ;  /* 0x000000060a027c24 */ /* 0x000fe4000f8e020f */
[----:B------:R-:W-:-:S07]  /*0780*/  IMAD R0, R17, UR5, R6 ;  /* 0x0000000511007c24 */ /* 0x000fce000f8e0206 */
.L_x_155:
[----:B------:R-:W0:Y:S01]  /*0790*/  LDC.64 R14, c[0x0][0x2a8] ;  /* 0x0000aa00ff0e7b82 */ /* 0x000e220000000a00 */
[----:B------:R-:W-:Y:S01]  /*07a0*/  ULDC UR5, c[0x0][0x2c4] ;  /* 0x0000b10000057ab9 */ /* 0x000fe20000000800 */
[----:B------:R-:W-:Y:S01]  /*07b0*/  ULDC UR15, c[0x0][0x2a4] ;  /* 0x0000a900000f7ab9 */ /* 0x000fe20000000800 */
[C---:B------:R-:W-:Y:S02]  /*07c0*/  IMAD R27, R4.reuse, UR5, R11 ;  /* 0x00000005041b7c24 */ /* 0x040fe4000f8e020b */
[----:B------:R-:W-:Y:S02]  /*07d0*/  VIADD R4, R4, 0x1 ;  /* 0x0000000104047836 */ /* 0x000fe40000000000 */
[----:B------:R-:W-:Y:S01]  /*07e0*/  IMAD.MOV.U32 R18, RZ, RZ, RZ ;  /* 0x000000ffff127224 */ /* 0x000fe200078e00ff */
[----:B------:R-:W-:Y:S01]  /*07f0*/  IADD3 R19, R6, -R27, RZ ;  /* 0x8000001b06137210 */ /* 0x000fe20007ffe0ff */
[----:B------:R-:W-:-:S04]  /*0800*/  IMAD.MOV.U32 R21, RZ, RZ, R3 ;  /* 0x000000ffff157224 */ /* 0x000fc800078e0003 */
[----:B------:R-:W-:Y:S02]  /*0810*/  IMAD R17, R2, UR15, R19 ;  /* 0x0000000f02117c24 */ /* 0x000fe4000f8e0213 */
[----:B0-----:R-:W-:Y:S01]  /*0820*/  VIADD R14, R14, 0xffffffff ;  /* 0xffffffff0e0e7836 */ /* 0x001fe20000000000 */
[----:B------:R-:W-:-:S04]  /*0830*/  ISETP.GE.AND P1, PT, R4, R15, PT ;  /* 0x0000000f0400720c */ /* 0x000fc80003f26270 */
[----:B------:R-:W-:-:S13]  /*0840*/  ISETP.GE.U32.AND P0, PT, R14, 0x3, PT ;  /* 0x000000030e00780c */ /* 0x000fda0003f06070 */
[----:B------:R-:W-:Y:S05]  /*0850*/  @!P0 BRA `(.L_x_147) ;  /* 0x0000000400388947 */ /* 0x000fea0003800000 */
[----:B------:R-:W0:Y:S01]  /*0860*/  LDC.64 R28, c[0x0][0x260] ;  /* 0x00009800ff1c7b82 */ /* 0x000e220000000a00 */
[----:B------:R-:W-:Y:S01]  /*0870*/  ULDC UR13, c[0x0][0x2c0] ;  /* 0x0000b000000d7ab9 */ /* 0x000fe20000000800 */
[----:B------:R-:W-:Y:S01]  /*0880*/  ULDC UR5, c[0x0][0x2b8] ;  /* 0x0000ae0000057ab9 */ /* 0x000fe20000000800 */
[----:B------:R-:W-:Y:S01]  /*0890*/  UIADD3 UR6, -UR13, URZ, URZ ;  /* 0x0000003f0d067290 */ /* 0x000fe2000fffe13f */
[----:B------:R-:W-:Y:S01]  /*08a0*/  VIADD R24, R16, UR5 ;  /* 0x0000000510187c36 */ /* 0x000fe20008000000 */
[----:B------:R-:W-:Y:S01]  /*08b0*/  IADD3 R27, R0, -R27, RZ ;  /* 0x8000001b001b7210 */ /* 0x000fe20007ffe0ff */
[----:B------:R-:W-:Y:S01]  /*08c0*/  ULDC UR14, c[0x0][0x2a0] ;  /* 0x0000a800000e7ab9 */ /* 0x000fe20000000800 */
[----:B------:R-:W-:Y:S01]  /*08d0*/  ULEA UR8, UR6, UR5, 0x1 ;  /* 0x0000000506087291 */ /* 0x000fe2000f8e083f */
[----:B------:R-:W-:Y:S01]  /*08e0*/  ISETP.GE.AND P2, PT, R19, UR15, PT ;  /* 0x0000000f13007c0c */ /* 0x000fe2000bf46270 */
[----:B------:R-:W-:Y:S01]  /*08f0*/  UIMAD UR5, UR6, 0x3, UR5 ;  /* 0x00000003060578a4 */ /* 0x000fe2000f8e0205 */
[C-C-:B------:R-:W-:Y:S01]  /*0900*/  IADD3 R20, R24.reuse, -UR13, -R7.reuse ;  /* 0x8000000d18147c10 */ /* 0x140fe2000fffe807 */
[----:B------:R-:W-:Y:S01]  /*0910*/  IMAD.IADD R24, R24, 0x1, -R7 ;  /* 0x0000000118187824 */ /* 0x000fe200078e0a07 */
[----:B------:R-:W-:-:S02]  /*0920*/  MOV R18, RZ ;  /* 0x000000ff00127202 */ /* 0x000fc40000000f00 */
[----:B------:R-:W-:Y:S01]  /*0930*/  IADD3 R22, -R7, UR8, R16 ;  /* 0x0000000807167c10 */ /* 0x000fe2000fffe110 */
[----:B------:R-:W-:Y:S01]  /*0940*/  IMAD R25, R27, UR14, R20 ;  /* 0x0000000e1b197c24 */ /* 0x000fe2000f8e0214 */
[----:B------:R-:W-:Y:S01]  /*0950*/  IADD3 R26, -R7, UR5, R16 ;  /* 0x00000005071a7c10 */ /* 0x000fe2000fffe110 */
[C---:B------:R-:W-:Y:S02]  /*0960*/  IMAD R21, R27.reuse, UR14, R24 ;  /* 0x0000000e1b157c24 */ /* 0x040fe4000f8e0218 */
[C---:B------:R-:W-:Y:S02]  /*0970*/  IMAD R23, R27.reuse, UR14, R22 ;  /* 0x0000000e1b177c24 */ /* 0x040fe4000f8e0216 */
[----:B------:R-:W-:Y:S02]  /*0980*/  IMAD R27, R27, UR14, R26 ;  /* 0x0000000e1b1b7c24 */ /* 0x000fe4000f8e021a */
[----:B0-----:R-:W-:-:S07]  /*0990*/  IMAD.WIDE R28, R3, 0x2, R28 ;  /* 0x00000002031c7825 */ /* 0x001fce00078e021c */
.L_x_148:
[----:B------:R-:W-:Y:S01]  /*09a0*/  LOP3.LUT R14, R24, R19, RZ, 0xfc, !PT ;  /* 0x00000013180e7212 */ /* 0x000fe200078efcff */
[----:B------:R-:W-:-:S03]  /*09b0*/  ULDC UR5, c[0x0][0x2a0] ;  /* 0x0000a80000057ab9 */ /* 0x000fc60000000800 */
[----:B------:R-:W-:-:S04]  /*09c0*/  ISETP.LT.OR P0, PT, R14, RZ, P2 ;  /* 0x000000ff0e00720c */ /* 0x000fc80001701670 */
[----:B------:R-:W-:-:S13]  /*09d0*/  ISETP.GE.OR P0, PT, R24, UR5, P0 ;  /* 0x0000000518007c0c */ /* 0x000fda0008706670 */
[----:B------:R-:W0:Y:S02]  /*09e0*/  @!P0 LDC.64 R14, c[0x0][0x210] ;  /* 0x00008400ff0e8b82 */ /* 0x000e240000000a00 */
[----:B0-----:R-:W-:-:S06]  /*09f0*/  @!P0 IMAD.WIDE R14, R21, 0x2, R14 ;  /* 0x00000002150e8825 */ /* 0x001fcc00078e020e */
[----:B------:R-:W2:Y:S04]  /*0a00*/  @!P0 LDG.E.U16 R14, desc[UR10][R14.64] ;  /* 0x0000000a0e0e8981 */ /* 0x000ea8000c1e1500 */
[----:B------:R-:W3:Y:S01]  /*0a10*/  @!P0 LDG.E.U16 R15, desc[UR10][R28.64] ;  /* 0x0000000a1c0f8981 */ /* 0x000ee2000c1e1500 */
[----:B--2---:R-:W-:Y:S02]  /*0a20*/  @!P0 IMAD.U32 R14, R14, 0x10000, RZ ;  /* 0x000100000e0e8824 */ /* 0x004fe400078e00ff */
[----:B---3--:R-:W-:-:S04]  /*0a30*/  @!P0 IMAD.U32 R15, R15, 0x10000, RZ ;  /* 0x000100000f0f8824 */ /* 0x008fc800078e00ff */
[----:B------:R-:W-:Y:S01]  /*0a40*/  @!P0 FFMA.FTZ R12, R15, R14, R12 ;  /* 0x0000000e0f0c8223 */ /* 0x000fe2000001000c */
[----:B------:R-:W-:-:S04]  /*0a50*/  LOP3.LUT R14, R20, R19, RZ, 0xfc, !PT ;  /* 0x00000013140e7212 */ /* 0x000fc800078efcff */
[----:B------:R-:W-:-:S04]  /*0a60*/  ISETP.LT.OR P0, PT, R14, RZ, P2 ;  /* 0x000000ff0e00720c */ /* 0x000fc80001701670 */
[----:B------:R-:W-:-:S13]  /*0a70*/  ISETP.GE.OR P0, PT, R20, UR5, P0 ;  /* 0x0000000514007c0c */ /* 0x000fda0008706670 */
[----:B------:R-:W0:Y:S02]  /*0a80*/  @!P0 LDC.64 R14, c[0x0][0x210] ;  /* 0x00008400ff0e8b82 */ /* 0x000e240000000a00 */
[----:B0-----:R-:W-:-:S06]  /*0a90*/  @!P0 IMAD.WIDE R14, R25, 0x2, R14 ;  /* 0x00000002190e8825 */ /* 0x001fcc00078e020e */
[----:B------:R-:W2:Y:S04]  /*0aa0*/  @!P0 LDG.E.U16 R14, desc[UR10][R14.64] ;  /* 0x0000000a0e0e8981 */ /* 0x000ea8000c1e1500 */
[----:B------:R-:W3:Y:S01]  /*0ab0*/  @!P0 LDG.E.U16 R15, desc[UR10][R28.64+0x2] ;  /* 0x0000020a1c0f8981 */ /* 0x000ee2000c1e1500 */
[----:B--2---:R-:W-:Y:S01]  /*0ac0*/  @!P0 IMAD.U32 R14, R14, 0x10000, RZ ;  /* 0x000100000e0e8824 */ /* 0x004fe200078e00ff */
[----:B---3--:R-:W-:-:S05]  /*0ad0*/  @!P0 SHF.L.U32 R15, R15, 0x10, RZ ;  /* 0x000000100f0f8819 */ /* 0x008fca00000006ff */
        /* <DEDUP_REMOVED lines=8> */
[----:B--2---:R-:W-:Y:S01]  /*0b60*/  @!P0 SHF.L.U32 R14, R14, 0x10, RZ ;  /* 0x000000100e0e8819 */ /* 0x004fe200000006ff */
[----:B---3--:R-:W-:-:S04]  /*0b70*/  @!P0 IMAD.U32 R15, R15, 0x10000, RZ ;  /* 0x000100000f0f8824 */ /* 0x008fc800078e00ff */
[----:B------:R-:W-:Y:S01]  /*0b80*/  @!P0 FFMA.FTZ R12, R15, R14, R12 ;  /* 0x0000000e0f0c8223 */ /* 0x000fe2000001000c */
[----:B------:R-:W-:-:S04]  /*0b90*/  LOP3.LUT R14, R26, R19, RZ, 0xfc, !PT ;  /* 0x000000131a0e7212 */ /* 0x000fc800078efcff */
[----:B------:R-:W-:-:S04]  /*0ba0*/  ISETP.LT.OR P0, PT, R14, RZ, P2 ;  /* 0x000000ff0e00720c */ /* 0x000fc80001701670 */
[----:B------:R-:W-:Y:S01]  /*0bb0*/  ISETP.GE.OR P0, PT, R26, UR5, P0 ;  /* 0x000000051a007c0c */ /* 0x000fe20008706670 */
[----:B------:R-:W-:-:S12]  /*0bc0*/  ULDC UR5, c[0x0][0x2c0] ;  /* 0x0000b00000057ab9 */ /* 0x000fd80000000800 */
[----:B------:R-:W0:Y:S02]  /*0bd0*/  @!P0 LDC.64 R14, c[0x0][0x210] ;  /* 0x00008400ff0e8b82 */ /* 0x000e240000000a00 */
[----:B0-----:R-:W-:-:S06]  /*0be0*/  @!P0 IMAD.WIDE R14, R27, 0x2, R14 ;  /* 0x000000021b0e8825 */ /* 0x001fcc00078e020e */
[----:B------:R-:W2:Y:S04]  /*0bf0*/  @!P0 LDG.E.U16 R14, desc[UR10][R14.64] ;  /* 0x0000000a0e0e8981 */ /* 0x000ea8000c1e1500 */
[----:B------:R-:W3:Y:S01]  /*0c00*/  @!P0 LDG.E.U16 R15, desc[UR10][R28.64+0x6] ;  /* 0x0000060a1c0f8981 */ /* 0x000ee2000c1e1500 */
[----:B------:R-:W-:Y:S02]  /*0c10*/  VIADD R18, R18, 0x4 ;  /* 0x0000000412127836 */ /* 0x000fe40000000000 */
[----:B--2---:R-:W-:Y:S02]  /*0c20*/  @!P0 IMAD.U32 R14, R14, 0x10000, RZ ;  /* 0x000100000e0e8824 */ /* 0x004fe400078e00ff */
[----:B---3--:R-:W-:-:S04]  /*0c30*/  @!P0 IMAD.U32 R15, R15, 0x10000, RZ ;  /* 0x000100000f0f8824 */ /* 0x008fc800078e00ff */
[----:B------:R-:W-:Y:S01]  /*0c40*/  @!P0 FFMA.FTZ R12, R15, R14, R12 ;  /* 0x0000000e0f0c8223 */ /* 0x000fe2000001000c */
[----:B------:R-:W-:Y:S01]  /*0c50*/  IMAD R14, RZ, RZ, -UR5 ;  /* 0x80000005ff0e7e24 */ /* 0x000fe2000f8e02ff */
[----:B------:R-:W-:-:S03]  /*0c60*/  IADD3 R28, P0, R28, 0x8, RZ ;  /* 0x000000081c1c7810 */ /* 0x000fc60007f1e0ff */
[C---:B------:R-:W-:Y:S01]  /*0c70*/  IMAD R22, R14.reuse, 0x4, R22 ;  /* 0x000000040e167824 */ /* 0x040fe200078e0216 */
[C---:B------:R-:W-:Y:S01]  /*0c80*/  LEA R20, R14.reuse, R20, 0x2 ;  /* 0x000000140e147211 */ /* 0x040fe200078e10ff */
[C---:B------:R-:W-:Y:S01]  /*0c90*/  IMAD R21, R14.reuse, 0x4, R21 ;  /* 0x000000040e157824 */ /* 0x040fe200078e0215 */
[C---:B------:R-:W-:Y:S01]  /*0ca0*/  LEA R26, R14.reuse, R26, 0x2 ;  /* 0x0000001a0e1a7211 */ /* 0x040fe200078e10ff */
[C---:B------:R-:W-:Y:S01]  /*0cb0*/  IMAD R23, R14.reuse, 0x4, R23 ;  /* 0x000000040e177824 */ /* 0x040fe200078e0217 */
[C---:B------:R-:W-:Y:S01]  /*0cc0*/  LEA R25, R14.reuse, R25, 0x2 ;  /* 0x000000190e197211 */ /* 0x040fe200078e10ff */
[C---:B------:R-:W-:Y:S01]  /*0cd0*/  IMAD R24, R14.reuse, 0x4, R24 ;  /* 0x000000040e187824 */ /* 0x040fe200078e0218 */
[----:B------:R-:W-:Y:S02]  /*0ce0*/  LEA R27, R14, R27, 0x2 ;  /* 0x0000001b0e1b7211 */ /* 0x000fe400078e10ff */
[----:B------:R-:W-:Y:S02]  /*0cf0*/  IADD3 R14, R18, UR4, RZ ;  /* 0x00000004120e7c10 */ /* 0x000fe4000fffe0ff */
[----:B------:R-:W-:-:S02]  /*0d00*/  IADD3.X R29, RZ, R29, RZ, P0, !PT ;  /* 0x0000001dff1d7210 */ /* 0x000fc400007fe4ff */
[----:B------:R-:W-:-:S13]  /*0d10*/  ISETP.NE.AND P0, PT, R14, RZ, PT ;  /* 0x000000ff0e00720c */ /* 0x000fda0003f05270 */
[----:B------:R-:W-:Y:S05]  /*0d20*/  @P0 BRA `(.L_x_148) ;  /* 0xfffffffc001c0947 */ /* 0x000fea000383ffff */
[----:B------:R-:W-:-:S07]  /*0d30*/  IMAD.IADD R21, R18, 0x1, R3 ;  /* 0x0000000112157824 */ /* 0x000fce00078e0203 */
.L_x_147:
[----:B------:R-:W-:-:S13]  /*0d40*/  ISETP.NE.AND P0, PT, RZ, UR7, PT ;  /* 0x00000007ff007c0c */ /* 0x000fda000bf05270 */
[----:B------:R-:W-:Y:S05]  /*0d50*/  @!P0 BRA `(.L_x_149) ;  /* 0x0000000000f08947 */ /* 0x000fea0003800000 */
[----:B------:R-:W0:Y:S01]  /*0d60*/  LDC R24, c[0x0][0x2c0] ;  /* 0x0000b000ff187b82 */ /* 0x000e220000000800 */
[----:B------:R-:W-:Y:S01]  /*0d70*/  ULDC UR5, c[0x0][0x2b8] ;  /* 0x0000ae0000057ab9 */ /* 0x000fe20000000800 */
[----:B------:R-:W-:Y:S01]  /*0d80*/  BSSY B0, `(.L_x_150) ;  /* 0x0000014000007945 */ /* 0x000fe20003800000 */
[----:B------:R-:W-:-:S05]  /*0d90*/  IADD3 R25, R16, UR5, RZ ;  /* 0x0000000510197c10 */ /* 0x000fca000fffe0ff */
[----:B------:R-:W1:Y:S08]  /*0da0*/  LDC.64 R14, c[0x0][0x2a0] ;  /* 0x0000a800ff0e7b82 */ /* 0x000e700000000a00 */
[----:B------:R-:W2:Y:S01]  /*0db0*/  LDC.64 R22, c[0x0][0x260] ;  /* 0x00009800ff167b82 */ /* 0x000ea20000000a00 */
[----:B0-----:R-:W-:-:S04]  /*0dc0*/  IMAD R18, R18, R24, R7 ;  /* 0x0000001812127224 */ /* 0x001fc800078e0207 */
[----:B------:R-:W-:Y:S01]  /*0dd0*/  IMAD.IADD R26, R25, 0x1, -R18 ;  /* 0x00000001191a7824 */ /* 0x000fe200078e0a12 */
[----:B-1----:R-:W-:-:S04]  /*0de0*/  ISETP.GE.AND P0, PT, R19, R15, PT ;  /* 0x0000000f1300720c */ /* 0x002fc80003f06270 */
[----:B------:R-:W-:-:S04]  /*0df0*/  LOP3.LUT R15, R26, R19, RZ, 0xfc, !PT ;  /* 0x000000131a0f7212 */ /* 0x000fc800078efcff */
[----:B------:R-:W-:Y:S01]  /*0e00*/  ISETP.LT.OR P2, PT, R15, RZ, P0 ;  /* 0x000000ff0f00720c */ /* 0x000fe20000741670 */
[----:B--2---:R-:W-:-:S03]  /*0e10*/  IMAD.WIDE R22, R21, 0x2, R22 ;  /* 0x0000000215167825 */ /* 0x004fc600078e0216 */
[----:B------:R-:W-:-:S13]  /*0e20*/  ISETP.GE.OR P2, PT, R26, R14, P2 ;  /* 0x0000000e1a00720c */ /* 0x000fda0001746670 */
[----:B------:R-:W-:Y:S05]  /*0e30*/  @P2 BRA `(.L_x_151) ;  /* 0x0000000000202947 */ /* 0x000fea0003800000 */
[----:B------:R-:W0:Y:S01]  /*0e40*/  LDC.64 R20, c[0x0][0x210] ;  /* 0x00008400ff147b82 */ /* 0x000e220000000a00 */
[----:B------:R-:W-:-:S04]  /*0e50*/  IMAD R15, R17, R14, R26 ;  /* 0x0000000e110f7224 */ /* 0x000fc800078e021a */
[----:B0-----:R-:W-:Y:S02]  /*0e60*/  IMAD.WIDE R20, R15, 0x2, R20 ;  /* 0x000000020f147825 */ /* 0x001fe400078e0214 */
[----:B------:R-:W2:Y:S04]  /*0e70*/  LDG.E.U16 R15, desc[UR10][R22.64] ;  /* 0x0000000a160f7981 */ /* 0x000ea8000c1e1500 */
[----:B------:R-:W3:Y:S01]  /*0e80*/  LDG.E.U16 R20, desc[UR10][R20.64] ;  /* 0x0000000a14147981 */ /* 0x000ee2000c1e1500 */
[----:B--2---:R-:W-:Y:S01]  /*0e90*/  SHF.L.U32 R15, R15, 0x10, RZ ;  /* 0x000000100f0f7819 */ /* 0x004fe200000006ff */
[----:B---3--:R-:W-:-:S04]  /*0ea0*/  IMAD.U32 R26, R20, 0x10000, RZ ;  /* 0x00010000141a7824 */ /* 0x008fc800078e00ff */
[----:B------:R-:W-:-:S07]  /*0eb0*/  FFMA.FTZ R12, R15, R26, R12 ;  /* 0x0000001a0f0c7223 */ /* 0x000fce000001000c */
.L_x_151:
[----:B------:R-:W-:Y:S05]  /*0ec0*/  BSYNC B0 ;  /* 0x0000000000007941 */ /* 0x000fea0003800000 */
.L_x_150:
[----:B------:R-:W-:Y:S01]  /*0ed0*/  UISETP.NE.AND UP0, UPT, UR7, 0x1, UPT ;  /* 0x000000010700788c */ /* 0x000fe2000bf05270 */
[----:B------:R-:W-:Y:S05]  /*0ee0*/  BSSY B0, `(.L_x_149) ;  /* 0x0000023000007945 */ /* 0x000fea0003800000 */
[----:B------:R-:W-:-:S13]  /*0ef0*/  PLOP3.LUT P2, PT, PT, PT, UP0, 0x80, 0x0 ;  /* 0x000000000000781c */ /* 0x000fda0003f4f008 */
[----:B------:R-:W-:Y:S05]  /*0f00*/  @!P2 BRA `(.L_x_152) ;  /* 0x000000000080a947 */ /* 0x000fea0003800000 */
[----:B------:R-:W-:Y:S01]  /*0f10*/  IADD3 R18, R18, R24, RZ ;  /* 0x0000001812127210 */ /* 0x000fe20007ffe0ff */
[----:B------:R-:W-:Y:S04]  /*0f20*/  BSSY B1, `(.L_x_153) ;  /* 0x000000e000017945 */ /* 0x000fe80003800000 */
[----:B------:R-:W-:-:S05]  /*0f30*/  IMAD.IADD R15, R25, 0x1, -R18 ;  /* 0x00000001190f7824 */ /* 0x000fca00078e0a12 */
[----:B------:R-:W-:-:S04]  /*0f40*/  LOP3.LUT R20, R15, R19, RZ, 0xfc, !PT ;  /* 0x000000130f147212 */ /* 0x000fc800078efcff */
[----:B------:R-:W-:-:S04]  /*0f50*/  ISETP.LT.OR P2, PT, R20, RZ, P0 ;  /* 0x000000ff1400720c */ /* 0x000fc80000741670 */
        /* <DEDUP_REMOVED lines=10> */
.L_x_154:
[----:B------:R-:W-:Y:S05]  /*1000*/  BSYNC B1 ;  /* 0x0000000000017941 */ /* 0x000fea0003800000 */
.L_x_153:
[----:B------:R-:W-:-:S06]  /*1010*/  UISETP.NE.AND UP0, UPT, UR7, 0x2, UPT ;  /* 0x000000020700788c */ /* 0x000fcc000bf05270 */
[----:B------:R-:W-:-:S13]  /*1020*/  PLOP3.LUT P2, PT, PT, PT, UP0, 0x80, 0x0 ;  /* 0x000000000000781c */ /* 0x000fda0003f4f008 */
[----:B------:R-:W-:Y:S05]  /*1030*/  @!P2 BRA `(.L_x_152) ;  /* 0x000000000034a947 */ /* 0x000fea0003800000 */
[----:B------:R-:W-:-:S04]  /*1040*/  IADD3 R24, R25, -R24, -R18 ;  /* 0x8000001819187210 */ /* 0x000fc80007ffe812 */
[----:B------:R-:W-:-:S04]  /*1050*/  LOP3.LUT R19, R24, R19, RZ, 0xfc, !PT ;  /* 0x0000001318137212 */ /* 0x000fc800078efcff */
[----:B------:R-:W-:-:S04]  /*1060*/  ISETP.LT.OR P0, PT, R19, RZ, P0 ;  /* 0x000000ff1300720c */ /* 0x000fc80000701670 */
[----:B------:R-:W-:-:S13]  /*1070*/  ISETP.GE.OR P0, PT, R24, R14, P0 ;  /* 0x0000000e1800720c */ /* 0x000fda0000706670 */
[----:B------:R-:W-:Y:S05]  /*1080*/  @P0 BRA `(.L_x_152) ;  /* 0x0000000000200947 */ /* 0x000fea0003800000 */
[----:B------:R-:W0:Y:S01]  /*1090*/  LDC.64 R18, c[0x0][0x210] ;  /* 0x00008400ff127b82 */ /* 0x000e220000000a00 */
[----:B------:R-:W-:Y:S01]  /*10a0*/  IMAD R17, R17, R14, R24 ;  /* 0x0000000e11117224 */ /* 0x000fe200078e0218 */
[----:B------:R-:W2:Y:S03]  /*10b0*/  LDG.E.U16 R22, desc[UR10][R22.64+0x4] ;  /* 0x0000040a16167981 */ /* 0x000ea6000c1e1500 */
[----:B0-----:R-:W-:-:S06]  /*10c0*/  IMAD.WIDE R18, R17, 0x2, R18 ;  /* 0x0000000211127825 */ /* 0x001fcc00078e0212 */
[----:B------:R-:W3:Y:S01]  /*10d0*/  LDG.E.U16 R18, desc[UR10][R18.64] ;  /* 0x0000000a12127981 */ /* 0x000ee2000c1e1500 */
[----:B--2---:R-:W-:Y:S01]  /*10e0*/  SHF.L.U32 R15, R22, 0x10, RZ ;  /* 0x00000010160f7819 */ /* 0x004fe200000006ff */
[----:B---3--:R-:W-:-:S04]  /*10f0*/  IMAD.U32 R14, R18, 0x10000, RZ ;  /* 0x00010000120e7824 */ /* 0x008fc800078e00ff */
[----:B------:R-:W-:-:S07]  /*1100*/  FFMA.FTZ R12, R15, R14, R12 ;  /* 0x0000000e0f0c7223 */ /* 0x000fce000001000c */
.L_x_152:
[----:B------:R-:W-:Y:S05]  /*1110*/  BSYNC B0 ;  /* 0x0000000000007941 */ /* 0x000fea0003800000 */
.L_x_149:
[----:B------:R-:W-:Y:S02]  /*1120*/  ULDC UR5, c[0x0][0x2a8] ;  /* 0x0000aa0000057ab9 */ /* 0x000fe40000000800 */
[----:B------:R-:W-:Y:S01]  /*1130*/  IADD3 R3, R3, UR5, RZ ;  /* 0x0000000503037c10 */ /* 0x000fe2000fffe0ff */
[----:B------:R-:W-:Y:S06]  /*1140*/  @!P1 BRA `(.L_x_155) ;  /* 0xfffffff400909947 */ /* 0x000fec000383ffff */
.L_x_146:
[----:B------:R-:W-:Y:S01]  /*1150*/  VIADD R8, R8, 0x1 ;  /* 0x0000000108087836 */ /* 0x000fe20000000000 */
[----:B------:R-:W-:-:S04]  /*1160*/  ULDC UR5, c[0x0][0x290] ;  /* 0x0000a40000057ab9 */ /* 0x000fc80000000800 */
[----:B------:R-:W-:-:S13]  /*1170*/  ISETP.GE.AND P0, PT, R8, UR5, PT ;  /* 0x0000000508007c0c */ /* 0x000fda000bf06270 */
[----:B------:R-:W-:Y:S05]  /*1180*/  @!P0 BRA `(.L_x_156) ;  /* 0xfffffff4004c8947 */ /* 0x000fea000383ffff */
.L_x_145:
        /* <DEDUP_REMOVED lines=9> */
[----:B------:R-:W-:-:S04]  /*1220*/  IADD3 R16, P0, R5, R16, RZ ;  /* 0x0000001005107210 */ /* 0x000fc80007f1e0ff */
[----:B------:R-:W-:Y:S02]  /*1230*/  IADD3.X R13, RZ, R13, RZ, P0, !PT ;  /* 0x0000000dff0d7210 */ /* 0x000fe400007fe4ff */
[----:B------:R-:W-:-:S04]  /*1240*/  ISETP.GE.U32.AND P0, PT, R16, UR5, PT ;  /* 0x0000000510007c0c */ /* 0x000fc8000bf06070 */
[----:B------:R-:W-:-:S13]  /*1250*/  ISETP.GE.AND.EX P0, PT, R13, UR12, PT, P0 ;  /* 0x0000000c0d007c0c */ /* 0x000fda000bf06300 */
[----:B-1----:R-:W-:Y:S05]  /*1260*/  @!P0 BRA `(.L_x_157) ;  /* 0xffffffec00a48947 */ /* 0x002fea000383ffff */
[----:B------:R-:W-:Y:S05]  /*1270*/  EXIT ;  /* 0x000000000000794d */ /* 0x000fea0003800000 */
.L_x_158:
        /* <DEDUP_REMOVED lines=16> */
.L_x_1093:


//--------------------- .text._ZN2at6native51_GLOBAL__N__2c613397_18_DepthwiseConv2d_cu_9959487032conv_depthwise2d_backward_kernelILi1ELi0EN3c108BFloat16EiEEvNS_27GenericPackedTensorAccessorIKT1_Lm4ENS_16DefaultPtrTraitsEiEENS5_IS6_Lm4ES8_iEES9_T2_iiiiiiiiiiiiiii --------------------------
	.section	.text._ZN2at6native51_GLOBAL__N__2c613397_18_DepthwiseConv2d_cu_9959487032conv_depthwise2d_backward_kernelILi1ELi0EN3c108BFloat16EiEEvNS_27GenericPackedTensorAccessorIKT1_Lm4ENS_16DefaultPtrTraitsEiEENS5_IS6_Lm4ES8_iEES9_T2_iiiiiiiiiiiiiii,"ax",@progbits
	.align	128
.text._ZN2at6native51_GLOBAL__N__2c613397_18_DepthwiseConv2d_cu_9959487032conv_depthwise2d_backward_kernelILi1ELi0EN3c108BFloat16EiEEvNS_27GenericPackedTensorAccessorIKT1_Lm4ENS_16DefaultPtrTraitsEiEENS5_IS6_Lm4ES8_iEES9_T2_iiiiiiiiiiiiiii:
        .type           _ZN2at6native51_GLOBAL__N__2c613397_18_DepthwiseConv2d_cu_9959487032conv_depthwise2d_backward_kernelILi1ELi0EN3c108BFloat16EiEEvNS_27GenericPackedTensorAccessorIKT1_Lm4ENS_16DefaultPtrTraitsEiEENS5_IS6_Lm4ES8_iEES9_T2_iiiiiiiiiiiiiii,@function
        .size           _ZN2at6native51_GLOBAL__N__2c613397_18_DepthwiseConv2d_cu_9959487032conv_depthwise2d_backward_kernelILi1ELi0EN3c108BFloat16EiEEvNS_27GenericPackedTensorAccessorIKT1_Lm4ENS_16DefaultPtrTraitsEiEENS5_IS6_Lm4ES8_iEES9_T2_iiiiiiiiiiiiiii,(.L_x_1094 - _ZN2at6native51_GLOBAL__N__2c613397_18_DepthwiseConv2d_cu_9959487032conv_depthwise2d_backward_kernelILi1ELi0EN3c108BFloat16EiEEvNS_27GenericPackedTensorAccessorIKT1_Lm4ENS_16DefaultPtrTraitsEiEENS5_IS6_Lm4ES8_iEES9_T2_iiiiiiiiiiiiiii)
        .other          _ZN2at6native51_GLOBAL__N__2c613397_18_DepthwiseConv2d_cu_9959487032conv_depthwise2d_backward_kernelILi1ELi0EN3c108BFloat16EiEEvNS_27GenericPackedTensorAccessorIKT1_Lm4ENS_16DefaultPtrTraitsEiEENS5_IS6_Lm4ES8_iEES9_T2_iiiiiiiiiiiiiii,@"STO_CUDA_ENTRY STV_DEFAULT"
_ZN2at6native51_GLOBAL__N__2c613397_18_DepthwiseConv2d_cu_9959487032conv_depthwise2d_backward_kernelILi1ELi0EN3c108BFloat16EiEEvNS_27GenericPackedTensorAccessorIKT1_Lm4ENS_16DefaultPtrTraitsEiEENS5_IS6_Lm4ES8_iEES9_T2_iiiiiiiiiiiiiii:
[----:B------:R-:W-:Y:S01]  /*0000*/  LDC R1, c[0x0][0x28] ;  /* 0x00000a00ff017b82 */ /* 0x000fe20000000800 */
[----:B------:R-:W0:Y:S07]  /*0010*/  S2R R2, SR_TID.X ;  /* 0x0000000000027919 */ /* 0x000e2e0000002100 */
[----:B------:R-:W0:Y:S01]  /*0020*/  S2UR UR4, SR_CTAID.X ;  /* 0x00000000000479c3 */ /* 0x000e220000002500 */
[----:B------:R-:W-:Y:S01]  /*0030*/  IMAD.MOV.U32 R3, RZ, RZ, RZ ;  /* 0x000000ffff037224 */ /* 0x000fe200078e00ff */
[----:B------:R-:W-:-:S02]  /*0040*/  ULDC UR5, c[0x0][0x288] ;  /* 0x0000a20000057ab9 */ /* 0x000fc40000000800 */
[----:B------:R-:W-:-:S04]  /*0050*/  USHF.R.S32.HI UR8, URZ, 0x1f, UR5 ;  /* 0x0000001f3f087899 */ /* 0x000fc80008011405 */
[----:B------:R-:W0:Y:S02]  /*0060*/  LDC R0, c[0x0][RZ] ;  /* 0x00000000ff007b82 */ /* 0x000e240000000800 */
[----:B0-----:R-:W-:-:S03]  /*0070*/  IMAD.WIDE.U32 R2, R0, UR4, R2 ;  /* 0x0000000400027c25 */ /* 0x001fc6000f8e0002 */
[----:B------:R-:W-:-:S04]  /*0080*/  ISETP.GE.U32.AND P0, PT, R2, UR5, PT ;  /* 0x0000000502007c0c */ /* 0x000fc8000bf06070 */
[----:B------:R-:W-:-:S13]  /*0090*/  ISETP.GE.AND.EX P0, PT, R3, UR8, PT, P0 ;  /* 0x0000000803007c0c */ /* 0x000fda000bf06300 */
[----:B------:R-:W-:Y:S05]  /*00a0*/  @P0 EXIT ;  /* 0x000000000000094d */ /* 0x000fea0003800000 */
[----:B------:R-:W0:Y:S01]  /*00b0*/  LDC R4, c[0x0][0x290] ;  /* 0x0000a400ff047b82 */ /* 0x000e220000000800 */
[----:B------:R-:W-:Y:S01]  /*00c0*/  ULDC.64 UR6, c[0x0][0x208] ;  /* 0x0000820000067ab9 */ /* 0x000fe20000000a00 */
[----:B0-----:R-:W-:-:S13]  /*00d0*/  ISETP.GT.AND P0, PT, R4, RZ, PT ;  /* 0x000000ff0400720c */ /* 0x001fda0003f04270 */
[----:B------:R-:W-:Y:S05]  /*00e0*/  @P0 BRA `(.L_x_159) ;  /* 0x0000000000340947 */ /* 0x000fea0003800000 */
[----:B------:R-:W-:Y:S01]  /*00f0*/  ULDC UR4, c[0x0][0xc] ;  /* 0x0000030000047ab9 */ /* 0x000fe20000000800 */
[----:B------:R-:W-:Y:S01]  /*0100*/  ULDC.64 UR10, c[0x0][0x238] ;  /* 0x00008e00000a7ab9 */ /* 0x000fe20000000a00 */
[----:B------:R-:W-:-:S07]  /*0110*/  IMAD R7, R0, UR4, RZ ;  /* 0x0000000400077c24 */ /* 0x000fce000f8e02ff */
.L_x_160:
[----:B------:R-:W-:-:S04]  /*0120*/  SHF.R.S64 R4, RZ, 0x1f, R2 ;  /* 0x0000001fff047819 */ /* 0x000fc80000001002 */
[----:B------:R-:W-:-:S04]  /*0130*/  IADD3 R4, P0, R4, UR10, RZ ;  /* 0x0000000a04047c10 */ /* 0x000fc8000ff1e0ff */
[----:B------:R-:W-:Y:S02]  /*0140*/  LEA.HI.X.SX32 R5, R2, UR11, 0x1, P0 ;  /* 0x0000000b02057c11 */ /* 0x000fe400080f0eff */
[----:B------:R-:W-:-:S03]  /*0150*/  IADD3 R2, P0, R7, R2, RZ ;  /* 0x0000000207027210 */ /* 0x000fc60007f1e0ff */
[----:B------:R0:W-:Y:S02]  /*0160*/  STG.E.U16 desc[UR6][R4.64], RZ ;  /* 0x000000ff04007986 */ /* 0x0001e4000c101506 */
[----:B------:R-:W-:Y:S01]  /*0170*/  IMAD.X R3, RZ, RZ, R3, P0 ;  /* 0x000000ffff037224 */ /* 0x000fe200000e0603 */
[----:B------:R-:W-:-:S04]  /*0180*/  ISETP.GE.U32.AND P0, PT, R2, UR5, PT ;  /* 0x0000000502007c0c */ /* 0x000fc8000bf06070 */
[----:B------:R-:W-:-:S13]  /*0190*/  ISETP.GE.AND.EX P0, PT, R3, UR8, PT, P0 ;  /* 0x0000000803007c0c */ /* 0x000fda000bf06300 */
[----:B0-----:R-:W-:Y:S05]  /*01a0*/  @!P0 BRA `(.L_x_160) ;  /* 0xfffffffc00dc8947 */ /* 0x001fea000383ffff */
[----:B------:R-:W-:Y:S05]  /*01b0*/  EXIT ;  /* 0x000000000000794d */ /* 0x000fea0003800000 */
.L_x_159:
[----:B------:R-:W-:Y:S01]  /*01c0*/  VIADD R4, R4, 0xffffffff ;  /* 0xffffffff04047836 */ /* 0x000fe20000000000 */
[----:B------:R-:W-:Y:S01]  /*01d0*/  ULDC UR9, c[0x0][0x294] ;  /* 0x0000a50000097ab9 */ /* 0x000fe20000000800 */
[----:B------:R-:W-:-:S03]  /*01e0*/  ULDC UR10, c[0x0][0x290] ;  /* 0x0000a400000a7ab9 */ /* 0x000fc60000000800 */
[----:B------:R-:W-:-:S13]  /*01f0*/  ISETP.GE.U32.AND P1, PT, R4, 0x3, PT ;  /* 0x000000030400780c */ /* 0x000fda0003f26070 */
.L_x_177:
[----:B------:R-:W0:Y:S01]  /*0200*/  LDC R7, c[0x0][0x298] ;  /* 0x0000a600ff077b82 */ /* 0x000e220000000800 */
[----:B------:R-:W-:Y:S01]  /*0210*/  IABS R10, R2 ;  /* 0x00000002000a7213 */ /* 0x000fe20000000000 */
[----:B------:R-:W-:-:S06]  /*0220*/  ULDC.64 UR4, c[0x0][0x2b8] ;  /* 0x0000ae0000047ab9 */ /* 0x000fcc0000000a00 */
[----:B------:R-:W1:Y:S01]  /*0230*/  LDC R4, c[0x0][0x29c] ;  /* 0x0000a700ff047b82 */ /* 0x000e620000000800 */
[----:B0-----:R-:W-:-:S04]  /*0240*/  IABS R11, R7 ;  /* 0x00000007000b7213 */ /* 0x001fc80000000000 */
[----:B------:R-:W0:Y:S08]  /*0250*/  I2F.RP R5, R11 ;  /* 0x0000000b00057306 */ /* 0x000e300000209400 */
[----:B0-----:R-:W0:Y:S02]  /*0260*/  MUFU.RCP R5, R5 ;  /* 0x0000000500057308 */ /* 0x001e240000001000 */
[----:B0-----:R-:W-:Y:S01]  /*0270*/  VIADD R8, R5, 0xffffffe ;  /* 0x0ffffffe05087836 */ /* 0x001fe20000000000 */
[----:B-1----:R-:W-:-:S05]  /*0280*/  IABS R5, R4 ;  /* 0x0000000400057213 */ /* 0x002fca0000000000 */
[----:B------:R0:W1:Y:S02]  /*0290*/  F2I.FTZ.U32.TRUNC.NTZ R9, R8 ;  /* 0x0000000800097305 */ /* 0x000064000021f000 */
[----:B0-----:R-:W-:Y:S01]  /*02a0*/  IMAD.MOV.U32 R8, RZ, RZ, RZ ;  /* 0x000000ffff087224 */ /* 0x001fe200078e00ff */
[----:B-1----:R-:W-:-:S05]  /*02b0*/  IADD3 R6, RZ, -R9, RZ ;  /* 0x80000009ff067210 */ /* 0x002fca0007ffe0ff */
[----:B------:R-:W-:Y:S02]  /*02c0*/  IMAD R13, R6, R11, RZ ;  /* 0x0000000b060d7224 */ /* 0x000fe400078e02ff */
[----:B------:R-:W-:Y:S02]  /*02d0*/  IMAD.MOV.U32 R6, RZ, RZ, R10 ;  /* 0x000000ffff067224 */ /* 0x000fe400078e000a */
[----:B------:R-:W-:Y:S01]  /*02e0*/  IMAD.HI.U32 R9, R9, R13, R8 ;  /* 0x0000000d09097227 */ /* 0x000fe200078e0008 */
[----:B------:R-:W0:Y:S05]  /*02f0*/  I2F.RP R10, R5 ;  /* 0x00000005000a7306 */ /* 0x000e2a0000209400 */
[----:B------:R-:W-:-:S04]  /*0300*/  IMAD.HI.U32 R13, R9, R6, RZ ;  /* 0x00000006090d7227 */ /* 0x000fc800078e00ff */
[----:B------:R-:W-:-:S04]  /*0310*/  IMAD.MOV R8, RZ, RZ, -R13 ;  /* 0x000000ffff087224 */ /* 0x000fc800078e0a0d */
[C---:B------:R-:W-:Y:S01]  /*0320*/  IMAD R6, R11.reuse, R8, R6 ;  /* 0x000000080b067224 */ /* 0x040fe200078e0206 */
[----:B0-----:R-:W0:Y:S04]  /*0330*/  MUFU.RCP R10, R10 ;  /* 0x0000000a000a7308 */ /* 0x001e280000001000 */
[----:B------:R-:W-:-:S13]  /*0340*/  ISETP.GT.U32.AND P2, PT, R11, R6, PT ;  /* 0x000000060b00720c */ /* 0x000fda0003f44070 */
[----:B------:R-:W-:Y:S01]  /*0350*/  @!P2 IMAD.IADD R6, R6, 0x1, -R11 ;  /* 0x000000010606a824 */ /* 0x000fe200078e0a0b */
[----:B0-----:R-:W-:Y:S01]  /*0360*/  IADD3 R8, R10, 0xffffffe, RZ ;  /* 0x0ffffffe0a087810 */ /* 0x001fe20007ffe0ff */
[----:B------:R-:W-:Y:S01]  /*0370*/  @!P2 VIADD R13, R13, 0x1 ;  /* 0x000000010d0da836 */ /* 0x000fe20000000000 */
[----:B------:R-:W-:Y:S01]  /*0380*/  ISETP.NE.AND P2, PT, R7, RZ, PT ;  /* 0x000000ff0700720c */ /* 0x000fe20003f45270 */
[----:B------:R-:W0:Y:S01]  /*0390*/  LDC R10, c[0x0][0x2b4] ;  /* 0x0000ad00ff0a7b82 */ /* 0x000e220000000800 */
[----:B------:R-:W-:Y:S01]  /*03a0*/  ISETP.GE.U32.AND P0, PT, R6, R11, PT ;  /* 0x0000000b0600720c */ /* 0x000fe20003f06070 */
[----:B------:R1:W2:Y:S01]  /*03b0*/  F2I.FTZ.U32.TRUNC.NTZ R9, R8 ;  /* 0x0000000800097305 */ /* 0x0002a2000021f000 */
[----:B------:R-:W-:-:S04]  /*03c0*/  LOP3.LUT R6, R2, R7, RZ, 0x3c, !PT ;  /* 0x0000000702067212 */ /* 0x000fc800078e3cff */
[----:B------:R-:W-:Y:S01]  /*03d0*/  ISETP.GE.AND P3, PT, R6, RZ, PT ;  /* 0x000000ff0600720c */ /* 0x000fe20003f66270 */
[----:B------:R-:W3:Y:S01]  /*03e0*/  LDC R11, c[0x0][0x28c] ;  /* 0x0000a300ff0b7b82 */ /* 0x000ee20000000800 */
[----:B-1----:R-:W-:-:S05]  /*03f0*/  HFMA2.MMA R8, -RZ, RZ, 0, 0 ;  /* 0x00000000ff087435 */ /* 0x002fca00000001ff */
[----:B------:R-:W-:Y:S02]  /*0400*/  @P0 VIADD R13, R13, 0x1 ;  /* 0x000000010d0d0836 */ /* 0x000fe40000000000 */
[----:B--2---:R-:W-:-:S04]  /*0410*/  IMAD.MOV R6, RZ, RZ, -R9 ;  /* 0x000000ffff067224 */ /* 0x004fc800078e0a09 */
[----:B------:R-:W-:Y:S01]  /*0420*/  @!P3 IMAD.MOV R13, RZ, RZ, -R13 ;  /* 0x000000ffff0db224 */ /* 0x000fe200078e0a0d */
[----:B------:R-:W-:Y:S01]  /*0430*/  @!P2 LOP3.LUT R13, RZ, R7, RZ, 0x33, !PT ;  /* 0x00000007ff0da212 */ /* 0x000fe200078e33ff */
[----:B------:R-:W-:-:S03]  /*0440*/  IMAD R15, R6, R5, RZ ;  /* 0x00000005060f7224 */ /* 0x000fc600078e02ff */
[----:B------:R-:W-:Y:S01]  /*0450*/  IABS R6, R13 ;  /* 0x0000000d00067213 */ /* 0x000fe20000000000 */
[----:B------:R-:W-:-:S04]  /*0460*/  IMAD.HI.U32 R8, R9, R15, R8 ;  /* 0x0000000f09087227 */ /* 0x000fc800078e0008 */
[----:B------:R-:W-:Y:S01]  /*0470*/  IMAD.MOV.U32 R15, RZ, RZ, R6 ;  /* 0x000000ffff0f7224 */ /* 0x000fe200078e0006 */
[----:B0-----:R-:W-:Y:S02]  /*0480*/  IABS R6, R10 ;  /* 0x0000000a00067213 */ /* 0x001fe40000000000 */
[----:B---3--:R-:W-:Y:S01]  /*0490*/  IABS R12, R11 ;  /* 0x0000000b000c7213 */ /* 0x008fe20000000000 */
[----:B------:R-:W-:Y:S01]  /*04a0*/  IMAD.HI.U32 R14, R8, R15, RZ ;  /* 0x0000000f080e7227 */ /* 0x000fe200078e00ff */
[----:B------:R-:W0:Y:S03]  /*04b0*/  I2F.RP R16, R6 ;  /* 0x0000000600107306 */ /* 0x000e260000209400 */
[----:B------:R-:W-:-:S04]  /*04c0*/  IMAD.MOV R8, RZ, RZ, -R14 ;  /* 0x000000ffff087224 */ /* 0x000fc800078e0a0e */
[C---:B------:R-:W-:Y:S01]  /*04d0*/  IMAD R8, R5.reuse, R8, R15 ;  /* 0x0000000805087224 */ /* 0x040fe200078e020f */
[----:B------:R-:W1:Y:S04]  /*04e0*/  I2F.RP R9, R12 ;  /* 0x0000000c00097306 */ /* 0x000e680000209400 */
[----:B------:R-:W-:-:S04]  /*04f0*/  ISETP.GT.U32.AND P2, PT, R5, R8, PT ;  /* 0x000000080500720c */ /* 0x000fc80003f44070 */
[----:B0-----:R-:W0:Y:S08]  /*0500*/  MUFU.RCP R16, R16 ;  /* 0x0000001000107308 */ /* 0x001e300000001000 */
[----:B-1----:R-:W1:Y:S01]  /*0510*/  MUFU.RCP R9, R9 ;  /* 0x0000000900097308 */ /* 0x002e620000001000 */
[----:B------:R-:W-:Y:S01]  /*0520*/  @!P2 IMAD.IADD R8, R8, 0x1, -R5 ;  /* 0x000000010808a824 */ /* 0x000fe200078e0a05 */
[----:B------:R-:W-:-:S02]  /*0530*/  @!P2 IADD3 R14, R14, 0x1, RZ ;  /* 0x000000010e0ea810 */ /* 0x000fc40007ffe0ff */
[----:B------:R-:W-:Y:S02]  /*0540*/  ISETP.NE.AND P2, PT, R4, RZ, PT ;  /* 0x000000ff0400720c */ /* 0x000fe40003f45270 */
[----:B------:R-:W-:Y:S02]  /*0550*/  ISETP.GE.U32.AND P0, PT, R8, R5, PT ;  /* 0x000000050800720c */ /* 0x000fe40003f06070 */
[----:B------:R-:W-:Y:S01]  /*0560*/  LOP3.LUT R5, R13, R4, RZ, 0x3c, !PT ;  /* 0x000000040d057212 */ /* 0x000fe200078e3cff */
[----:B0-----:R-:W-:-:S03]  /*0570*/  VIADD R8, R16, 0xffffffe ;  /* 0x0ffffffe10087836 */ /* 0x001fc60000000000 */
[----:B------:R-:W-:Y:S01]  /*0580*/  ISETP.GE.AND P3, PT, R5, RZ, PT ;  /* 0x000000ff0500720c */ /* 0x000fe20003f66270 */
[----:B-1----:R-:W-:-:S06]  /*0590*/  VIADD R15, R9, 0xffffffe ;  /* 0x0ffffffe090f7836 */ /* 0x002fcc0000000000 */
[----:B------:R-:W-:Y:S01]  /*05a0*/  @P0 VIADD R14, R14, 0x1 ;  /* 0x000000010e0e0836 */ /* 0x000fe20000000000 */
[----:B------:R0:W1:Y:S05]  /*05b0*/  F2I.FTZ.U32.TRUNC.NTZ R9, R8 ;  /* 0x0000000800097305 */ /* 0x00006a000021f000 */
[----:B------:R-:W-:Y:S01]  /*05c0*/  @!P3 IMAD.MOV R14, RZ, RZ, -R14 ;  /* 0x000000ffff0eb224 */ /* 0x000fe200078e0a0e */
[----:B------:R-:W-:Y:S02]  /*05d0*/  @!P2 LOP3.LUT R14, RZ, R4, RZ, 0x33, !PT ;  /* 0x00000004ff0ea212 */ /* 0x000fe400078e33ff */
[----:B------:R2:W3:Y:S01]  /*05e0*/  F2I.FTZ.U32.TRUNC.NTZ R5, R15 ;  /* 0x0000000f00057305 */ /* 0x0004e2000021f000 */
[----:B0-----:R-:W-:Y:S01]  /*05f0*/  MOV R8, RZ ;  /* 0x000000ff00087202 */ /* 0x001fe20000000f00 */
[----:B-1----:R-:W-:Y:S01]  /*0600*/  IMAD.MOV R18, RZ, RZ, -R9 ;  /* 0x000000ffff127224 */ /* 0x002fe200078e0a09 */
[----:B--2---:R-:W-:-:S05]  /*0610*/  IADD3 R15, -R14, RZ, RZ ;  /* 0x000000ff0e0f7210 */ /* 0x004fca0007ffe1ff */
[----:B------:R-:W-:Y:S01]  /*0620*/  IMAD R16, R4, R15, R13 ;  /* 0x0000000f04107224 */ /* 0x000fe200078e020d */
[----:B------:R-:W-:Y:S01]  /*0630*/  IABS R15, R14 ;  /* 0x0000000e000f7213 */ /* 0x000fe20000000000 */
[--C-:B---3--:R-:W-:Y:S01]  /*0640*/  IMAD.MOV R17, RZ, RZ, -R5.reuse ;  /* 0x000000ffff117224 */ /* 0x108fe200078e0a05 */
[----:B------:R-:W-:Y:S01]  /*0650*/  IADD3 R13, -R13, RZ, RZ ;  /* 0x000000ff0d0d7210 */ /* 0x000fe20007ffe1ff */
[----:B------:R-:W-:Y:S02]  /*0660*/  IMAD.MOV.U32 R4, RZ, RZ, RZ ;  /* 0x000000ffff047224 */ /* 0x000fe400078e00ff */
[----:B------:R-:W-:Y:S02]  /*0670*/  IMAD R17, R17, R12, RZ ;  /* 0x0000000c11117224 */ /* 0x000fe400078e02ff */
[----:B------:R-:W-:Y:S02]  /*0680*/  IMAD R13, R7, R13, R2 ;  /* 0x0000000d070d7224 */ /* 0x000fe400078e0202 */
[----:B------:R-:W-:-:S04]  /*0690*/  IMAD.HI.U32 R5, R5, R17, R4 ;  /* 0x0000001105057227 */ /* 0x000fc800078e0004 */
[----:B------:R-:W-:Y:S02]  /*06a0*/  IMAD.MOV.U32 R17, RZ, RZ, R18 ;  /* 0x000000ffff117224 */ /* 0x000fe400078e0012 */
[----:B------:R-:W-:Y:S02]  /*06b0*/  VIADD R4, R16, UR5 ;  /* 0x0000000510047c36 */ /* 0x000fe40008000000 */
[----:B------:R-:W-:Y:S02]  /*06c0*/  IMAD R17, R17, R6, RZ ;  /* 0x0000000611117224 */ /* 0x000fe400078e02ff */
[----:B------:R-:W-:Y:S01]  /*06d0*/  IMAD.HI.U32 R5, R5, R15, RZ ;  /* 0x0000000f05057227 */ /* 0x000fe200078e00ff */
[----:B------:R-:W-:Y:S02]  /*06e0*/  IABS R16, R4 ;  /* 0x0000000400107213 */ /* 0x000fe40000000000 */
[----:B------:R-:W-:Y:S01]  /*06f0*/  ISETP.GE.AND P5, PT, R4, RZ, PT ;  /* 0x000000ff0400720c */ /* 0x000fe20003fa6270 */
[----:B------:R-:W-:-:S04]  /*0700*/  IMAD.HI.U32 R8, R9, R17, R8 ;  /* 0x0000001109087227 */ /* 0x000fc800078e0008 */
[----:B------:R-:W-:Y:S02]  /*0710*/  IMAD.MOV.U32 R17, RZ, RZ, R16 ;  /* 0x000000ffff117224 */ /* 0x000fe400078e0010 */
[----:B------:R-:W-:Y:S02]  /*0720*/  IMAD.MOV R9, RZ, RZ, -R5 ;  /* 0x000000ffff097224 */ /* 0x000fe400078e0a05 */
[----:B------:R-:W-:-:S04]  /*0730*/  IMAD.HI.U32 R8, R8, R17, RZ ;  /* 0x0000001108087227 */ /* 0x000fc800078e00ff */
[----:B------:R-:W-:Y:S02]  /*0740*/  IMAD R9, R12, R9, R15 ;  /* 0x000000090c097224 */ /* 0x000fe400078e020f */
[----:B------:R-:W-:-:S03]  /*0750*/  IMAD.MOV R8, RZ, RZ, -R8 ;  /* 0x000000ffff087224 */ /* 0x000fc600078e0a08 */
[----:B------:R-:W-:Y:S01]  /*0760*/  ISETP.GT.U32.AND P2, PT, R12, R9, PT ;  /* 0x000000090c00720c */ /* 0x000fe20003f44070 */
[----:B------:R-:W-:Y:S01]  /*0770*/  IMAD R15, R6, R8, R17 ;  /* 0x00000008060f7224 */ /* 0x000fe200078e0211 */
[----:B------:R-:W-:-:S04]  /*0780*/  LOP3.LUT R8, R14, R11, RZ, 0x3c, !PT ;  /* 0x0000000b0e087212 */ /* 0x000fc800078e3cff */
[----:B------:R-:W-:-:S07]  /*0790*/  ISETP.GT.U32.AND P3, PT, R6, R15, PT ;  /* 0x0000000f0600720c */ /* 0x000fce0003f64070 */
[----:B------:R-:W-:Y:S02]  /*07a0*/  @!P2 IMAD.IADD R9, R9, 0x1, -R12 ;  /* 0x000000010909a824 */ /* 0x000fe400078e0a0c */
[----:B------:R-:W-:Y:S01]  /*07b0*/  @!P2 VIADD R5, R5, 0x1 ;  /* 0x000000010505a836 */ /* 0x000fe20000000000 */
[----:B------:R-:W-:Y:S02]  /*07c0*/  ISETP.NE.AND P2, PT, R11, RZ, PT ;  /* 0x000000ff0b00720c */ /* 0x000fe40003f45270 */
[----:B------:R-:W-:Y:S02]  /*07d0*/  ISETP.GE.U32.AND P0, PT, R9, R12, PT ;  /* 0x0000000c0900720c */ /* 0x000fe40003f06070 */
[----:B------:R-:W-:Y:S02]  /*07e0*/  @!P3 IADD3 R15, R15, -R6, RZ ;  /* 0x800000060f0fb210 */ /* 0x000fe40007ffe0ff */
[----:B------:R-:W-:Y:S02]  /*07f0*/  ISETP.GE.AND P3, PT, R8, RZ, PT ;  /* 0x000000ff0800720c */ /* 0x000fe40003f66270 */
[----:B------:R-:W-:-:S07]  /*0800*/  ISETP.GT.U32.AND P4, PT, R6, R15, PT ;  /* 0x0000000f0600720c */ /* 0x000fce0003f84070 */
[----:B------:R-:W-:Y:S01]  /*0810*/  @P0 VIADD R5, R5, 0x1 ;  /* 0x0000000105050836 */ /* 0x000fe20000000000 */
[----:B------:R-:W-:-:S03]  /*0820*/  ISETP.NE.AND P0, PT, R10, RZ, PT ;  /* 0x000000ff0a00720c */ /* 0x000fc60003f05270 */
[----:B------:R-:W-:Y:S01]  /*0830*/  @!P3 IMAD.MOV R5, RZ, RZ, -R5 ;  /* 0x000000ffff05b224 */ /* 0x000fe200078e0a05 */
[----:B------:R-:W-:Y:S01]  /*0840*/  @!P2 LOP3.LUT R5, RZ, R11, RZ, 0x33, !PT ;  /* 0x0000000bff05a212 */ /* 0x000fe200078e33ff */
[----:B------:R-:W-:-:S04]  /*0850*/  @!P4 IMAD.IADD R15, R15, 0x1, -R6 ;  /* 0x000000010f0fc824 */ /* 0x000fc800078e0a06 */
[----:B------:R-:W-:Y:S02]  /*0860*/  IMAD.MOV R8, RZ, RZ, -R5 ;  /* 0x000000ffff087224 */ /* 0x000fe400078e0a05 */
[----:B------:R-:W-:Y:S02]  /*0870*/  IMAD.MOV.U32 R6, RZ, RZ, R15 ;  /* 0x000000ffff067224 */ /* 0x000fe400078e000f */
[----:B------:R-:W-:Y:S02]  /*0880*/  IMAD R7, R11, R8, R14 ;  /* 0x000000080b077224 */ /* 0x000fe400078e020e */
[----:B------:R-:W-:Y:S01]  /*0890*/  VIADD R8, R13, UR4 ;  /* 0x000000040d087c36 */ /* 0x000fe20008000000 */
[----:B------:R-:W-:Y:S01]  /*08a0*/  CS2R R12, SRZ ;  /* 0x00000000000c7805 */ /* 0x000fe2000001ff00 */
[----:B------:R-:W-:Y:S01]  /*08b0*/  @!P5 IMAD.MOV R6, RZ, RZ, -R6 ;  /* 0x000000ffff06d224 */ /* 0x000fe200078e0a06 */
[----:B------:R-:W-:Y:S01]  /*08c0*/  @!P0 LOP3.LUT R6, RZ, R10, RZ, 0x33, !PT ;  /* 0x0000000aff068212 */ /* 0x000fe200078e33ff */
[----:B------:R-:W-:Y:S06]  /*08d0*/  @!P1 BRA `(.L_x_161) ;  /* 0x0000001400449947 */ /* 0x000fec0003800000 */
[----:B------:R-:W0:Y:S01]  /*08e0*/  LDC.64 R10, c[0x0][0x2a8] ;  /* 0x0000aa00ff0a7b82 */ /* 0x000e220000000a00 */
[----:B------:R-:W-:Y:S01]  /*08f0*/  ULDC UR5, c[0x0][0x290] ;  /* 0x0000a40000057ab9 */ /* 0x000fe20000000800 */
[----:B------:R-:W-:Y:S01]  /*0900*/  ISETP.NE.AND P2, PT, R6, RZ, PT ;  /* 0x000000ff0600720c */ /* 0x000fe20003f45270 */
[----:B------:R-:W-:Y:S01]  /*0910*/  ULOP3.LUT UR4, UR5, 0x3, URZ, 0xc0, !UPT ;  /* 0x0000000305047892 */ /* 0x000fe2000f8ec03f */
[----:B------:R-:W-:-:S03]  /*0920*/  CS2R R12, SRZ ;  /* 0x00000000000c7805 */ /* 0x000fc6000001ff00 */
[----:B------:R-:W-:Y:S01]  /*0930*/  UIADD3 UR4, -UR4, UR5, URZ ;  /* 0x0000000504047290 */ /* 0x000fe2000fffe13f */
[----:B0-----:R-:W-:-:S05]  /*0940*/  IMAD R9, R11, R10, RZ ;  /* 0x0000000a0b097224 */ /* 0x001fca00078e02ff */
[----:B------:R-:W-:-:S07]  /*0950*/  MOV R11, UR4 ;  /* 0x00000004000b7c02 */ /* 0x000fce0008000f00 */
.L_x_170:
[----:B------:R-:W-:Y:S01]  /*0960*/  VIADD R11, R11, 0xfffffffc ;  /* 0xfffffffc0b0b7836 */ /* 0x000fe20000000000 */
[----:B------:R-:W-:Y:S01]  /*0970*/  BSSY B0, `(.L_x_162) ;  /* 0x0000051000007945 */ /* 0x000fe20003800000 */
[----:B------:R-:W-:-:S03]  /*0980*/  IMAD R10, R7, UR10, R12 ;  /* 0x0000000a070a7c24 */ /* 0x000fc6000f8e020c */
[----:B------:R-:W-:Y:S01]  /*0990*/  ISETP.NE.AND P3, PT, R11, RZ, PT ;  /* 0x000000ff0b00720c */ /* 0x000fe20003f65270 */
[----:B------:R-:W-:Y:S01]  /*09a0*/  IMAD R23, R9, R10, RZ ;  /* 0x0000000a09177224 */ /* 0x000fe200078e02ff */
[----:B------:R-:W-:Y:S11]  /*09b0*/  @P2 BRA `(.L_x_163) ;  /* 0x0000000400302947 */ /* 0x000ff60003800000 */
        /* <DEDUP_REMOVED lines=8> */
[----:B------:R0:W1:Y:S02]  /*0a40*/  F2I.FTZ.U32.TRUNC.NTZ R15, R14 ;  /* 0x0000000e000f7305 */ /* 0x000064000021f000 */
[----:B0-----:R-:W-:Y:S02]  /*0a50*/  IMAD.MOV.U32 R14, RZ, RZ, RZ ;  /* 0x000000ffff0e7224 */ /* 0x001fe400078e00ff */
[----:B-1----:R-:W-:-:S04]  /*0a60*/  IMAD.MOV R16, RZ, RZ, -R15 ;  /* 0x000000ffff107224 */ /* 0x002fc800078e0a0f */
[----:B------:R-:W-:-:S04]  /*0a70*/  IMAD R21, R16, R19, RZ ;  /* 0x0000001310157224 */ /* 0x000fc800078e02ff */
[----:B------:R-:W-:-:S06]  /*0a80*/  IMAD.HI.U32 R15, R15, R21, R14 ;  /* 0x000000150f0f7227 */ /* 0x000fcc00078e000e */
[----:B------:R-:W-:-:S05]  /*0a90*/  IMAD.HI.U32 R16, R15, R20, RZ ;  /* 0x000000140f107227 */ /* 0x000fca00078e00ff */
[----:B------:R-:W-:-:S05]  /*0aa0*/  IADD3 R15, -R16, RZ, RZ ;  /* 0x000000ff100f7210 */ /* 0x000fca0007ffe1ff */
[----:B------:R-:W-:-:S05]  /*0ab0*/  IMAD R20, R19, R15, R20 ;  /* 0x0000000f13147224 */ /* 0x000fca00078e0214 */
[----:B------:R-:W-:-:S13]  /*0ac0*/  ISETP.GT.U32.AND P4, PT, R19, R20, PT ;  /* 0x000000141300720c */ /* 0x000fda0003f84070 */
[----:B------:R-:W-:-:S05]  /*0ad0*/  @!P4 IMAD.IADD R20, R20, 0x1, -R19 ;  /* 0x000000011414c824 */ /* 0x000fca00078e0a13 */
        /* <DEDUP_REMOVED lines=8> */
[----:B------:R-:W0:Y:S01]  /*0b60*/  LDC R19, c[0x0][0x2b4] ;  /* 0x0000ad00ff137b82 */ /* 0x000e220000000800 */
[----:B------:R-:W-:Y:S01]  /*0b70*/  IABS R26, R4 ;  /* 0x00000004001a7213 */ /* 0x000fe20000000000 */
[----:B------:R-:W-:Y:S01]  /*0b80*/  @!P4 VIADD R16, R16, 0x1 ;  /* 0x000000011010c836 */ /* 0x000fe20000000000 */
[----:B0-----:R-:W-:-:S04]  /*0b90*/  IABS R21, R19 ;  /* 0x0000001300157213 */ /* 0x001fc80000000000 */
[----:B------:R-:W0:Y:S08]  /*0ba0*/  I2F.RP R24, R21 ;  /* 0x0000001500187306 */ /* 0x000e300000209400 */
[----:B0-----:R-:W0:Y:S02]  /*0bb0*/  MUFU.RCP R24, R24 ;  /* 0x0000001800187308 */ /* 0x001e240000001000 */
[----:B0-----:R-:W-:-:S06]  /*0bc0*/  IADD3 R14, R24, 0xffffffe, RZ ;  /* 0x0ffffffe180e7810 */ /* 0x001fcc0007ffe0ff */
[----:B------:R0:W1:Y:S02]  /*0bd0*/  F2I.FTZ.U32.TRUNC.NTZ R15, R14 ;  /* 0x0000000e000f7305 */ /* 0x000064000021f000 */
[----:B0-----:R-:W-:Y:S02]  /*0be0*/  IMAD.MOV.U32 R14, RZ, RZ, RZ ;  /* 0x000000ffff0e7224 */ /* 0x001fe400078e00ff */
[----:B-1----:R-:W-:-:S04]  /*0bf0*/  IMAD.MOV R22, RZ, RZ, -R15 ;  /* 0x000000ffff167224 */ /* 0x002fc800078e0a0f */
[----:B------:R-:W-:-:S04]  /*0c00*/  IMAD R25, R22, R21, RZ ;  /* 0x0000001516197224 */ /* 0x000fc800078e02ff */
[----:B------:R-:W-:Y:S01]  /*0c10*/  IMAD.HI.U32 R25, R15, R25, R14 ;  /* 0x000000190f197227 */ /* 0x000fe200078e000e */
[----:B------:R-:W-:-:S05]  /*0c20*/  LOP3.LUT R14, R4, R19, RZ, 0x3c, !PT ;  /* 0x00000013040e7212 */ /* 0x000fca00078e3cff */
[----:B------:R-:W-:-:S04]  /*0c30*/  IMAD.HI.U32 R22, R25, R26, RZ ;  /* 0x0000001a19167227 */ /* 0x000fc800078e00ff */
[----:B------:R-:W-:-:S04]  /*0c40*/  IMAD.MOV R15, RZ, RZ, -R22 ;  /* 0x000000ffff0f7224 */ /* 0x000fc800078e0a16 */
[C---:B------:R-:W-:Y:S01]  /*0c50*/  IMAD R26, R21.reuse, R15, R26 ;  /* 0x0000000f151a7224 */ /* 0x040fe200078e021a */
[-C--:B------:R-:W-:Y:S02]  /*0c60*/  IABS R15, R17.reuse ;  /* 0x00000011000f7213 */ /* 0x080fe40000000000 */
[----:B------:R-:W-:Y:S02]  /*0c70*/  LOP3.LUT R17, R8, R17, RZ, 0x3c, !PT ;  /* 0x0000001108117212 */ /* 0x000fe400078e3cff */
[----:B------:R-:W-:Y:S02]  /*0c80*/  ISETP.GT.U32.AND P5, PT, R21, R26, PT ;  /* 0x0000001a1500720c */ /* 0x000fe40003fa4070 */
[----:B------:R-:W-:-:S11]  /*0c90*/  ISETP.GE.U32.AND P6, PT, R20, R15, PT ;  /* 0x0000000f1400720c */ /* 0x000fd60003fc6070 */
[-C--:B------:R-:W-:Y:S01]  /*0ca0*/  @!P5 IADD3 R26, R26, -R21.reuse, RZ ;  /* 0x800000151a1ad210 */ /* 0x080fe20007ffe0ff */
[----:B------:R-:W-:Y:S01]  /*0cb0*/  @!P5 VIADD R22, R22, 0x1 ;  /* 0x000000011616d836 */ /* 0x000fe20000000000 */
[----:B------:R-:W-:Y:S01]  /*0cc0*/  ISETP.GE.AND P5, PT, R14, RZ, PT ;  /* 0x000000ff0e00720c */ /* 0x000fe20003fa6270 */
[----:B------:R-:W-:Y:S01]  /*0cd0*/  @P6 VIADD R16, R16, 0x1 ;  /* 0x0000000110106836 */ /* 0x000fe20000000000 */
[----:B------:R-:W-:Y:S01]  /*0ce0*/  ISETP.GE.U32.AND P4, PT, R26, R21, PT ;  /* 0x000000151a00720c */ /* 0x000fe20003f86070 */
[----:B------:R-:W0:Y:S01]  /*0cf0*/  LDC.64 R14, c[0x0][0x2a0] ;  /* 0x0000a800ff0e7b82 */ /* 0x000e220000000a00 */
[----:B------:R-:W-:-:S11]  /*0d00*/  ISETP.GE.AND P6, PT, R17, RZ, PT ;  /* 0x000000ff1100720c */ /* 0x000fd60003fc6270 */
[----:B------:R-:W-:Y:S02]  /*0d10*/  @P4 IADD3 R22, R22, 0x1, RZ ;  /* 0x0000000116164810 */ /* 0x000fe40007ffe0ff */
[----:B------:R-:W-:Y:S01]  /*0d20*/  ISETP.NE.AND P4, PT, R19, RZ, PT ;  /* 0x000000ff1300720c */ /* 0x000fe20003f85270 */
[----:B------:R-:W-:Y:S02]  /*0d30*/  @!P6 IMAD.MOV R16, RZ, RZ, -R16 ;  /* 0x000000ffff10e224 */ /* 0x000fe400078e0a10 */
[----:B------:R-:W-:-:S03]  /*0d40*/  @!P5 IMAD.MOV R22, RZ, RZ, -R22 ;  /* 0x000000ffff16d224 */ /* 0x000fc600078e0a16 */
[----:B------:R-:W-:-:S07]  /*0d50*/  SEL R21, R18, R16, !P0 ;  /* 0x0000001012157207 */ /* 0x000fce0004000000 */
[----:B------:R-:W-:-:S04]  /*0d60*/  @!P4 LOP3.LUT R22, RZ, R19, RZ, 0x33, !PT ;  /* 0x00000013ff16c212 */ /* 0x000fc800078e33ff */
[----:B------:R-:W-:-:S04]  /*0d70*/  LOP3.LUT R16, R21, R22, RZ, 0xfc, !PT ;  /* 0x0000001615107212 */ /* 0x000fc800078efcff */
[----:B------:R-:W-:-:S04]  /*0d80*/  ISETP.GE.AND P0, PT, R16, RZ, PT ;  /* 0x000000ff1000720c */ /* 0x000fc80003f06270 */
[----:B0-----:R-:W-:-:S04]  /*0d90*/  ISETP.GE.OR P0, PT, R22, R15, !P0 ;  /* 0x0000000f1600720c */ /* 0x001fc80004706670 */
[----:B------:R-:W-:-:S13]  /*0da0*/  ISETP.GE.OR P0, PT, R21, R14, P0 ;  /* 0x0000000e1500720c */ /* 0x000fda0000706670 */
[----:B------:R-:W-:Y:S05]  /*0db0*/  @P0 BRA `(.L_x_163) ;  /* 0x0000000000300947 */ /* 0x000fea0003800000 */
[----:B------:R-:W0:Y:S01]  /*0dc0*/  LDC.64 R16, c[0x0][0x210] ;  /* 0x00008400ff107b82 */ /* 0x000e220000000a00 */
[----:B------:R-:W-:-:S04]  /*0dd0*/  IMAD R20, R5, UR9, R10 ;  /* 0x0000000905147c24 */ /* 0x000fc8000f8e020a */
[----:B------:R-:W-:-:S03]  /*0de0*/  IMAD R15, R20, R15, R22 ;  /* 0x0000000f140f7224 */ /* 0x000fc600078e0216 */
[----:B------:R-:W1:Y:S01]  /*0df0*/  LDC.64 R18, c[0x0][0x260] ;  /* 0x00009800ff127b82 */ /* 0x000e620000000a00 */
[----:B------:R-:W-:-:S04]  /*0e00*/  IMAD R15, R15, R14, R21 ;  /* 0x0000000e0f0f7224 */ /* 0x000fc800078e0215 */
[----:B0-----:R-:W-:-:S06]  /*0e10*/  IMAD.WIDE R16, R15, 0x2, R16 ;  /* 0x000000020f107825 */ /* 0x001fcc00078e0210 */
[----:B------:R-:W2:Y:S01]  /*0e20*/  LDG.E.U16 R16, desc[UR6][R16.64] ;  /* 0x0000000610107981 */ /* 0x000ea2000c1e1500 */
[----:B-1----:R-:W-:-:S06]  /*0e30*/  IMAD.WIDE R18, R23, 0x2, R18 ;  /* 0x0000000217127825 */ /* 0x002fcc00078e0212 */
[----:B------:R-:W3:Y:S01]  /*0e40*/  LDG.E.U16 R18, desc[UR6][R18.64] ;  /* 0x0000000612127981 */ /* 0x000ee2000c1e1500 */
[----:B--2---:R-:W-:Y:S01]  /*0e50*/  SHF.L.U32 R15, R16, 0x10, RZ ;  /* 0x00000010100f7819 */ /* 0x004fe200000006ff */
[----:B---3--:R-:W-:-:S04]  /*0e60*/  IMAD.U32 R14, R18, 0x10000, RZ ;  /* 0x00010000120e7824 */ /* 0x008fc800078e00ff */
[----:B------:R-:W-:-:S07]  /*0e70*/  FFMA.FTZ R13, R14, R15, R13 ;  /* 0x0000000f0e0d7223 */ /* 0x000fce000001000d */
.L_x_163:
[----:B------:R-:W-:Y:S05]  /*0e80*/  BSYNC B0 ;  /* 0x0000000000007941 */ /* 0x000fea0003800000 */
.L_x_162:
        /* <DEDUP_REMOVED lines=68> */
[----:B------:R-:W-:-:S03]  /*12d0*/  VIADD R24, R24, 0x1 ;  /* 0x0000000118187836 */ /* 0x000fc60000000000 */
[----:B------:R-:W1:Y:S01]  /*12e0*/  LDC.64 R18, c[0x0][0x260] ;  /* 0x00009800ff127b82 */ /* 0x000e620000000a00 */
[----:B------:R-:W-:-:S04]  /*12f0*/  IMAD R24, R24, R15, R22 ;  /* 0x0000000f18187224 */ /* 0x000fc800078e0216 */
[----:B------:R-:W-:-:S03]  /*1300*/  IMAD R25, R24, R14, R25 ;  /* 0x0000000e18197224 */ /* 0x000fc600078e0219 */
[----:B------:R-:W2:Y:S01]  /*1310*/  LDC.64 R20, c[0x0][0x210] ;  /* 0x00008400ff147b82 */ /* 0x000ea20000000a00 */
[----:B0-----:R-:W-:-:S04]  /*1320*/  IMAD R17, R17, R16, R23 ;  /* 0x0000001011117224 */ /* 0x001fc800078e0217 */
[----:B-1----:R-:W-:-:S06]  /*1330*/  IMAD.WIDE R18, R17, 0x2, R18 ;  /* 0x0000000211127825 */ /* 0x002fcc00078e0212 */
[----:B------:R-:W3:Y:S01]  /*1340*/  LDG.E.U16 R18, desc[UR6][R18.64] ;  /* 0x0000000612127981 */ /* 0x000ee2000c1e1500 */
[----:B--2---:R-:W-:-:S06]  /*1350*/  IMAD.WIDE R20, R25, 0x2, R20 ;  /* 0x0000000219147825 */ /* 0x004fcc00078e0214 */
[----:B------:R-:W2:Y:S01]  /*1360*/  LDG.E.U16 R20, desc[UR6][R20.64] ;  /* 0x0000000614147981 */ /* 0x000ea2000c1e1500 */
[----:B---3--:R-:W-:Y:S01]  /*1370*/  SHF.L.U32 R14, R18, 0x10, RZ ;  /* 0x00000010120e7819 */ /* 0x008fe200000006ff */
[----:B--2---:R-:W-:-:S04]  /*1380*/  IMAD.U32 R15, R20, 0x10000, RZ ;  /* 0x00010000140f7824 */ /* 0x004fc800078e00ff */
[----:B------:R-:W-:-:S07]  /*1390*/  FFMA.FTZ R13, R14, R15, R13 ;  /* 0x0000000f0e0d7223 */ /* 0x000fce000001000d */
.L_x_165:
[----:B------:R-:W-:Y:S05]  /*13a0*/  BSYNC B0 ;  /* 0x0000000000007941 */ /* 0x000fea0003800000 */
.L_x_164:
        /* <DEDUP_REMOVED lines=11> */
[----:B0-----:R-:W-:Y:S01]  /*1460*/  HFMA2.MMA R14, -RZ, RZ, 0, 0 ;  /* 0x00000000ff0e7435 */ /* 0x001fe200000001ff */
[----:B-1----:R-:W-:-:S04]  /*1470*/  IMAD.MOV R21, RZ, RZ, -R15 ;  /* 0x000000ffff157224 */ /* 0x002fc800078e0a0f */
[----:B------:R-:W-:-:S05]  /*1480*/  IMAD R21, R21, R16, RZ ;  /* 0x0000001015157224 */ /* 0x000fca00078e02ff */
[----:B------:R-:W-:-:S06]  /*1490*/  IMAD.HI.U32 R21, R15, R21, R14 ;  /* 0x000000150f157227 */ /* 0x000fcc00078e000e */
        /* <DEDUP_REMOVED lines=8> */
[----:B------:R-:W-:Y:S02]  /*1520*/  ISETP.NE.AND P0, PT, R17, RZ, PT ;  /* 0x000000ff1100720c */ /* 0x000fe40003f05270 */
[----:B------:R-:W-:-:S04]  /*1530*/  @!P5 IADD3 R14, -R14, RZ, RZ ;  /* 0x000000ff0e0ed210 */ /* 0x000fc80007ffe1ff */
[----:B------:R-:W-:-:S04]  /*1540*/  SEL R14, R19, R14, !P0 ;  /* 0x0000000e130e7207 */ /* 0x000fc80004000000 */
[----:B------:R-:W-:-:S13]  /*1550*/  ISETP.NE.AND P5, PT, R14, RZ, PT ;  /* 0x000000ff0e00720c */ /* 0x000fda0003fa5270 */
[----:B------:R-:W-:Y:S05]  /*1560*/  @P5 BRA `(.L_x_167) ;  /* 0x0000000000d05947 */ /* 0x000fea0003800000 */
[----:B------:R-:W0:Y:S01]  /*1570*/  LDC R21, c[0x0][0x2b4] ;  /* 0x0000ad00ff157b82 */ /* 0x000e220000000800 */
[----:B------:R-:W-:Y:S01]  /*1580*/  IABS R24, R4 ;  /* 0x0000000400187213 */ /* 0x000fe20000000000 */
[----:B------:R-:W-:Y:S01]  /*1590*/  @!P4 VIADD R18, R18, 0x1 ;  /* 0x000000011212c836 */ /* 0x000fe20000000000 */
[----:B------:R-:W-:Y:S02]  /*15a0*/  ISETP.GE.U32.AND P6, PT, R23, R16, PT ;  /* 0x000000101700720c */ /* 0x000fe40003fc6070 */
[----:B------:R-:W-:-:S11]  /*15b0*/  LOP3.LUT R17, R8, R17, RZ, 0x3c, !PT ;  /* 0x0000001108117212 */ /* 0x000fd600078e3cff */
[----:B------:R-:W-:Y:S02]  /*15c0*/  @P6 IADD3 R18, R18, 0x1, RZ ;  /* 0x0000000112126810 */ /* 0x000fe40007ffe0ff */
[----:B------:R-:W-:Y:S02]  /*15d0*/  ISETP.GE.AND P6, PT, R17, RZ, PT ;  /* 0x000000ff1100720c */ /* 0x000fe40003fc6270 */
[----:B0-----:R-:W-:-:S04]  /*15e0*/  IABS R20, R21 ;  /* 0x0000001500147213 */ /* 0x001fc80000000000 */
[----:B------:R-:W0:Y:S07]  /*15f0*/  I2F.RP R22, R20 ;  /* 0x0000001400167306 */ /* 0x000e2e0000209400 */
[----:B------:R-:W-:-:S05]  /*1600*/  @!P6 IMAD.MOV R18, RZ, RZ, -R18 ;  /* 0x000000ffff12e224 */ /* 0x000fca00078e0a12 */
[----:B------:R-:W-:Y:S01]  /*1610*/  SEL R23, R19, R18, !P0 ;  /* 0x0000001213177207 */ /* 0x000fe20004000000 */
        /* <DEDUP_REMOVED lines=8> */
[----:B------:R-:W-:-:S03]  /*16a0*/  LOP3.LUT R14, R4, R21, RZ, 0x3c, !PT ;  /* 0x00000015040e7212 */ /* 0x000fc600078e3cff */
[----:B------:R-:W-:-:S04]  /*16b0*/  IMAD.HI.U32 R24, R25, R15, RZ ;  /* 0x0000000f19187227 */ /* 0x000fc800078e00ff */
[----:B------:R-:W-:-:S04]  /*16c0*/  IMAD.MOV R22, RZ, RZ, -R24 ;  /* 0x000000ffff167224 */ /* 0x000fc800078e0a18 */
[----:B------:R-:W-:-:S05]  /*16d0*/  IMAD R15, R20, R22, R15 ;  /* 0x00000016140f7224 */ /* 0x000fca00078e020f */
[----:B------:R-:W-:-:S13]  /*16e0*/  ISETP.GT.U32.AND P5, PT, R20, R15, PT ;  /* 0x0000000f1400720c */ /* 0x000fda0003fa4070 */
[----:B------:R-:W-:Y:S02]  /*16f0*/  @!P5 IMAD.IADD R15, R15, 0x1, -R20 ;  /* 0x000000010f0fd824 */ /* 0x000fe400078e0a14 */
[----:B------:R-:W-:Y:S01]  /*1700*/  @!P5 VIADD R24, R24, 0x1 ;  /* 0x000000011818d836 */ /* 0x000fe20000000000 */
[----:B------:R-:W-:Y:S02]  /*1710*/  ISETP.GE.AND P5, PT, R14, RZ, PT ;  /* 0x000000ff0e00720c */ /* 0x000fe40003fa6270 */
[----:B------:R-:W-:Y:S02]  /*1720*/  ISETP.GE.U32.AND P4, PT, R15, R20, PT ;  /* 0x000000140f00720c */ /* 0x000fe40003f86070 */
[----:B------:R-:W0:Y:S11]  /*1730*/  LDC.64 R14, c[0x0][0x2a0] ;  /* 0x0000a800ff0e7b82 */ /* 0x000e360000000a00 */
[----:B------:R-:W-:Y:S01]  /*1740*/  @P4 VIADD R24, R24, 0x1 ;  /* 0x0000000118184836 */ /* 0x000fe20000000000 */
[----:B------:R-:W-:-:S04]  /*1750*/  ISETP.NE.AND P4, PT, R21, RZ, PT ;  /* 0x000000ff1500720c */ /* 0x000fc80003f85270 */
[----:B------:R-:W-:-:S09]  /*1760*/  @!P5 IADD3 R24, -R24, RZ, RZ ;  /* 0x000000ff1818d210 */ /* 0x000fd20007ffe1ff */
[----:B------:R-:W-:-:S04]  /*1770*/  @!P4 LOP3.LUT R24, RZ, R21, RZ, 0x33, !PT ;  /* 0x00000015ff18c212 */ /* 0x000fc800078e33ff */
[----:B------:R-:W-:-:S04]  /*1780*/  LOP3.LUT R16, R23, R24, RZ, 0xfc, !PT ;  /* 0x0000001817107212 */ /* 0x000fc800078efcff */
[----:B------:R-:W-:-:S04]  /*1790*/  ISETP.GE.AND P0, PT, R16, RZ, PT ;  /* 0x000000ff1000720c */ /* 0x000fc80003f06270 */
[----:B0-----:R-:W-:-:S04]  /*17a0*/  ISETP.GE.OR P0, PT, R24, R15, !P0 ;  /* 0x0000000f1800720c */ /* 0x001fc80004706670 */
[----:B------:R-:W-:-:S13]  /*17b0*/  ISETP.GE.OR P0, PT, R23, R14, P0 ;  /* 0x0000000e1700720c */ /* 0x000fda0000706670 */
[----:B------:R-:W-:Y:S05]  /*17c0*/  @P0 BRA `(.L_x_167) ;  /* 0x0000000000380947 */ /* 0x000fea0003800000 */
[----:B------:R-:W0:Y:S01]  /*17d0*/  LDC.64 R18, c[0x0][0x260] ;  /* 0x00009800ff127b82 */ /* 0x000e220000000a00 */
[----:B------:R-:W-:-:S04]  /*17e0*/  VIADD R20, R10, 0x2 ;  /* 0x000000020a147836 */ /* 0x000fc80000000000 */
[----:B------:R-:W-:Y:S02]  /*17f0*/  IMAD R22, R5, UR9, R20 ;  /* 0x0000000905167c24 */ /* 0x000fe4000f8e0214 */
[----:B------:R-:W-:Y:S01]  /*1800*/  IMAD R21, R9, R20, RZ ;  /* 0x0000001409157224 */ /* 0x000fe200078e02ff */
[----:B------:R-:W1:Y:S01]  /*1810*/  LDC.64 R16, c[0x0][0x210] ;  /* 0x00008400ff107b82 */ /* 0x000e620000000a00 */
[----:B------:R-:W-:-:S04]  /*1820*/  IMAD R15, R22, R15, R24 ;  /* 0x0000000f160f7224 */ /* 0x000fc800078e0218 */
[----:B------:R-:W-:Y:S02]  /*1830*/  IMAD R15, R15, R14, R23 ;  /* 0x0000000e0f0f7224 */ /* 0x000fe400078e0217 */
[----:B0-----:R-:W-:-:S06]  /*1840*/  IMAD.WIDE R18, R21, 0x2, R18 ;  /* 0x0000000215127825 */ /* 0x001fcc00078e0212 */
[----:B------:R-:W2:Y:S01]  /*1850*/  LDG.E.U16 R18, desc[UR6][R18.64] ;  /* 0x0000000612127981 */ /* 0x000ea2000c1e1500 */
[----:B-1----:R-:W-:-:S06]  /*1860*/  IMAD.WIDE R16, R15, 0x2, R16 ;  /* 0x000000020f107825 */ /* 0x002fcc00078e0210 */
[----:B------:R-:W3:Y:S01]  /*1870*/  LDG.E.U16 R16, desc[UR6][R16.64] ;  /* 0x0000000610107981 */ /* 0x000ee2000c1e1500 */
[----:B--2---:R-:W-:Y:S02]  /*1880*/  IMAD.U32 R14, R18, 0x10000, RZ ;  /* 0x00010000120e7824 */ /* 0x004fe400078e00ff */
[----:B---3--:R-:W-:-:S04]  /*1890*/  IMAD.U32 R15, R16, 0x10000, RZ ;  /* 0x00010000100f7824 */ /* 0x008fc800078e00ff */
[----:B------:R-:W-:-:S07]  /*18a0*/  FFMA.FTZ R13, R14, R15, R13 ;  /* 0x0000000f0e0d7223 */ /* 0x000fce000001000d */
.L_x_167:
[----:B------:R-:W-:Y:S05]  /*18b0*/  BSYNC B0 ;  /* 0x0000000000007941 */ /* 0x000fea0003800000 */
.L_x_166:
        /* <DEDUP_REMOVED lines=8> */
[----:B0-----:R-:W-:-:S02]  /*1940*/  IADD3 R14, R19, 0xffffffe, RZ ;  /* 0x0ffffffe130e7810 */ /* 0x001fc40007ffe0ff */
[----:B------:R-:W-:-:S04]  /*1950*/  LOP3.LUT R19, RZ, R17, RZ, 0x33, !PT ;  /* 0x00000011ff137212 */ /* 0x000fc800078e33ff */
[----:B------:R0:W1:Y:S02]  /*1960*/  F2I.FTZ.U32.TRUNC.NTZ R15, R14 ;  /* 0x0000000e000f7305 */ /* 0x000064000021f000 */
[----:B0-----:R-:W-:Y:S02]  /*1970*/  IMAD.MOV.U32 R14, RZ, RZ, RZ ;  /* 0x000000ffff0e7224 */ /* 0x001fe400078e00ff */
[----:B-1----:R-:W-:-:S04]  /*1980*/  IMAD.MOV R21, RZ, RZ, -R15 ;  /* 0x000000ffff157224 */ /* 0x002fc800078e0a0f */
[----:B------:R-:W-:-:S04]  /*1990*/  IMAD R21, R21, R16, RZ ;  /* 0x0000001015157224 */ /* 0x000fc800078e02ff */
        /* <DEDUP_REMOVED lines=19> */
[----:B------:R-:W-:Y:S01]  /*1ad0*/  @P6 VIADD R18, R18, 0x1 ;  /* 0x0000000112126836 */ /* 0x000fe20000000000 */
        /* <DEDUP_REMOVED lines=8> */
[----:B0-----:R-:W-:Y:S01]  /*1b60*/  IMAD.MOV.U32 R14, RZ, RZ, RZ ;  /* 0x000000ffff0e7224 */ /* 0x001fe200078e00ff */
[----:B-1----:R-:W-:-:S05]  /*1b70*/  IADD3 R25, RZ, -R15, RZ ;  /* 0x8000000fff197210 */ /* 0x002fca0007ffe0ff */
[----:B------:R-:W-:-:S04]  /*1b80*/  IMAD R25, R25, R20, RZ ;  /* 0x0000001419197224 */ /* 0x000fc800078e02ff */
[----:B------:R-:W-:Y:S01]  /*1b90*/  IMAD.HI.U32 R25, R15, R25, R14 ;  /* 0x000000190f197227 */ /* 0x000fe200078e000e */
[----:B------:R-:W-:-:S03]  /*1ba0*/  LOP3.LUT R14, R4, R21, RZ, 0x3c, !PT ;  /* 0x00000015040e7212 */ /* 0x000fc600078e3cff */
[----:B------:R-:W-:-:S04]  /*1bb0*/  IMAD.MOV.U32 R15, RZ, RZ, R24 ;  /* 0x000000ffff0f7224 */ /* 0x000fc800078e0018 */
[----:B------:R-:W-:-:S04]  /*1bc0*/  IMAD.HI.U32 R22, R25, R15, RZ ;  /* 0x0000000f19167227 */ /* 0x000fc800078e00ff */
[----:B------:R-:W-:-:S04]  /*1bd0*/  IMAD.MOV R24, RZ, RZ, -R22 ;  /* 0x000000ffff187224 */ /* 0x000fc800078e0a16 */
[----:B------:R-:W-:-:S05]  /*1be0*/  IMAD R15, R20, R24, R15 ;  /* 0x00000018140f7224 */ /* 0x000fca00078e020f */
[----:B------:R-:W-:-:S13]  /*1bf0*/  ISETP.GT.U32.AND P5, PT, R20, R15, PT ;  /* 0x0000000f1400720c */ /* 0x000fda0003fa4070 */
[-C--:B------:R-:W-:Y:S01]  /*1c00*/  @!P5 IADD3 R15, R15, -R20.reuse, RZ ;  /* 0x800000140f0fd210 */ /* 0x080fe20007ffe0ff */
[----:B------:R-:W-:Y:S01]  /*1c10*/  @!P5 VIADD R22, R22, 0x1 ;  /* 0x000000011616d836 */ /* 0x000fe20000000000 */
[----:B------:R-:W-:Y:S02]  /*1c20*/  ISETP.GE.AND P5, PT, R14, RZ, PT ;  /* 0x000000ff0e00720c */ /* 0x000fe40003fa6270 */
[----:B------:R-:W-:Y:S02]  /*1c30*/  ISETP.GE.U32.AND P4, PT, R15, R20, PT ;  /* 0x000000140f00720c */ /* 0x000fe40003f86070 */
[----:B------:R-:W0:Y:S11]  /*1c40*/  LDC.64 R14, c[0x0][0x2a0] ;  /* 0x0000a800ff0e7b82 */ /* 0x000e360000000a00 */
[----:B------:R-:W-:-:S02]  /*1c50*/  @P4 IADD3 R22, R22, 0x1, RZ ;  /* 0x0000000116164810 */ /* 0x000fc40007ffe0ff */
        /* <DEDUP_REMOVED lines=19> */
[----:B--2---:R-:W-:Y:S01]  /*1d90*/  SHF.L.U32 R10, R16, 0x10, RZ ;  /* 0x00000010100a7819 */ /* 0x004fe200000006ff */
[----:B---3--:R-:W-:-:S04]  /*1da0*/  IMAD.U32 R14, R18, 0x10000, RZ ;  /* 0x00010000120e7824 */ /* 0x008fc800078e00ff */
[----:B------:R-:W-:-:S07]  /*1db0*/  FFMA.FTZ R13, R10, R14, R13 ;  /* 0x0000000e0a0d7223 */ /* 0x000fce000001000d */
.L_x_169:
[----:B------:R-:W-:Y:S05]  /*1dc0*/  BSYNC B0 ;  /* 0x0000000000007941 */ /* 0x000fea0003800000 */
.L_x_168:
[----:B------:R-:W-:Y:S01]  /*1dd0*/  VIADD R12, R12, 0x4 ;  /* 0x000000040c0c7836 */ /* 0x000fe20000000000 */
[----:B------:R-:W-:Y:S06]  /*1de0*/  @P3 BRA `(.L_x_170) ;  /* 0xffffffe800dc3947 */ /* 0x000fec000383ffff */
.L_x_161:
[----:B------:R-:W0:Y:S01]  /*1df0*/  LDC R16, c[0x0][0x290] ;  /* 0x0000a400ff107b82 */ /* 0x000e220000000800 */
[----:B------:R-:W-:Y:S01]  /*1e00*/  IMAD.MOV.U32 R9, RZ, RZ, R13 ;  /* 0x000000ffff097224 */ /* 0x000fe200078e000d */
[----:B0-----:R-:W-:-:S13]  /*1e10*/  LOP3.LUT P0, R18, R16, 0x3, RZ, 0xc0, !PT ;  /* 0x0000000310127812 */ /* 0x001fda000780c0ff */
[----:B------:R-:W-:Y:S05]  /*1e20*/  @!P0 BRA `(.L_x_171) ;  /* 0x0000000c00f48947 */ /* 0x000fea0003800000 */
[----:B------:R-:W0:Y:S01]  /*1e30*/  LDC.64 R10, c[0x0][0x2a8] ;  /* 0x0000aa00ff0a7b82 */ /* 0x000e220000000a00 */
[----:B------:R-:W-:Y:S01]  /*1e40*/  ISETP.NE.AND P0, PT, R6, RZ, PT ;  /* 0x000000ff0600720c */ /* 0x000fe20003f05270 */
[----:B------:R-:W-:Y:S01]  /*1e50*/  IMAD R16, R7, R16, R12 ;  /* 0x0000001007107224 */ /* 0x000fe200078e020c */
[----:B------:R-:W-:Y:S01]  /*1e60*/  BSSY B0, `(.L_x_172) ;  /* 0x0000051000007945 */ /* 0x000fe20003800000 */
[----:B0-----:R-:W-:-:S04]  /*1e70*/  IMAD R17, R11, R10, RZ ;  /* 0x0000000a0b117224 */ /* 0x001fc800078e02ff */
[----:B------:R-:W-:-:S06]  /*1e80*/  IMAD R19, R17, R16, RZ ;  /* 0x0000001011137224 */ /* 0x000fcc00078e02ff */
        /* <DEDUP_REMOVED lines=31> */
[----:B------:R-:W-:-:S04]  /*2080*/  LOP3.LUT R13, R8, R13, RZ, 0x3c, !PT ;  /* 0x0000000d080d7212 */ /* 0x000fc800078e3cff */
[----:B------:R-:W-:-:S07]  /*2090*/  ISETP.GE.AND P6, PT, R13, RZ, PT ;  /* 0x000000ff0d00720c */ /* 0x000fce0003fc6270 */
[----:B------:R-:W-:-:S06]  /*20a0*/  @P4 VIADD R14, R14, 0x1 ;  /* 0x000000010e0e4836 */ /* 0x000fcc0000000000 */
[----:B------:R-:W-:Y:S01]  /*20b0*/  @!P6 IMAD.MOV R14, RZ, RZ, -R14 ;  /* 0x000000ffff0ee224 */ /* 0x000fe200078e0a0e */
[----:B0-----:R-:W-:-:S04]  /*20c0*/  IABS R20, R21 ;  /* 0x0000001500147213 */ /* 0x001fc80000000000 */
[----:B------:R-:W-:Y:S01]  /*20d0*/  SEL R23, R15, R14, !P2 ;  /* 0x0000000e0f177207 */ /* 0x000fe20005000000 */
        /* <DEDUP_REMOVED lines=9> */
[----:B------:R-:W-:Y:S01]  /*2170*/  IMAD.MOV.U32 R7, RZ, RZ, R24 ;  /* 0x000000ffff077224 */ /* 0x000fe200078e0018 */
[----:B------:R-:W-:-:S03]  /*2180*/  ISETP.GE.AND P4, PT, R6, RZ, PT ;  /* 0x000000ff0600720c */ /* 0x000fc60003f86270 */
[----:B------:R-:W-:-:S04]  /*2190*/  IMAD.HI.U32 R22, R25, R7, RZ ;  /* 0x0000000719167227 */ /* 0x000fc800078e00ff */
[----:B------:R-:W-:-:S04]  /*21a0*/  IMAD.MOV R24, RZ, RZ, -R22 ;  /* 0x000000ffff187224 */ /* 0x000fc800078e0a16 */
[----:B------:R-:W-:-:S05]  /*21b0*/  IMAD R7, R20, R24, R7 ;  /* 0x0000001814077224 */ /* 0x000fca00078e0207 */
[----:B------:R-:W-:-:S13]  /*21c0*/  ISETP.GT.U32.AND P3, PT, R20, R7, PT ;  /* 0x000000071400720c */ /* 0x000fda0003f64070 */
[-C--:B------:R-:W-:Y:S01]  /*21d0*/  @!P3 IADD3 R7, R7, -R20.reuse, RZ ;  /* 0x800000140707b210 */ /* 0x080fe20007ffe0ff */
[----:B------:R-:W-:Y:S01]  /*21e0*/  @!P3 VIADD R22, R22, 0x1 ;  /* 0x000000011616b836 */ /* 0x000fe20000000000 */
[----:B------:R-:W-:Y:S02]  /*21f0*/  ISETP.NE.AND P3, PT, R21, RZ, PT ;  /* 0x000000ff1500720c */ /* 0x000fe40003f65270 */
[----:B------:R-:W-:Y:S02]  /*2200*/  ISETP.GE.U32.AND P5, PT, R7, R20, PT ;  /* 0x000000140700720c */ /* 0x000fe40003fa6070 */
[----:B------:R-:W0:Y:S11]  /*2210*/  LDC.64 R6, c[0x0][0x2a0] ;  /* 0x0000a800ff067b82 */ /* 0x000e360000000a00 */
        /* <DEDUP_REMOVED lines=9> */
[----:B------:R-:W-:Y:S02]  /*22b0*/  ULDC UR4, c[0x0][0x294] ;  /* 0x0000a50000047ab9 */ /* 0x000fe40000000800 */
[----:B------:R-:W-:-:S04]  /*22c0*/  IMAD R20, R5, UR4, R16 ;  /* 0x0000000405147c24 */ /* 0x000fc8000f8e0210 */
[----:B------:R-:W-:Y:S01]  /*22d0*/  IMAD R7, R20, R7, R22 ;  /* 0x0000000714077224 */ /* 0x000fe200078e0216 */
[----:B------:R-:W1:Y:S03]  /*22e0*/  LDC.64 R12, c[0x0][0x260] ;  /* 0x00009800ff0c7b82 */ /* 0x000e660000000a00 */
        /* <DEDUP_REMOVED lines=8> */
.L_x_173:
[----:B------:R-:W-:Y:S05]  /*2370*/  BSYNC B0 ;  /* 0x0000000000007941 */ /* 0x000fea0003800000 */
.L_x_172:
[----:B------:R-:W-:Y:S01]  /*2380*/  ISETP.NE.AND P2, PT, R18, 0x1, PT ;  /* 0x000000011200780c */ /* 0x000fe20003f45270 */
[----:B------:R-:W-:-:S12]  /*2390*/  BSSY B0, `(.L_x_171) ;  /* 0x00000a6000007945 */ /* 0x000fd80003800000 */
[----:B------:R-:W-:Y:S05]  /*23a0*/  @!P2 BRA `(.L_x_174) ;  /* 0x000000080090a947 */ /* 0x000fea0003800000 */
        /* <DEDUP_REMOVED lines=46> */
[----:B------:R-:W-:-:S03]  /*2690*/  LOP3.LUT R6, R4, R21, RZ, 0x3c, !PT ;  /* 0x0000001504067212 */ /* 0x000fc600078e3cff */
[----:B------:R-:W-:Y:S01]  /*26a0*/  IMAD.MOV.U32 R7, RZ, RZ, R24 ;  /* 0x000000ffff077224 */ /* 0x000fe200078e0018 */
[----:B------:R-:W-:-:S03]  /*26b0*/  ISETP.GE.AND P4, PT, R6, RZ, PT ;  /* 0x000000ff0600720c */ /* 0x000fc60003f86270 */
[----:B------:R-:W-:-:S05]  /*26c0*/  IMAD.HI.U32 R22, R25, R7, RZ ;  /* 0x0000000719167227 */ /* 0x000fca00078e00ff */
[----:B------:R-:W-:-:S05]  /*26d0*/  IADD3 R24, -R22, RZ, RZ ;  /* 0x000000ff16187210 */ /* 0x000fca0007ffe1ff */
[----:B------:R-:W-:-:S05]  /*26e0*/  IMAD R7, R20, R24, R7 ;  /* 0x0000001814077224 */ /* 0x000fca00078e0207 */
[----:B------:R-:W-:-:S13]  /*26f0*/  ISETP.GT.U32.AND P3, PT, R20, R7, PT ;  /* 0x000000071400720c */ /* 0x000fda0003f64070 */
[----:B------:R-:W-:Y:S01]  /*2700*/  @!P3 IMAD.IADD R7, R7, 0x1, -R20 ;  /* 0x000000010707b824 */ /* 0x000fe200078e0a14 */
[----:B------:R-:W-:Y:S02]  /*2710*/  @!P3 IADD3 R22, R22, 0x1, RZ ;  /* 0x000000011616b810 */ /* 0x000fe40007ffe0ff */
        /* <DEDUP_REMOVED lines=12> */
[----:B------:R-:W-:Y:S01]  /*27e0*/  ULDC UR4, c[0x0][0x294] ;  /* 0x0000a50000047ab9 */ /* 0x000fe20000000800 */
[----:B------:R-:W-:Y:S02]  /*27f0*/  IMAD R11, R11, R10, R19 ;  /* 0x0000000a0b0b7224 */ /* 0x000fe400078e0213 */
[----:B------:R-:W-:-:S04]  /*2800*/  IMAD R20, R5, UR4, R16 ;  /* 0x0000000405147c24 */ /* 0x000fc8000f8e0210 */
[----:B------:R-:W1:Y:S01]  /*2810*/  LDC.64 R14, c[0x0][0x210] ;  /* 0x00008400ff0e7b82 */ /* 0x000e620000000a00 */
[----:B------:R-:W-:-:S05]  /*2820*/  IADD3 R20, R20, 0x1, RZ ;  /* 0x0000000114147810 */ /* 0x000fca0007ffe0ff */
        /* <DEDUP_REMOVED lines=9> */
.L_x_176:
[----:B------:R-:W-:Y:S05]  /*28c0*/  BSYNC B1 ;  /* 0x0000000000017941 */ /* 0x000fea0003800000 */
.L_x_175:
[----:B------:R-:W-:-:S13]  /*28d0*/  ISETP.EQ.OR P0, PT, R18, 0x2, P0 ;  /* 0x000000021200780c */ /* 0x000fda0000702670 */
[----:B------:R-:W-:Y:S05]  /*28e0*/  @P0 BRA `(.L_x_174) ;  /* 0x0000000400400947 */ /* 0x000fea0003800000 */
[----:B------:R-:W0:Y:S01]  /*28f0*/  LDC R11, c[0x0][0x2b0] ;  /* 0x0000ac00ff0b7b82 */ /* 0x000e220000000800 */
[----:B------:R-:W-:Y:S02]  /*2900*/  IABS R19, R8 ;  /* 0x0000000800137213 */ /* 0x000fe40000000000 */
[----:B------:R-:W-:Y:S02]  /*2910*/  ISETP.GE.AND P3, PT, R8, RZ, PT ;  /* 0x000000ff0800720c */ /* 0x000fe40003f66270 */
[-C--:B0-----:R-:W-:Y:S02]  /*2920*/  IABS R10, R11.reuse ;  /* 0x0000000b000a7213 */ /* 0x081fe40000000000 */
[----:B------:R-:W-:Y:S02]  /*2930*/  ISETP.NE.AND P2, PT, R11, RZ, PT ;  /* 0x000000ff0b00720c */ /* 0x000fe40003f45270 */
[----:B------:R-:W0:Y:S08]  /*2940*/  I2F.RP R13, R10 ;  /* 0x0000000a000d7306 */ /* 0x000e300000209400 */
[----:B0-----:R-:W0:Y:S02]  /*2950*/  MUFU.RCP R13, R13 ;  /* 0x0000000d000d7308 */ /* 0x001e240000001000 */
[----:B0-----:R-:W-:Y:S01]  /*2960*/  VIADD R6, R13, 0xffffffe ;  /* 0x0ffffffe0d067836 */ /* 0x001fe20000000000 */
[----:B------:R-:W-:-:S05]  /*2970*/  LOP3.LUT R13, RZ, R11, RZ, 0x33, !PT ;  /* 0x0000000bff0d7212 */ /* 0x000fca00078e33ff */
[----:B------:R0:W1:Y:S02]  /*2980*/  F2I.FTZ.U32.TRUNC.NTZ R7, R6 ;  /* 0x0000000600077305 */ /* 0x000064000021f000 */
[----:B0-----:R-:W-:Y:S01]  /*2990*/  IMAD.MOV.U32 R6, RZ, RZ, RZ ;  /* 0x000000ffff067224 */ /* 0x001fe200078e00ff */
[----:B-1----:R-:W-:-:S05]  /*29a0*/  IADD3 R15, RZ, -R7, RZ ;  /* 0x80000007ff0f7210 */ /* 0x002fca0007ffe0ff */
[----:B------:R-:W-:-:S04]  /*29b0*/  IMAD R15, R15, R10, RZ ;  /* 0x0000000a0f0f7224 */ /* 0x000fc800078e02ff */
[----:B------:R-:W-:-:S06]  /*29c0*/  IMAD.HI.U32 R15, R7, R15, R6 ;  /* 0x0000000f070f7227 */ /* 0x000fcc00078e0006 */
[----:B------:R-:W-:-:S04]  /*29d0*/  IMAD.HI.U32 R12, R15, R19, RZ ;  /* 0x000000130f0c7227 */ /* 0x000fc800078e00ff */
[----:B------:R-:W-:-:S04]  /*29e0*/  IMAD.MOV R7, RZ, RZ, -R12 ;  /* 0x000000ffff077224 */ /* 0x000fc800078e0a0c */
[----:B------:R-:W-:-:S05]  /*29f0*/  IMAD R19, R10, R7, R19 ;  /* 0x000000070a137224 */ /* 0x000fca00078e0213 */
[----:B------:R-:W-:-:S13]  /*2a00*/  ISETP.GT.U32.AND P6, PT, R10, R19, PT ;  /* 0x000000130a00720c */ /* 0x000fda0003fc4070 */
[----:B------:R-:W-:-:S05]  /*2a10*/  @!P6 IMAD.IADD R19, R19, 0x1, -R10 ;  /* 0x000000011313e824 */ /* 0x000fca00078e0a0a */
[----:B------:R-:W-:Y:S02]  /*2a20*/  ISETP.GT.U32.AND P0, PT, R10, R19, PT ;  /* 0x000000130a00720c */ /* 0x000fe40003f04070 */
[----:B------:R-:W-:-:S04]  /*2a30*/  IADD3 R6, R19, -R10, RZ ;  /* 0x8000000a13067210 */ /* 0x000fc80007ffe0ff */
[----:B------:R-:W-:-:S05]  /*2a40*/  SEL R6, R6, R19, !P0 ;  /* 0x0000001306067207 */ /* 0x000fca0004000000 */
[----:B------:R-:W-:-:S05]  /*2a50*/  @!P3 IMAD.MOV R6, RZ, RZ, -R6 ;  /* 0x000000ffff06b224 */ /* 0x000fca00078e0a06 */
[----:B------:R-:W-:-:S04]  /*2a60*/  SEL R6, R13, R6, !P2 ;  /* 0x000000060d067207 */ /* 0x000fc80005000000 */
[----:B------:R-:W-:-:S13]  /*2a70*/  ISETP.NE.AND P0, PT, R6, RZ, PT ;  /* 0x000000ff0600720c */ /* 0x000fda0003f05270 */
[----:B------:R-:W-:Y:S05]  /*2a80*/  @P0 BRA `(.L_x_174) ;  /* 0x0000000000d80947 */ /* 0x000fea0003800000 */
[----:B------:R-:W0:Y:S01]  /*2a90*/  LDC R15, c[0x0][0x2b4] ;  /* 0x0000ad00ff0f7b82 */ /* 0x000e220000000800 */
[----:B------:R-:W-:Y:S02]  /*2aa0*/  IABS R20, R4 ;  /* 0x0000000400147213 */ /* 0x000fe40000000000 */
[----:B------:R-:W-:Y:S02]  /*2ab0*/  ISETP.GE.U32.AND P4, PT, R19, R10, PT ;  /* 0x0000000a1300720c */ /* 0x000fe40003f86070 */
[----:B------:R-:W-:Y:S02]  /*2ac0*/  LOP3.LUT R8, R8, R11, RZ, 0x3c, !PT ;  /* 0x0000000b08087212 */ /* 0x000fe400078e3cff */
[----:B------:R-:W-:Y:S02]  /*2ad0*/  @!P6 IADD3 R12, R12, 0x1, RZ ;  /* 0x000000010c0ce810 */ /* 0x000fe40007ffe0ff */
[----:B------:R-:W-:-:S07]  /*2ae0*/  ISETP.GE.AND P3, PT, R8, RZ, PT ;  /* 0x000000ff0800720c */ /* 0x000fce0003f66270 */
[----:B------:R-:W-:-:S06]  /*2af0*/  @P4 VIADD R12, R12, 0x1 ;  /* 0x000000010c0c4836 */ /* 0x000fcc0000000000 */
[----:B------:R-:W-:Y:S01]  /*2b00*/  @!P3 IMAD.MOV R12, RZ, RZ, -R12 ;  /* 0x000000ffff0cb224 */ /* 0x000fe200078e0a0c */
[-C--:B0-----:R-:W-:Y:S02]  /*2b10*/  IABS R14, R15.reuse ;  /* 0x0000000f000e7213 */ /* 0x081fe40000000000 */
[----:B------:R-:W-:Y:S02]  /*2b20*/  LOP3.LUT R4, R4, R15, RZ, 0x3c, !PT ;  /* 0x0000000f04047212 */ /* 0x000fe400078e3cff */
[----:B------:R-:W0:Y:S01]  /*2b30*/  I2F.RP R18, R14 ;  /* 0x0000000e00127306 */ /* 0x000e220000209400 */
[----:B------:R-:W-:Y:S02]  /*2b40*/  ISETP.NE.AND P4, PT, R15, RZ, PT ;  /* 0x000000ff0f00720c */ /* 0x000fe40003f85270 */
[----:B------:R-:W-:Y:S02]  /*2b50*/  ISETP.GE.AND P6, PT, R4, RZ, PT ;  /* 0x000000ff0400720c */ /* 0x000fe40003fc6270 */
[----:B------:R-:W-:-:S03]  /*2b60*/  SEL R19, R13, R12, !P2 ;  /* 0x0000000c0d137207 */ /* 0x000fc60005000000 */
[----:B0-----:R-:W0:Y:S02]  /*2b70*/  MUFU.RCP R18, R18 ;  /* 0x0000001200127308 */ /* 0x001e240000001000 */
[----:B0-----:R-:W-:-:S06]  /*2b80*/  VIADD R6, R18, 0xffffffe ;  /* 0x0ffffffe12067836 */ /* 0x001fcc0000000000 */
[----:B------:R0:W1:Y:S02]  /*2b90*/  F2I.FTZ.U32.TRUNC.NTZ R7, R6 ;  /* 0x0000000600077305 */ /* 0x000064000021f000 */
[----:B0-----:R-:W-:Y:S01]  /*2ba0*/  MOV R6, RZ ;  /* 0x000000ff00067202 */ /* 0x001fe20000000f00 */
[----:B-1----:R-:W-:-:S04]  /*2bb0*/  IMAD.MOV R21, RZ, RZ, -R7 ;  /* 0x000000ffff157224 */ /* 0x002fc800078e0a07 */
[----:B------:R-:W-:-:S04]  /*2bc0*/  IMAD R21, R21, R14, RZ ;  /* 0x0000000e15157224 */ /* 0x000fc800078e02ff */
[----:B------:R-:W-:-:S04]  /*2bd0*/  IMAD.HI.U32 R21, R7, R21, R6 ;  /* 0x0000001507157227 */ /* 0x000fc800078e0006 */
[----:B------:R-:W-:-:S04]  /*2be0*/  IMAD.MOV.U32 R7, RZ, RZ, R20 ;  /* 0x000000ffff077224 */ /* 0x000fc800078e0014 */
[----:B------:R-:W-:-:S04]  /*2bf0*/  IMAD.HI.U32 R21, R21, R7, RZ ;  /* 0x0000000715157227 */ /* 0x000fc800078e00ff */
[----:B------:R-:W-:-:S04]  /*2c00*/  IMAD.MOV R18, RZ, RZ, -R21 ;  /* 0x000000ffff127224 */ /* 0x000fc800078e0a15 */
[----:B------:R-:W-:-:S05]  /*2c10*/  IMAD R7, R14, R18, R7 ;  /* 0x000000120e077224 */ /* 0x000fca00078e0207 */
[----:B------:R-:W-:-:S13]  /*2c20*/  ISETP.GT.U32.AND P5, PT, R14, R7, PT ;  /* 0x000000070e00720c */ /* 0x000fda0003fa4070 */
[----:B------:R-:W-:Y:S02]  /*2c30*/  @!P5 IMAD.IADD R7, R7, 0x1, -R14 ;  /* 0x000000010707d824 */ /* 0x000fe400078e0a0e */
[----:B------:R-:W-:-:S03]  /*2c40*/  @!P5 VIADD R21, R21, 0x1 ;  /* 0x000000011515d836 */ /* 0x000fc60000000000 */
[----:B------:R-:W-:Y:S02]  /*2c50*/  ISETP.GE.U32.AND P0, PT, R7, R14, PT ;  /* 0x0000000e0700720c */ /* 0x000fe40003f06070 */
[----:B------:R-:W0:Y:S11]  /*2c60*/  LDC.64 R6, c[0x0][0x2a0] ;  /* 0x0000a800ff067b82 */ /* 0x000e360000000a00 */
[----:B------:R-:W-:-:S05]  /*2c70*/  @P0 VIADD R21, R21, 0x1 ;  /* 0x0000000115150836 */ /* 0x000fca0000000000 */
[----:B------:R-:W-:-:S05]  /*2c80*/  MOV R8, R21 ;  /* 0x0000001500087202 */ /* 0x000fca0000000f00 */
        /* <DEDUP_REMOVED lines=8> */
[----:B------:R-:W-:Y:S01]  /*2d10*/  VIADD R16, R16, 0x2 ;  /* 0x0000000210107836 */ /* 0x000fe20000000000 */
[----:B------:R-:W-:-:S03]  /*2d20*/  ULDC UR4, c[0x0][0x294] ;  /* 0x0000a50000047ab9 */ /* 0x000fc60000000800 */
        /* <DEDUP_REMOVED lines=12> */
.L_x_174:
[----:B------:R-:W-:Y:S05]  /*2df0*/  BSYNC B0 ;  /* 0x0000000000007941 */ /* 0x000fea0003800000 */
.L_x_171:
[----:B------:R-:W-:Y:S01]  /*2e00*/  SHF.R.S64 R4, RZ, 0x1f, R2 ;  /* 0x0000001fff047819 */ /* 0x000fe20000001002 */
[----:B------:R-:W-:Y:S01]  /*2e10*/  ULDC.64 UR4, c[0x0][0x238] ;  /* 0x00008e0000047ab9 */ /* 0x000fe20000000a00 */
[----:B------:R-:W-:Y:S02]  /*2e20*/  F2FP.BF16.F32.PACK_AB R9, RZ, R9 ;  /* 0x00000009ff09723e */ /* 0x000fe400000010ff */
[----:B------:R-:W-:Y:S01]  /*2e30*/  IADD3 R4, P0, R4, UR4, RZ ;  /* 0x0000000404047c10 */ /* 0x000fe2000ff1e0ff */
[----:B------:R-:W-:Y:S02]  /*2e40*/  ULDC UR4, c[0x0][0xc] ;  /* 0x0000030000047ab9 */ /* 0x000fe40000000800 */
[----:B------:R-:W-:Y:S01]  /*2e50*/  IMAD R7, R0, UR4, RZ ;  /* 0x0000000400077c24 */ /* 0x000fe2000f8e02ff */
[----:B------:R-:W-:Y:S01]  /*2e60*/  LEA.HI.X.SX32 R5, R2, UR5, 0x1, P0 ;  /* 0x0000000502057c11 */ /* 0x000fe200080f0eff */
[----:B------:R-:W-:-:S03]  /*2e70*/  ULDC UR4, c[0x0][0x288] ;  /* 0x0000a20000047ab9 */ /* 0x000fc60000000800 */
[----:B------:R-:W-:Y:S01]  /*2e80*/  IADD3 R2, P0, R7, R2, RZ ;  /* 0x0000000207027210 */ /* 0x000fe20007f1e0ff */
[----:B------:R0:W-:Y:S04]  /*2e90*/  STG.E.U16 desc[UR6][R4.64], R9 ;  /* 0x0000000904007986 */ /* 0x0001e8000c101506 */
[----:B------:R-:W-:Y:S01]  /*2ea0*/  IMAD.X R3, RZ, RZ, R3, P0 ;  /* 0x000000ffff037224 */ /* 0x000fe200000e0603 */
[----:B------:R-:W-:-:S04]  /*2eb0*/  ISETP.GE.U32.AND P0, PT, R2, UR4, PT ;  /* 0x0000000402007c0c */ /* 0x000fc8000bf06070 */
[----:B------:R-:W-:-:S13]  /*2ec0*/  ISETP.GE.AND.EX P0, PT, R3, UR8, PT, P0 ;  /* 0x0000000803007c0c */ /* 0x000fda000bf06300 */
[----:B0-----:R-:W-:Y:S05]  /*2ed0*/  @!P0 BRA `(.L_x_177) ;  /* 0xffffffd000c88947 */ /* 0x001fea000383ffff */
[----:B------:R-:W-:Y:S05]  /*2ee0*/  EXIT ;  /* 0x000000000000794d */ /* 0x000fea0003800000 */
.L_x_178:
        /* <DEDUP_REMOVED lines=9> */
.L_x_1094:


//--------------------- .text._ZN2at6native51_GLOBAL__N__2c613397_18_DepthwiseConv2d_cu_9959487032conv_depthwise2d_backward_kernelILi1ELi2EN3c108BFloat16EiEEvNS_27GenericPackedTensorAccessorIKT1_Lm4ENS_16DefaultPtrTraitsEiEENS5_IS6_Lm4ES8_iEES9_T2_iiiiiiiiiiiiiii --------------------------
	.section	.text._ZN2at6native51_GLOBAL__N__2c613397_18_DepthwiseConv2d_cu_9959487032conv_depthwise2d_backward_kernelILi1ELi2EN3c108BFloat16EiEEvNS_27GenericPackedTensorAccessorIKT1_Lm4ENS_16DefaultPtrTraitsEiEENS5_IS6_Lm4ES8_iEES9_T2_iiiiiiiiiiiiiii,"ax",@progbits
	.align	128
.text._ZN2at6native51_GLOBAL__N__2c613397_18_DepthwiseConv2d_cu_9959487032conv_depthwise2d_backward_kernelILi1ELi2EN3c108BFloat16EiEEvNS_27GenericPackedTensorAccessorIKT1_Lm4ENS_16DefaultPtrTraitsEiEENS5_IS6_Lm4ES8_iEES9_T2_iiiiiiiiiiiiiii:
        .type           _ZN2at6native51_GLOBAL__N__2c613397_18_DepthwiseConv2d_cu_9959487032conv_depthwise2d_backward_kernelILi1ELi2EN3c108BFloat16EiEEvNS_27GenericPackedTensorAccessorIKT1_Lm4ENS_16DefaultPtrTraitsEiEENS5_IS6_Lm4ES8_iEES9_T2_iiiiiiiiiiiiiii,@function
        .size           _ZN2at6native51_GLOBAL__N__2c613397_18_DepthwiseConv2d_cu_9959487032conv_depthwise2d_backward_kernelILi1ELi2EN3c108BFloat16EiEEvNS_27GenericPackedTensorAccessorIKT1_Lm4ENS_16DefaultPtrTraitsEiEENS5_IS6_Lm4ES8_iEES9_T2_iiiiiiiiiiiiiii,(.L_x_1095 - _ZN2at6native51_GLOBAL__N__2c613397_18_DepthwiseConv2d_cu_9959487032conv_depthwise2d_backward_kernelILi1ELi2EN3c108BFloat16EiEEvNS_27GenericPackedTensorAccessorIKT1_Lm4ENS_16DefaultPtrTraitsEiEENS5_IS6_Lm4ES8_iEES9_T2_iiiiiiiiiiiiiii)
        .other          _ZN2at6native51_GLOBAL__N__2c613397_18_DepthwiseConv2d_cu_9959487032conv_depthwise2d_backward_kernelILi1ELi2EN3c108BFloat16EiEEvNS_27GenericPackedTensorAccessorIKT1_Lm4ENS_16DefaultPtrTraitsEiEENS5_IS6_Lm4ES8_iEES9_T2_iiiiiiiiiiiiiii,@"STO_CUDA_ENTRY STV_DEFAULT"
_ZN2at6native51_GLOBAL__N__2c613397_18_DepthwiseConv2d_cu_9959487032conv_depthwise2d_backward_kernelILi1ELi2EN3c108BFloat16EiEEvNS_27GenericPackedTensorAccessorIKT1_Lm4ENS_16DefaultPtrTraitsEiEENS5_IS6_Lm4ES8_iEES9_T2_iiiiiiiiiiiiiii:
[----:B------:R-:W-:Y:S01]  /*0000*/  LDC R1, c[0x0][0x28] ;  /* 0x00000a00ff017b82 */ /* 0x000fe20000000800 */
[----:B------:R-:W0:Y:S07]  /*0010*/  S2R R2, SR_TID.X ;  /* 0x0000000000027919 */ /* 0x000e2e0000002100 */
[----:B------:R-:W0:Y:S01]  /*0020*/  S2UR UR4, SR_CTAID.X ;  /* 0x00000000000479c3 */ /* 0x000e220000002500 */
[----:B------:R-:W-:Y:S01]  /*0030*/  HFMA2.MMA R3, -RZ, RZ, 0, 0 ;  /* 0x00000000ff037435 */ /* 0x000fe200000001ff */
        /* <DEDUP_REMOVED lines=14> */
.L_x_180:
        /* <DEDUP_REMOVED lines=10> */
.L_x_179:
[----:B------:R-:W-:Y:S01]  /*01c0*/  IADD3 R4, R4, -0x1, RZ ;  /* 0xffffffff04047810 */ /* 0x000fe20007ffe0ff */
[----:B------:R-:W-:-:S03]  /*01d0*/  ULDC UR9, c[0x0][0x290] ;  /* 0x0000a40000097ab9 */ /* 0x000fc60000000800 */
[----:B------:R-:W-:-:S13]  /*01e0*/  ISETP.GE.U32.AND P1, PT, R4, 0x3, PT ;  /* 0x000000030400780c */ /* 0x000fda0003f26070 */
.L_x_186:
[----:B------:R-:W0:Y:S01]  /*01f0*/  LDC R5, c[0x0][0x298] ;  /* 0x0000a600ff057b82 */ /* 0x000e220000000800 */
[----:B------:R-:W-:Y:S01]  /*0200*/  IMAD.MOV.U32 R6, RZ, RZ, RZ ;  /* 0x000000ffff067224 */ /* 0x000fe200078e00ff */
[----:B------:R-:W-:Y:S01]  /*0210*/  IABS R11, R2 ;  /* 0x00000002000b7213 */ /* 0x000fe20000000000 */
[----:B------:R-:W-:Y:S01]  /*0220*/  ULDC.64 UR4, c[0x0][0x2b8] ;  /* 0x0000ae0000047ab9 */ /* 0x000fe20000000a00 */
[----:B------:R-:W-:-:S04]  /*0230*/  ULDC.64 UR10, c[0x0][0x2a0] ;  /* 0x0000a800000a7ab9 */ /* 0x000fc80000000a00 */
[----:B------:R-:W1:Y:S01]  /*0240*/  LDC R4, c[0x0][0x29c] ;  /* 0x0000a700ff047b82 */ /* 0x000e620000000800 */
[----:B0-----:R-:W-:-:S04]  /*0250*/  IABS R14, R5 ;  /* 0x00000005000e7213 */ /* 0x001fc80000000000 */
[----:B------:R-:W0:Y:S01]  /*0260*/  I2F.RP R8, R14 ;  /* 0x0000000e00087306 */ /* 0x000e220000209400 */
[----:B-1----:R-:W-:-:S07]  /*0270*/  IABS R10, R4 ;  /* 0x00000004000a7213 */ /* 0x002fce0000000000 */
[----:B0-----:R-:W0:Y:S02]  /*0280*/  MUFU.RCP R8, R8 ;  /* 0x0000000800087308 */ /* 0x001e240000001000 */
[----:B0-----:R-:W-:-:S06]  /*0290*/  VIADD R7, R8, 0xffffffe ;  /* 0x0ffffffe08077836 */ /* 0x001fcc0000000000 */
[----:B------:R-:W0:Y:S02]  /*02a0*/  F2I.FTZ.U32.TRUNC.NTZ R7, R7 ;  /* 0x0000000700077305 */ /* 0x000e24000021f000 */
[----:B0-----:R-:W-:-:S05]  /*02b0*/  IADD3 R9, RZ, -R7, RZ ;  /* 0x80000007ff097210 */ /* 0x001fca0007ffe0ff */
[----:B------:R-:W-:-:S04]  /*02c0*/  IMAD R9, R9, R14, RZ ;  /* 0x0000000e09097224 */ /* 0x000fc800078e02ff */
[----:B------:R-:W-:Y:S01]  /*02d0*/  IMAD.HI.U32 R8, R7, R9, R6 ;  /* 0x0000000907087227 */ /* 0x000fe200078e0006 */
[----:B------:R-:W-:-:S04]  /*02e0*/  MOV R6, R10 ;  /* 0x0000000a00067202 */ /* 0x000fc80000000f00 */
[----:B------:R-:W0:Y:S01]  /*02f0*/  I2F.RP R12, R6 ;  /* 0x00000006000c7306 */ /* 0x000e220000209400 */
[----:B------:R-:W-:Y:S02]  /*0300*/  IMAD.HI.U32 R9, R8, R11, RZ ;  /* 0x0000000b08097227 */ /* 0x000fe400078e00ff */
[----:B------:R-:W1:Y:S02]  /*0310*/  LDC R8, c[0x0][0x28c] ;  /* 0x0000a300ff087b82 */ /* 0x000e640000000800 */
[----:B------:R-:W-:-:S04]  /*0320*/  IMAD.MOV R7, RZ, RZ, -R9 ;  /* 0x000000ffff077224 */ /* 0x000fc800078e0a09 */
[----:B------:R-:W-:-:S05]  /*0330*/  IMAD R7, R14, R7, R11 ;  /* 0x000000070e077224 */ /* 0x000fca00078e020b */
[----:B------:R-:W-:Y:S01]  /*0340*/  ISETP.GT.U32.AND P3, PT, R14, R7, PT ;  /* 0x000000070e00720c */ /* 0x000fe20003f64070 */
[----:B0-----:R-:W0:-:S12]  /*0350*/  MUFU.RCP R12, R12 ;  /* 0x0000000c000c7308 */ /* 0x001e180000001000 */
[-C--:B------:R-:W-:Y:S02]  /*0360*/  @!P3 IADD3 R7, R7, -R14.reuse, RZ ;  /* 0x8000000e0707b210 */ /* 0x080fe40007ffe0ff */
[----:B------:R-:W-:Y:S02]  /*0370*/  @!P3 IADD3 R9, R9, 0x1, RZ ;  /* 0x000000010909b810 */ /* 0x000fe40007ffe0ff */
[----:B------:R-:W-:Y:S01]  /*0380*/  ISETP.GE.U32.AND P0, PT, R7, R14, PT ;  /* 0x0000000e0700720c */ /* 0x000fe20003f06070 */
[----:B0-----:R-:W-:Y:S01]  /*0390*/  VIADD R10, R12, 0xffffffe ;  /* 0x0ffffffe0c0a7836 */ /* 0x001fe20000000000 */
[----:B------:R-:W-:Y:S02]  /*03a0*/  LOP3.LUT R7, R2, R5, RZ, 0x3c, !PT ;  /* 0x0000000502077212 */ /* 0x000fe400078e3cff */
[----:B------:R-:W-:Y:S01]  /*03b0*/  ISETP.NE.AND P3, PT, R5, RZ, PT ;  /* 0x000000ff0500720c */ /* 0x000fe20003f65270 */
[----:B------:R0:W2:Y:S01]  /*03c0*/  F2I.FTZ.U32.TRUNC.NTZ R11, R10 ;  /* 0x0000000a000b7305 */ /* 0x0000a2000021f000 */
[----:B------:R-:W-:-:S02]  /*03d0*/  ISETP.GE.AND P2, PT, R7, RZ, PT ;  /* 0x000000ff0700720c */ /* 0x000fc40003f46270 */
[----:B-1----:R-:W-:-:S05]  /*03e0*/  IABS R7, R8 ;  /* 0x0000000800077213 */ /* 0x002fca0000000000 */
[----:B------:R-:W-:Y:S01]  /*03f0*/  @P0 VIADD R9, R9, 0x1 ;  /* 0x0000000109090836 */ /* 0x000fe20000000000 */
[----:B0-----:R-:W-:Y:S01]  /*0400*/  HFMA2.MMA R10, -RZ, RZ, 0, 0 ;  /* 0x00000000ff0a7435 */ /* 0x001fe200000001ff */
[----:B------:R-:W0:Y:S04]  /*0410*/  I2F.RP R14, R7 ;  /* 0x00000007000e7306 */ /* 0x000e280000209400 */
[----:B------:R-:W-:Y:S01]  /*0420*/  @!P2 IMAD.MOV R9, RZ, RZ, -R9 ;  /* 0x000000ffff09a224 */ /* 0x000fe200078e0a09 */
[----:B--2---:R-:W-:Y:S02]  /*0430*/  IADD3 R13, RZ, -R11, RZ ;  /* 0x8000000bff0d7210 */ /* 0x004fe40007ffe0ff */
[----:B------:R-:W-:-:S03]  /*0440*/  @!P3 LOP3.LUT R9, RZ, R5, RZ, 0x33, !PT ;  /* 0x00000005ff09b212 */ /* 0x000fc600078e33ff */
[----:B------:R-:W-:Y:S01]  /*0450*/  IMAD R13, R13, R6, RZ ;  /* 0x000000060d0d7224 */ /* 0x000fe200078e02ff */
[----:B------:R-:W-:-:S03]  /*0460*/  IABS R12, R9 ;  /* 0x00000009000c7213 */ /* 0x000fc60000000000 */
[----:B------:R-:W-:Y:S01]  /*0470*/  IMAD.HI.U32 R10, R11, R13, R10 ;  /* 0x0000000d0b0a7227 */ /* 0x000fe200078e000a */
[----:B0-----:R-:W0:Y:S03]  /*0480*/  MUFU.RCP R14, R14 ;  /* 0x0000000e000e7308 */ /* 0x001e260000001000 */
[----:B------:R-:W-:-:S04]  /*0490*/  IMAD.MOV.U32 R13, RZ, RZ, R12 ;  /* 0x000000ffff0d7224 */ /* 0x000fc800078e000c */
[----:B------:R-:W-:-:S05]  /*04a0*/  IMAD.HI.U32 R11, R10, R13, RZ ;  /* 0x0000000d0a0b7227 */ /* 0x000fca00078e00ff */
[----:B------:R-:W-:-:S05]  /*04b0*/  IADD3 R10, -R11, RZ, RZ ;  /* 0x000000ff0b0a7210 */ /* 0x000fca0007ffe1ff */
[----:B------:R-:W-:Y:S01]  /*04c0*/  IMAD R13, R6, R10, R13 ;  /* 0x0000000a060d7224 */ /* 0x000fe200078e020d */
[----:B0-----:R-:W-:-:S04]  /*04d0*/  IADD3 R12, R14, 0xffffffe, RZ ;  /* 0x0ffffffe0e0c7810 */ /* 0x001fc80007ffe0ff */
[----:B------:R-:W-:-:S13]  /*04e0*/  ISETP.GT.U32.AND P3, PT, R6, R13, PT ;  /* 0x0000000d0600720c */ /* 0x000fda0003f64070 */
[----:B------:R-:W-:Y:S02]  /*04f0*/  @!P3 IMAD.IADD R13, R13, 0x1, -R6 ;  /* 0x000000010d0db824 */ /* 0x000fe400078e0a06 */
[----:B------:R-:W-:Y:S01]  /*0500*/  @!P3 VIADD R11, R11, 0x1 ;  /* 0x000000010b0bb836 */ /* 0x000fe20000000000 */
[----:B------:R-:W-:Y:S02]  /*0510*/  ISETP.NE.AND P3, PT, R4, RZ, PT ;  /* 0x000000ff0400720c */ /* 0x000fe40003f65270 */
[----:B------:R-:W-:Y:S02]  /*0520*/  ISETP.GE.U32.AND P0, PT, R13, R6, PT ;  /* 0x000000060d00720c */ /* 0x000fe40003f06070 */
[----:B------:R0:W1:Y:S01]  /*0530*/  F2I.FTZ.U32.TRUNC.NTZ R13, R12 ;  /* 0x0000000c000d7305 */ /* 0x000062000021f000 */
[----:B------:R-:W-:-:S04]  /*0540*/  LOP3.LUT R6, R9, R4, RZ, 0x3c, !PT ;  /* 0x0000000409067212 */ /* 0x000fc800078e3cff */
[----:B------:R-:W-:Y:S02]  /*0550*/  ISETP.GE.AND P2, PT, R6, RZ, PT ;  /* 0x000000ff0600720c */ /* 0x000fe40003f46270 */
[----:B0-----:R-:W-:-:S04]  /*0560*/  MOV R12, RZ ;  /* 0x000000ff000c7202 */ /* 0x001fc80000000f00 */
[----:B------:R-:W-:Y:S01]  /*0570*/  @P0 IADD3 R11, R11, 0x1, RZ ;  /* 0x000000010b0b0810 */ /* 0x000fe20007ffe0ff */
[----:B-1----:R-:W-:-:S06]  /*0580*/  IMAD.MOV R6, RZ, RZ, -R13 ;  /* 0x000000ffff067224 */ /* 0x002fcc00078e0a0d */
[----:B------:R-:W-:Y:S01]  /*0590*/  @!P2 IADD3 R11, -R11, RZ, RZ ;  /* 0x000000ff0b0ba210 */ /* 0x000fe20007ffe1ff */
[----:B------:R-:W-:Y:S01]  /*05a0*/  IMAD R15, R6, R7, RZ ;  /* 0x00000007060f7224 */ /* 0x000fe200078e02ff */
[----:B------:R-:W-:-:S03]  /*05b0*/  @!P3 LOP3.LUT R11, RZ, R4, RZ, 0x33, !PT ;  /* 0x00000004ff0bb212 */ /* 0x000fc600078e33ff */
[----:B------:R-:W-:Y:S01]  /*05c0*/  IMAD.HI.U32 R12, R13, R15, R12 ;  /* 0x0000000f0d0c7227 */ /* 0x000fe200078e000c */
[----:B------:R-:W-:-:S05]  /*05d0*/  IABS R6, R11 ;  /* 0x0000000b00067213 */ /* 0x000fca0000000000 */
[----:B------:R-:W-:-:S04]  /*05e0*/  IMAD.HI.U32 R12, R12, R6, RZ ;  /* 0x000000060c0c7227 */ /* 0x000fc800078e00ff */
[----:B------:R-:W-:-:S04]  /*05f0*/  IMAD.MOV R10, RZ, RZ, -R12 ;  /* 0x000000ffff0a7224 */ /* 0x000fc800078e0a0c */
[----:B------:R-:W-:Y:S01]  /*0600*/  IMAD R6, R7, R10, R6 ;  /* 0x0000000a07067224 */ /* 0x000fe200078e0206 */
[----:B------:R-:W-:-:S04]  /*0610*/  IADD3 R10, -R11, RZ, RZ ;  /* 0x000000ff0b0a7210 */ /* 0x000fc80007ffe1ff */
[----:B------:R-:W-:-:S13]  /*0620*/  ISETP.GT.U32.AND P2, PT, R7, R6, PT ;  /* 0x000000060700720c */ /* 0x000fda0003f44070 */
[-C--:B------:R-:W-:Y:S02]  /*0630*/  @!P2 IADD3 R6, R6, -R7.reuse, RZ ;  /* 0x800000070606a210 */ /* 0x080fe40007ffe0ff */
[----:B------:R-:W-:Y:S02]  /*0640*/  @!P2 IADD3 R12, R12, 0x1, RZ ;  /* 0x000000010c0ca810 */ /* 0x000fe40007ffe0ff */
[----:B------:R-:W-:Y:S01]  /*0650*/  ISETP.GE.U32.AND P0, PT, R6, R7, PT ;  /* 0x000000070600720c */ /* 0x000fe20003f06070 */
[--C-:B------:R-:W-:Y:S01]  /*0660*/  IMAD R6, R4, R10, R9.reuse ;  /* 0x0000000a04067224 */ /* 0x100fe200078e0209 */
[----:B------:R-:W-:Y:S01]  /*0670*/  LOP3.LUT R7, R11, R8, RZ, 0x3c, !PT ;  /* 0x000000080b077212 */ /* 0x000fe200078e3cff */
[----:B------:R-:W-:Y:S01]  /*0680*/  IMAD.MOV R9, RZ, RZ, -R9 ;  /* 0x000000ffff097224 */ /* 0x000fe200078e0a09 */
[----:B------:R-:W-:Y:S02]  /*0690*/  ISETP.NE.AND P2, PT, R8, RZ, PT ;  /* 0x000000ff0800720c */ /* 0x000fe40003f45270 */
[----:B------:R-:W-:Y:S01]  /*06a0*/  IADD3 R6, R6, UR5, RZ ;  /* 0x0000000506067c10 */ /* 0x000fe2000fffe0ff */
[----:B------:R-:W-:Y:S01]  /*06b0*/  IMAD R9, R5, R9, R2 ;  /* 0x0000000905097224 */ /* 0x000fe200078e0202 */
[----:B------:R-:W-:-:S02]  /*06c0*/  ISETP.GE.AND P3, PT, R7, RZ, PT ;  /* 0x000000ff0700720c */ /* 0x000fc40003f66270 */
[----:B------:R-:W-:Y:S02]  /*06d0*/  LEA.HI R4, R6, R6, RZ, 0x1 ;  /* 0x0000000606047211 */ /* 0x000fe400078f08ff */
[----:B------:R-:W-:Y:S01]  /*06e0*/  IADD3 R9, R9, UR4, RZ ;  /* 0x0000000409097c10 */ /* 0x000fe2000fffe0ff */
[----:B------:R-:W-:Y:S01]  /*06f0*/  @P0 VIADD R12, R12, 0x1 ;  /* 0x000000010c0c0836 */ /* 0x000fe20000000000 */
[----:B------:R-:W-:Y:S02]  /*0700*/  SHF.R.S32.HI R4, RZ, 0x1, R4 ;  /* 0x00000001ff047819 */ /* 0x000fe40000011404 */
[----:B------:R-:W-:Y:S02]  /*0710*/  LEA.HI R7, R9, R9, RZ, 0x1 ;  /* 0x0000000909077211 */ /* 0x000fe400078f08ff */
[----:B------:R-:W-:Y:S02]  /*0720*/  MOV R5, R12 ;  /* 0x0000000c00057202 */ /* 0x000fe40000000f00 */
[----:B------:R-:W-:-:S02]  /*0730*/  ISETP.GE.AND P0, PT, R4, UR11, PT ;  /* 0x0000000b04007c0c */ /* 0x000fc4000bf06270 */
[----:B------:R-:W-:Y:S01]  /*0740*/  SHF.R.S32.HI R7, RZ, 0x1, R7 ;  /* 0x00000001ff077819 */ /* 0x000fe20000011407 */
[----:B------:R-:W-:Y:S01]  /*0750*/  @!P3 IMAD.MOV R5, RZ, RZ, -R5 ;  /* 0x000000ffff05b224 */ /* 0x000fe200078e0a05 */
[C---:B------:R-:W-:Y:S02]  /*0760*/  ISETP.GT.AND P0, PT, R6.reuse, -0x2, !P0 ;  /* 0xfffffffe0600780c */ /* 0x040fe40004704270 */
[----:B------:R-:W-:Y:S02]  /*0770*/  @!P2 LOP3.LUT R5, RZ, R8, RZ, 0x33, !PT ;  /* 0x00000008ff05a212 */ /* 0x000fe400078e33ff */
[----:B------:R-:W-:Y:S02]  /*0780*/  ISETP.GT.AND P0, PT, R9, -0x2, P0 ;  /* 0xfffffffe0900780c */ /* 0x000fe40000704270 */
[----:B------:R-:W-:Y:S02]  /*0790*/  IADD3 R10, -R5, RZ, RZ ;  /* 0x000000ff050a7210 */ /* 0x000fe40007ffe1ff */
[----:B------:R-:W-:Y:S01]  /*07a0*/  LOP3.LUT R6, R6, 0x1, R9, 0xc8, !PT ;  /* 0x0000000106067812 */ /* 0x000fe200078ec809 */
[----:B------:R-:W-:Y:S01]  /*07b0*/  HFMA2.MMA R9, -RZ, RZ, 0, 0 ;  /* 0x00000000ff097435 */ /* 0x000fe200000001ff */
[----:B------:R-:W-:Y:S01]  /*07c0*/  ISETP.LT.AND P0, PT, R7, UR10, P0 ;  /* 0x0000000a07007c0c */ /* 0x000fe20008701270 */
[----:B------:R-:W-:-:S02]  /*07d0*/  IMAD R8, R8, R10, R11 ;  /* 0x0000000a08087224 */ /* 0x000fc400078e020b */
[----:B------:R-:W-:Y:S01]  /*07e0*/  IMAD.MOV.U32 R11, RZ, RZ, RZ ;  /* 0x000000ffff0b7224 */ /* 0x000fe200078e00ff */
[----:B------:R-:W-:Y:S09]  /*07f0*/  @!P1 BRA `(.L_x_181) ;  /* 0x0000000400389947 */ /* 0x000ff20003800000 */
[----:B------:R-:W0:Y:S01]  /*0800*/  LDC.64 R10, c[0x0][0x2a8] ;  /* 0x0000aa00ff0a7b82 */ /* 0x000e220000000a00 */
[----:B------:R-:W-:Y:S01]  /*0810*/  ULDC UR5, c[0x0][0x290] ;  /* 0x0000a40000057ab9 */ /* 0x000fe20000000800 */
[----:B------:R-:W-:Y:S01]  /*0820*/  ISETP.NE.OR P2, PT, R6, RZ, !P0 ;  /* 0x000000ff0600720c */ /* 0x000fe20004745670 */
[----:B------:R-:W-:Y:S01]  /*0830*/  ULOP3.LUT UR4, UR5, 0x3, URZ, 0xc0, !UPT ;  /* 0x0000000305047892 */ /* 0x000fe2000f8ec03f */
[----:B------:R-:W-:-:S03]  /*0840*/  MOV R9, RZ ;  /* 0x000000ff00097202 */ /* 0x000fc60000000f00 */
[----:B------:R-:W-:-:S06]  /*0850*/  UIADD3 UR4, -UR4, UR5, URZ ;  /* 0x0000000504047290 */ /* 0x000fcc000fffe13f */
[----:B------:R-:W-:Y:S02]  /*0860*/  IMAD.U32 R21, RZ, RZ, UR4 ;  /* 0x00000004ff157e24 */ /* 0x000fe4000f8e00ff */
[----:B0-----:R-:W-:Y:S01]  /*0870*/  IMAD R10, R11, R10, RZ ;  /* 0x0000000a0b0a7224 */ /* 0x001fe200078e02ff */
[----:B------:R-:W-:-:S07]  /*0880*/  MOV R11, RZ ;  /* 0x000000ff000b7202 */ /* 0x000fce0000000f00 */
.L_x_182:
[----:B------:R-:W0:Y:S01]  /*0890*/  @!P2 LDC R22, c[0x0][0x294] ;  /* 0x0000a500ff16ab82 */ /* 0x000e220000000800 */
[----:B------:R-:W-:-:S07]  /*08a0*/  IMAD R20, R8, UR9, R11 ;  /* 0x0000000908147c24 */ /* 0x000fce000f8e020b */
[----:B------:R-:W1:Y:S08]  /*08b0*/  @!P2 LDC.64 R14, c[0x0][0x2a0] ;  /* 0x0000a800ff0eab82 */ /* 0x000e700000000a00 */
[----:B------:R-:W2:Y:S08]  /*08c0*/  @!P2 LDC R23, c[0x0][0x294] ;  /* 0x0000a500ff17ab82 */ /* 0x000eb00000000800 */
[----:B------:R-:W3:Y:S01]  /*08d0*/  @!P2 LDC.64 R16, c[0x0][0x210] ;  /* 0x00008400ff10ab82 */ /* 0x000ee20000000a00 */
[----:B0-----:R-:W-:-:S07]  /*08e0*/  @!P2 IMAD R22, R5, R22, R20 ;  /* 0x000000160516a224 */ /* 0x001fce00078e0214 */
[----:B------:R-:W0:Y:S01]  /*08f0*/  @!P2 LDC.64 R12, c[0x0][0x2a0] ;  /* 0x0000a800ff0cab82 */ /* 0x000e220000000a00 */
[----:B-1----:R-:W-:-:S04]  /*0900*/  @!P2 IMAD R15, R22, R15, R4 ;  /* 0x0000000f160fa224 */ /* 0x002fc800078e0204 */
[----:B------:R-:W-:-:S03]  /*0910*/  @!P2 IMAD R15, R15, R14, R7 ;  /* 0x0000000e0f0fa224 */ /* 0x000fc600078e0207 */
[----:B------:R-:W1:Y:S01]  /*0920*/  @!P2 LDC.64 R18, c[0x0][0x2a8] ;  /* 0x0000aa00ff12ab82 */ /* 0x000e620000000a00 */
[----:B--2---:R-:W-:-:S05]  /*0930*/  @!P2 IMAD R23, R5, R23, R20 ;  /* 0x000000170517a224 */ /* 0x004fca00078e0214 */
[----:B------:R-:W-:Y:S01]  /*0940*/  @!P2 IADD3 R14, R23, 0x1, RZ ;  /* 0x00000001170ea810 */ /* 0x000fe20007ffe0ff */
[----:B---3--:R-:W-:Y:S01]  /*0950*/  @!P2 IMAD.WIDE R26, R15, 0x2, R16 ;  /* 0x000000020f1aa825 */ /* 0x008fe200078e0210 */
[----:B------:R-:W2:Y:S03]  /*0960*/  @!P2 LDC R24, c[0x0][0x294] ;  /* 0x0000a500ff18ab82 */ /* 0x000ea60000000800 */
[----:B------:R-:W-:Y:S01]  /*0970*/  IMAD R25, R10, R20, RZ ;  /* 0x000000140a197224 */ /* 0x000fe200078e02ff */
[----:B------:R3:W4:Y:S01]  /*0980*/  @!P2 LDG.E.U16 R22, desc[UR6][R26.64] ;  /* 0x000000061a16a981 */ /* 0x000722000c1e1500 */
[----:B0-----:R-:W-:-:S03]  /*0990*/  @!P2 IMAD R13, R14, R13, R4 ;  /* 0x0000000d0e0da224 */ /* 0x001fc600078e0204 */
[----:B------:R-:W0:Y:S01]  /*09a0*/  @!P2 LDC.64 R16, c[0x0][0x260] ;  /* 0x00009800ff10ab82 */ /* 0x000e220000000a00 */
[----:B------:R-:W-:Y:S02]  /*09b0*/  @!P2 IMAD R23, R13, R12, R7 ;  /* 0x0000000c0d17a224 */ /* 0x000fe400078e0207 */
[----:B-1----:R-:W-:-:S05]  /*09c0*/  @!P2 IMAD R29, R19, R18, R25 ;  /* 0x00000012131da224 */ /* 0x002fca00078e0219 */
[----:B------:R-:W1:Y:S08]  /*09d0*/  @!P2 LDC.64 R14, c[0x0][0x260] ;  /* 0x00009800ff0eab82 */ /* 0x000e700000000a00 */
[----:B------:R-:W5:Y:S08]  /*09e0*/  @!P2 LDC.64 R18, c[0x0][0x2a0] ;  /* 0x0000a800ff12ab82 */ /* 0x000f700000000a00 */
[----:B------:R-:W3:Y:S01]  /*09f0*/  @!P2 LDC.64 R12, c[0x0][0x210] ;  /* 0x00008400ff0cab82 */ /* 0x000ee20000000a00 */
[----:B0-----:R-:W-:Y:S01]  /*0a00*/  @!P2 IMAD.WIDE R16, R25, 0x2, R16 ;  /* 0x000000021910a825 */ /* 0x001fe200078e0210 */
[----:B------:R-:W-:-:S05]  /*0a10*/  @!P2 IADD3 R25, R20, 0x2, RZ ;  /* 0x000000021419a810 */ /* 0x000fca0007ffe0ff */
[----:B--2---:R-:W-:Y:S01]  /*0a20*/  @!P2 IMAD R28, R5, R24, R25 ;  /* 0x00000018051ca224 */ /* 0x004fe200078e0219 */
[----:B------:R-:W2:Y:S01]  /*0a30*/  @!P2 LDG.E.U16 R16, desc[UR6][R16.64] ;  /* 0x000000061010a981 */ /* 0x000ea2000c1e1500 */
[----:B-1----:R-:W-:Y:S01]  /*0a40*/  @!P2 IMAD.WIDE R14, R29, 0x2, R14 ;  /* 0x000000021d0ea825 */ /* 0x002fe200078e020e */
[----:B------:R-:W0:Y:S05]  /*0a50*/  @!P2 LDC R24, c[0x0][0x294] ;  /* 0x0000a500ff18ab82 */ /* 0x000e2a0000000800 */
[----:B------:R1:W2:Y:S01]  /*0a60*/  @!P2 LDG.E.U16 R14, desc[UR6][R14.64] ;  /* 0x000000060e0ea981 */ /* 0x0002a2000c1e1500 */
[----:B-----5:R-:W-:Y:S02]  /*0a70*/  @!P2 IMAD R19, R28, R19, R4 ;  /* 0x000000131c13a224 */ /* 0x020fe400078e0204 */
[----:B------:R-:W5:Y:S01]  /*0a80*/  @!P2 LDC.64 R28, c[0x0][0x260] ;  /* 0x00009800ff1cab82 */ /* 0x000f620000000a00 */
[----:B---3--:R-:W-:-:S07]  /*0a90*/  @!P2 IMAD.WIDE R26, R23, 0x2, R12 ;  /* 0x00000002171aa825 */ /* 0x008fce00078e020c */
[----:B------:R-:W3:Y:S01]  /*0aa0*/  @!P2 LDC.64 R12, c[0x0][0x2a0] ;  /* 0x0000a800ff0cab82 */ /* 0x000ee20000000a00 */
[----:B-1----:R-:W-:Y:S02]  /*0ab0*/  @!P2 IMAD R15, R19, R18, R7 ;  /* 0x00000012130fa224 */ /* 0x002fe400078e0207 */
[----:B------:R-:W-:Y:S01]  /*0ac0*/  @!P2 VIADD R23, R20, 0x3 ;  /* 0x000000031417a836 */ /* 0x000fe20000000000 */
[----:B------:R-:W2:Y:S04]  /*0ad0*/  @!P2 LDG.E.U16 R26, desc[UR6][R26.64] ;  /* 0x000000061a1aa981 */ /* 0x000ea8000c1e1500 */
[----:B------:R-:W1:Y:S01]  /*0ae0*/  @!P2 LDC.64 R18, c[0x0][0x210] ;  /* 0x00008400ff12ab82 */ /* 0x000e620000000a00 */
[----:B0-----:R-:W-:Y:S02]  /*0af0*/  @!P2 IMAD R24, R5, R24, R23 ;  /* 0x000000180518a224 */ /* 0x001fe400078e0217 */
[----:B------:R-:W-:-:S04]  /*0b00*/  @!P2 IMAD R25, R10, R25, RZ ;  /* 0x000000190a19a224 */ /* 0x000fc800078e02ff */
[----:B-----5:R-:W-:-:S04]  /*0b10*/  @!P2 IMAD.WIDE R28, R25, 0x2, R28 ;  /* 0x00000002191ca825 */ /* 0x020fc800078e021c */
[----:B-1----:R-:W-:Y:S02]  /*0b20*/  @!P2 IMAD.WIDE R18, R15, 0x2, R18 ;  /* 0x000000020f12a825 */ /* 0x002fe400078e0212 */
[----:B------:R-:W5:Y:S02]  /*0b30*/  @!P2 LDG.E.U16 R28, desc[UR6][R28.64] ;  /* 0x000000061c1ca981 */ /* 0x000f64000c1e1500 */
[----:B---3--:R-:W-:Y:S02]  /*0b40*/  @!P2 IMAD R13, R24, R13, R4 ;  /* 0x0000000d180da224 */ /* 0x008fe400078e0204 */
[----:B------:R-:W0:Y:S01]  /*0b50*/  @!P2 LDC.64 R24, c[0x0][0x260] ;  /* 0x00009800ff18ab82 */ /* 0x000e220000000a00 */
[----:B------:R-:W-:Y:S01]  /*0b60*/  @!P2 IMAD R23, R10, R23, RZ ;  /* 0x000000170a17a224 */ /* 0x000fe200078e02ff */
[----:B------:R-:W3:Y:S01]  /*0b70*/  @!P2 LDG.E.U16 R18, desc[UR6][R18.64] ;  /* 0x000000061212a981 */ /* 0x000ee2000c1e1500 */
[----:B------:R-:W-:-:S05]  /*0b80*/  @!P2 IMAD R15, R13, R12, R7 ;  /* 0x0000000c0d0fa224 */ /* 0x000fca00078e0207 */
[----:B------:R-:W1:Y:S01]  /*0b90*/  @!P2 LDC.64 R12, c[0x0][0x210] ;  /* 0x00008400ff0cab82 */ /* 0x000e620000000a00 */
[----:B0-----:R-:W-:-:S06]  /*0ba0*/  @!P2 IMAD.WIDE R24, R23, 0x2, R24 ;  /* 0x000000021718a825 */ /* 0x001fcc00078e0218 */
[----:B------:R-:W3:Y:S01]  /*0bb0*/  @!P2 LDG.E.U16 R24, desc[UR6][R24.64] ;  /* 0x000000061818a981 */ /* 0x000ee2000c1e1500 */
[----:B-1----:R-:W-:-:S06]  /*0bc0*/  @!P2 IMAD.WIDE R12, R15, 0x2, R12 ;  /* 0x000000020f0ca825 */ /* 0x002fcc00078e020c */
[----:B------:R-:W3:Y:S01]  /*0bd0*/  @!P2 LDG.E.U16 R12, desc[UR6][R12.64] ;  /* 0x000000060c0ca981 */ /* 0x000ee2000c1e1500 */
[----:B------:R-:W-:-:S04]  /*0be0*/  IADD3 R21, R21, -0x4, RZ ;  /* 0xfffffffc15157810 */ /* 0x000fc80007ffe0ff */
[----:B------:R-:W-:Y:S02]  /*0bf0*/  ISETP.NE.AND P3, PT, R21, RZ, PT ;  /* 0x000000ff1500720c */ /* 0x000fe40003f65270 */
[----:B------:R-:W-:Y:S02]  /*0c00*/  IADD3 R11, R11, 0x4, RZ ;  /* 0x000000040b0b7810 */ /* 0x000fe40007ffe0ff */
[----:B----4-:R-:W-:Y:S02]  /*0c10*/  @!P2 SHF.L.U32 R22, R22, 0x10, RZ ;  /* 0x000000101616a819 */ /* 0x010fe400000006ff */
[----:B--2---:R-:W-:-:S05]  /*0c20*/  @!P2 SHF.L.U32 R16, R16, 0x10, RZ ;  /* 0x000000101010a819 */ /* 0x004fca00000006ff */
[----:B------:R-:W-:Y:S01]  /*0c30*/  @!P2 FFMA.FTZ R9, R16, R22, R9 ;  /* 0x000000161009a223 */ /* 0x000fe20000010009 */
[----:B------:R-:W-:Y:S01]  /*0c40*/  @!P2 IMAD.U32 R14, R14, 0x10000, RZ ;  /* 0x000100000e0ea824 */ /* 0x000fe200078e00ff */
[----:B------:R-:W-:-:S05]  /*0c50*/  @!P2 SHF.L.U32 R26, R26, 0x10, RZ ;  /* 0x000000101a1aa819 */ /* 0x000fca00000006ff */
[----:B------:R-:W-:Y:S01]  /*0c60*/  @!P2 FFMA.FTZ R9, R14, R26, R9 ;  /* 0x0000001a0e09a223 */ /* 0x000fe20000010009 */
[----:B-----5:R-:W-:Y:S01]  /*0c70*/  @!P2 IMAD.U32 R28, R28, 0x10000, RZ ;  /* 0x000100001c1ca824 */ /* 0x020fe200078e00ff */
[----:B---3--:R-:W-:-:S05]  /*0c80*/  @!P2 SHF.L.U32 R15, R18, 0x10, RZ ;  /* 0x00000010120fa819 */ /* 0x008fca00000006ff */
[----:B------:R-:W-:Y:S01]  /*0c90*/  @!P2 FFMA.FTZ R9, R28, R15, R9 ;  /* 0x0000000f1c09a223 */ /* 0x000fe20000010009 */
[----:B------:R-:W-:Y:S01]  /*0ca0*/  @!P2 SHF.L.U32 R24, R24, 0x10, RZ ;  /* 0x000000101818a819 */ /* 0x000fe200000006ff */
[----:B------:R-:W-:-:S04]  /*0cb0*/  @!P2 IMAD.U32 R12, R12, 0x10000, RZ ;  /* 0x000100000c0ca824 */ /* 0x000fc800078e00ff */
[----:B------:R-:W-:Y:S01]  /*0cc0*/  @!P2 FFMA.FTZ R9, R24, R12, R9 ;  /* 0x0000000c1809a223 */ /* 0x000fe20000010009 */
[----:B------:R-:W-:Y:S06]  /*0cd0*/  @P3 BRA `(.L_x_182) ;  /* 0xfffffff800ec3947 */ /* 0x000fec000383ffff */
.L_x_181:
[----:B------:R-:W0:Y:S01]  /*0ce0*/  LDC R24, c[0x0][0x290] ;  /* 0x0000a400ff187b82 */ /* 0x000e220000000800 */
[----:B------:R-:W-:Y:S02]  /*0cf0*/  MOV R22, R9 ;  /* 0x0000000900167202 */ /* 0x000fe40000000f00 */
[----:B0-----:R-:W-:-:S13]  /*0d00*/  LOP3.LUT P2, R16, R24, 0x3, RZ, 0xc0, !PT ;  /* 0x0000000318107812 */ /* 0x001fda000784c0ff */
[----:B------:R-:W-:Y:S05]  /*0d10*/  @!P2 BRA `(.L_x_183) ;  /* 0x0000000000e4a947 */ /* 0x000fea0003800000 */
[----:B------:R-:W0:Y:S01]  /*0d20*/  LDC.64 R12, c[0x0][0x2a8] ;  /* 0x0000aa00ff0c7b82 */ /* 0x000e220000000a00 */
[----:B------:R-:W-:Y:S01]  /*0d30*/  ISETP.EQ.AND P0, PT, R6, RZ, P0 ;  /* 0x000000ff0600720c */ /* 0x000fe20000702270 */
[----:B------:R-:W-:Y:S01]  /*0d40*/  IMAD R24, R8, R24, R11 ;  /* 0x0000001808187224 */ /* 0x000fe200078e020b */
[----:B------:R-:W-:Y:S01]  /*0d50*/  BSSY B0, `(.L_x_184) ;  /* 0x0000013000007945 */ /* 0x000fe20003800000 */
[----:B------:R-:W-:Y:S01]  /*0d60*/  ISETP.NE.AND P2, PT, R16, 0x1, PT ;  /* 0x000000011000780c */ /* 0x000fe20003f45270 */
[----:B0-----:R-:W-:-:S04]  /*0d70*/  IMAD R23, R13, R12, RZ ;  /* 0x0000000c0d177224 */ /* 0x001fc800078e02ff */
[----:B------:R-:W-:-:S05]  /*0d80*/  IMAD R6, R23, R24, RZ ;  /* 0x0000001817067224 */ /* 0x000fca00078e02ff */
[----:B------:R-:W-:Y:S05]  /*0d90*/  @!P0 BRA `(.L_x_185) ;  /* 0x0000000000388947 */ /* 0x000fea0003800000 */
[----:B------:R-:W0:Y:S01]  /*0da0*/  LDC.64 R8, c[0x0][0x210] ;  /* 0x00008400ff087b82 */ /* 0x000e220000000a00 */
[----:B------:R-:W-:Y:S02]  /*0db0*/  ULDC UR4, c[0x0][0x294] ;  /* 0x0000a50000047ab9 */ /* 0x000fe40000000800 */
[----:B------:R-:W-:Y:S01]  /*0dc0*/  IMAD R15, R5, UR4, R24 ;  /* 0x00000004050f7c24 */ /* 0x000fe2000f8e0218 */
[----:B------:R-:W-:-:S03]  /*0dd0*/  ULDC.64 UR4, c[0x0][0x2a0] ;  /* 0x0000a80000047ab9 */ /* 0x000fc60000000a00 */
[----:B------:R-:W-:Y:S01]  /*0de0*/  IMAD R14, R15, UR5, R4 ;  /* 0x000000050f0e7c24 */ /* 0x000fe2000f8e0204 */
[----:B------:R-:W1:Y:S03]  /*0df0*/  LDC.64 R10, c[0x0][0x260] ;  /* 0x00009800ff0a7b82 */ /* 0x000e660000000a00 */
[----:B------:R-:W-:-:S04]  /*0e00*/  IMAD R15, R14, UR4, R7 ;  /* 0x000000040e0f7c24 */ /* 0x000fc8000f8e0207 */
[----:B0-----:R-:W-:-:S06]  /*0e10*/  IMAD.WIDE R8, R15, 0x2, R8 ;  /* 0x000000020f087825 */ /* 0x001fcc00078e0208 */
[----:B------:R-:W2:Y:S01]  /*0e20*/  LDG.E.U16 R8, desc[UR6][R8.64] ;  /* 0x0000000608087981 */ /* 0x000ea2000c1e1500 */
[----:B-1----:R-:W-:-:S06]  /*0e30*/  IMAD.WIDE R10, R6, 0x2, R10 ;  /* 0x00000002060a7825 */ /* 0x002fcc00078e020a */
[----:B------:R-:W3:Y:S01]  /*0e40*/  LDG.E.U16 R10, desc[UR6][R10.64] ;  /* 0x000000060a0a7981 */ /* 0x000ee2000c1e1500 */
[----:B--2---:R-:W-:Y:S01]  /*0e50*/  SHF.L.U32 R14, R8, 0x10, RZ ;  /* 0x00000010080e7819 */ /* 0x004fe200000006ff */
[----:B---3--:R-:W-:-:S04]  /*0e60*/  IMAD.U32 R15, R10, 0x10000, RZ ;  /* 0x000100000a0f7824 */ /* 0x008fc800078e00ff */
[----:B------:R-:W-:-:S07]  /*0e70*/  FFMA.FTZ R22, R15, R14, R22 ;  /* 0x0000000e0f167223 */ /* 0x000fce0000010016 */
.L_x_185:
[----:B------:R-:W-:Y:S05]  /*0e80*/  BSYNC B0 ;  /* 0x0000000000007941 */ /* 0x000fea0003800000 */
.L_x_184:
[----:B------:R-:W-:Y:S05]  /*0e90*/  @!P2 BRA `(.L_x_183) ;  /* 0x000000000084a947 */ /* 0x000fea0003800000 */
[----:B------:R-:W-:Y:S01]  /*0ea0*/  ISETP.EQ.OR P2, PT, R16, 0x2, !P0 ;  /* 0x000000021000780c */ /* 0x000fe20004742670 */
[----:B------:R-:W0:Y:S01]  /*0eb0*/  @P0 LDC R20, c[0x0][0x294] ;  /* 0x0000a500ff140b82 */ /* 0x000e220000000800 */
[----:B------:R-:W-:-:S07]  /*0ec0*/  @P0 IMAD R13, R13, R12, R6 ;  /* 0x0000000c0d0d0224 */ /* 0x000fce00078e0206 */
[----:B------:R-:W1:Y:S08]  /*0ed0*/  @P0 LDC.64 R8, c[0x0][0x2a0] ;  /* 0x0000a800ff080b82 */ /* 0x000e700000000a00 */
[----:B------:R-:W2:Y:S08]  /*0ee0*/  @!P2 LDC R25, c[0x0][0x294] ;  /* 0x0000a500ff19ab82 */ /* 0x000eb00000000800 */
[----:B------:R-:W3:Y:S01]  /*0ef0*/  @!P2 LDC.64 R10, c[0x0][0x2a0] ;  /* 0x0000a800ff0aab82 */ /* 0x000ee20000000a00 */
[----:B0-----:R-:W-:-:S02]  /*0f00*/  @P0 IMAD R26, R5, R20, R24 ;  /* 0x00000014051a0224 */ /* 0x001fc400078e0218 */
[----:B------:R-:W-:-:S03]  /*0f10*/  @!P2 VIADD R24, R24, 0x2 ;  /* 0x000000021818a836 */ /* 0x000fc60000000000 */
[----:B------:R-:W-:Y:S01]  /*0f20*/  @P0 IADD3 R26, R26, 0x1, RZ ;  /* 0x000000011a1a0810 */ /* 0x000fe20007ffe0ff */
[----:B------:R-:W-:Y:S01]  /*0f30*/  @!P2 IMAD R23, R23, R24, RZ ;  /* 0x000000181717a224 */ /* 0x000fe200078e02ff */
[----:B------:R-:W0:Y:S03]  /*0f40*/  @P0 LDC.64 R14, c[0x0][0x260] ;  /* 0x00009800ff0e0b82 */ /* 0x000e260000000a00 */
[----:B-1----:R-:W-:-:S04]  /*0f50*/  @P0 IMAD R9, R26, R9, R4 ;  /* 0x000000091a090224 */ /* 0x002fc800078e0204 */
[----:B------:R-:W-:Y:S01]  /*0f60*/  @P0 IMAD R9, R9, R8, R7 ;  /* 0x0000000809090224 */ /* 0x000fe200078e0207 */
[----:B------:R-:W1:Y:S01]  /*0f70*/  @P0 LDC.64 R16, c[0x0][0x210] ;  /* 0x00008400ff100b82 */ /* 0x000e620000000a00 */
[----:B--2---:R-:W-:-:S07]  /*0f80*/  @!P2 IMAD R25, R5, R25, R24 ;  /* 0x000000190519a224 */ /* 0x004fce00078e0218 */
[----:B------:R-:W2:Y:S01]  /*0f90*/  @!P2 LDC.64 R20, c[0x0][0x210] ;  /* 0x00008400ff14ab82 */ /* 0x000ea20000000a00 */
[----:B---3--:R-:W-:-:S04]  /*0fa0*/  @!P2 IMAD R11, R25, R11, R4 ;  /* 0x0000000b190ba224 */ /* 0x008fc800078e0204 */
[----:B------:R-:W-:-:S03]  /*0fb0*/  @!P2 IMAD R11, R11, R10, R7 ;  /* 0x0000000a0b0ba224 */ /* 0x000fc600078e0207 */
[----:B------:R-:W3:Y:S01]  /*0fc0*/  @!P2 LDC.64 R18, c[0x0][0x260] ;  /* 0x00009800ff12ab82 */ /* 0x000ee20000000a00 */
[----:B0-----:R-:W-:-:S06]  /*0fd0*/  @P0 IMAD.WIDE R14, R13, 0x2, R14 ;  /* 0x000000020d0e0825 */ /* 0x001fcc00078e020e */
[----:B------:R-:W4:Y:S01]  /*0fe0*/  @P0 LDG.E.U16 R14, desc[UR6][R14.64] ;  /* 0x000000060e0e0981 */ /* 0x000f22000c1e1500 */
[----:B-1----:R-:W-:-:S06]  /*0ff0*/  @P0 IMAD.WIDE R16, R9, 0x2, R16 ;  /* 0x0000000209100825 */ /* 0x002fcc00078e0210 */
[----:B------:R-:W5:Y:S01]  /*1000*/  @P0 LDG.E.U16 R16, desc[UR6][R16.64] ;  /* 0x0000000610100981 */ /* 0x000f62000c1e1500 */
[----:B--2---:R-:W-:-:S06]  /*1010*/  @!P2 IMAD.WIDE R20, R11, 0x2, R20 ;  /* 0x000000020b14a825 */ /* 0x004fcc00078e0214 */
[----:B------:R-:W2:Y:S01]  /*1020*/  @!P2 LDG.E.U16 R20, desc[UR6][R20.64] ;  /* 0x000000061414a981 */ /* 0x000ea2000c1e1500 */
[----:B---3--:R-:W-:-:S06]  /*1030*/  @!P2 IMAD.WIDE R18, R23, 0x2, R18 ;  /* 0x000000021712a825 */ /* 0x008fcc00078e0212 */
[----:B------:R-:W3:Y:S01]  /*1040*/  @!P2 LDG.E.U16 R18, desc[UR6][R18.64] ;  /* 0x000000061212a981 */ /* 0x000ee2000c1e1500 */
[----:B----4-:R-:W-:Y:S02]  /*1050*/  @P0 SHF.L.U32 R5, R14, 0x10, RZ ;  /* 0x000000100e050819 */ /* 0x010fe400000006ff */
[----:B-----5:R-:W-:-:S05]  /*1060*/  @P0 SHF.L.U32 R4, R16, 0x10, RZ ;  /* 0x0000001010040819 */ /* 0x020fca00000006ff */
[----:B------:R-:W-:Y:S01]  /*1070*/  @P0 FFMA.FTZ R22, R5, R4, R22 ;  /* 0x0000000405160223 */ /* 0x000fe20000010016 */
[----:B--2---:R-:W-:Y:S01]  /*1080*/  @!P2 SHF.L.U32 R6, R20, 0x10, RZ ;  /* 0x000000101406a819 */ /* 0x004fe200000006ff */
[----:B---3--:R-:W-:-:S04]  /*1090*/  @!P2 IMAD.U32 R7, R18, 0x10000, RZ ;  /* 0x000100001207a824 */ /* 0x008fc800078e00ff */
[----:B------:R-:W-:-:S07]  /*10a0*/  @!P2 FFMA.FTZ R22, R7, R6, R22 ;  /* 0x000000060716a223 */ /* 0x000fce0000010016 */
.L_x_183:
        /* <DEDUP_REMOVED lines=9> */
[----:B------:R0:W-:Y:S03]  /*1140*/  STG.E.U16 desc[UR6][R4.64], R22 ;  /* 0x0000001604007986 */ /* 0x0001e6000c101506 */
[----:B------:R-:W-:Y:S02]  /*1150*/  IADD3.X R3, RZ, R3, RZ, P0, !PT ;  /* 0x00000003ff037210 */ /* 0x000fe400007fe4ff */
[----:B------:R-:W-:-:S04]  /*1160*/  ISETP.GE.U32.AND P0, PT, R2, UR4, PT ;  /* 0x0000000402007c0c */ /* 0x000fc8000bf06070 */
[----:B------:R-:W-:-:S13]  /*1170*/  ISETP.GE.AND.EX P0, PT, R3, UR8, PT, P0 ;  /* 0x0000000803007c0c */ /* 0x000fda000bf06300 */
[----:B0-----:R-:W-:Y:S05]  /*1180*/  @!P0 BRA `(.L_x_186) ;  /* 0xfffffff000188947 */ /* 0x001fea000383ffff */
[----:B------:R-:W-:Y:S05]  /*1190*/  EXIT ;  /* 0x000000000000794d */ /* 0x000fea0003800000 */
.L_x_187:
        /* <DEDUP_REMOVED lines=14> */
.L_x_1095:


//--------------------- .text._ZN2at6native51_GLOBAL__N__2c613397_18_DepthwiseConv2d_cu_9959487032conv_depthwise2d_backward_kernelILi1ELi1EN3c108BFloat16EiEEvNS_27GenericPackedTensorAccessorIKT1_Lm4ENS_16DefaultPtrTraitsEiEENS5_IS6_Lm4ES8_iEES9_T2_iiiiiiiiiiiiiii --------------------------
	.section	.text._ZN2at6native51_GLOBAL__N__2c613397_18_DepthwiseConv2d_cu_9959487032conv_depthwise2d_backward_kernelILi1ELi1EN3c108BFloat16EiEEvNS_27GenericPackedTensorAccessorIKT1_Lm4ENS_16DefaultPtrTraitsEiEENS5_IS6_Lm4ES8_iEES9_T2_iiiiiiiiiiiiiii,"ax",@progbits
	.align	128
.text._ZN2at6native51_GLOBAL__N__2c613397_18_DepthwiseConv2d_cu_9959487032conv_depthwise2d_backward_kernelILi1ELi1EN3c108BFloat16EiEEvNS_27GenericPackedTensorAccessorIKT1_Lm4ENS_16DefaultPtrTraitsEiEENS5_IS6_Lm4ES8_iEES9_T2_iiiiiiiiiiiiiii:
        .type           _ZN2at6native51_GLOBAL__N__2c613397_18_DepthwiseConv2d_cu_9959487032conv_depthwise2d_backward_kernelILi1ELi1EN3c108BFloat16EiEEvNS_27GenericPackedTensorAccessorIKT1_Lm4ENS_16DefaultPtrTraitsEiEENS5_IS6_Lm4ES8_iEES9_T2_iiiiiiiiiiiiiii,@function
        .size           _ZN2at6native51_GLOBAL__N__2c613397_18_DepthwiseConv2d_cu_9959487032conv_depthwise2d_backward_kernelILi1ELi1EN3c108BFloat16EiEEvNS_27GenericPackedTensorAccessorIKT1_Lm4ENS_16DefaultPtrTraitsEiEENS5_IS6_Lm4ES8_iEES9_T2_iiiiiiiiiiiiiii,(.L_x_1096 - _ZN2at6native51_GLOBAL__N__2c613397_18_DepthwiseConv2d_cu_9959487032conv_depthwise2d_backward_kernelILi1ELi1EN3c108BFloat16EiEEvNS_27GenericPackedTensorAccessorIKT1_Lm4ENS_16DefaultPtrTraitsEiEENS5_IS6_Lm4ES8_iEES9_T2_iiiiiiiiiiiiiii)
        .other          _ZN2at6native51_GLOBAL__N__2c613397_18_DepthwiseConv2d_cu_9959487032conv_depthwise2d_backward_kernelILi1ELi1EN3c108BFloat16EiEEvNS_27GenericPackedTensorAccessorIKT1_Lm4ENS_16DefaultPtrTraitsEiEENS5_IS6_Lm4ES8_iEES9_T2_iiiiiiiiiiiiiii,@"STO_CUDA_ENTRY STV_DEFAULT"
_ZN2at6native51_GLOBAL__N__2c613397_18_DepthwiseConv2d_cu_9959487032conv_depthwise2d_backward_kernelILi1ELi1EN3c108BFloat16EiEEvNS_27GenericPackedTensorAccessorIKT1_Lm4ENS_16DefaultPtrTraitsEiEENS5_IS6_Lm4ES8_iEES9_T2_iiiiiiiiiiiiiii:
        /* <DEDUP_REMOVED lines=18> */
.L_x_189:
[----:B------:R-:W-:-:S04]  /*0120*/  SHF.R.S64 R4, RZ, 0x1f, R2 ;  /* 0x0000001fff047819 */ /* 0x000fc80000001002 */
[----:B------:R-:W-:-:S04]  /*0130*/  IADD3 R4, P0, R4, UR10, RZ ;  /* 0x0000000a04047c10 */ /* 0x000fc8000ff1e0ff */
[----:B------:R-:W-:Y:S02]  /*0140*/  LEA.HI.X.SX32 R5, R2, UR11, 0x1, P0 ;  /* 0x0000000b02057c11 */ /* 0x000fe400080f0eff */
[----:B------:R-:W-:-:S03]  /*0150*/  IADD3 R2, P0, R7, R2, RZ ;  /* 0x0000000207027210 */ /* 0x000fc60007f1e0ff */
[----:B------:R0:W-:Y:S01]  /*0160*/  STG.E.U16 desc[UR6][R4.64], RZ ;  /* 0x000000ff04007986 */ /* 0x0001e2000c101506 */
[----:B------:R-:W-:Y:S02]  /*0170*/  IADD3.X R3, RZ, R3, RZ, P0, !PT ;  /* 0x00000003ff037210 */ /* 0x000fe400007fe4ff */
[----:B------:R-:W-:-:S04]  /*0180*/  ISETP.GE.U32.AND P0, PT, R2, UR5, PT ;  /* 0x0000000502007c0c */ /* 0x000fc8000bf06070 */
[----:B------:R-:W-:-:S13]  /*0190*/  ISETP.GE.AND.EX P0, PT, R3, UR8, PT, P0 ;  /* 0x0000000803007c0c */ /* 0x000fda000bf06300 */
[----:B0-----:R-:W-:Y:S05]  /*01a0*/  @!P0 BRA `(.L_x_189) ;  /* 0xfffffffc00dc8947 */ /* 0x001fea000383ffff */
[----:B------:R-:W-:Y:S05]  /*01b0*/  EXIT ;  /* 0x000000000000794d */ /* 0x000fea0003800000 */
.L_x_188:
[----:B------:R-:W-:Y:S01]  /*01c0*/  VIADD R4, R4, 0xffffffff ;  /* 0xffffffff04047836 */ /* 0x000fe20000000000 */
[----:B------:R-:W-:-:S04]  /*01d0*/  ULDC UR9, c[0x0][0x290] ;  /* 0x0000a40000097ab9 */ /* 0x000fc80000000800 */
[----:B------:R-:W-:-:S13]  /*01e0*/  ISETP.GE.U32.AND P1, PT, R4, 0x3, PT ;  /* 0x000000030400780c */ /* 0x000fda0003f26070 */
.L_x_195:
[----:B------:R-:W0:Y:S01]  /*01f0*/  LDC R5, c[0x0][0x298] ;  /* 0x0000a600ff057b82 */ /* 0x000e220000000800 */
[----:B------:R-:W-:Y:S01]  /*0200*/  IABS R10, R2 ;  /* 0x00000002000a7213 */ /* 0x000fe20000000000 */
[----:B------:R-:W-:-:S06]  /*0210*/  ULDC.64 UR4, c[0x0][0x2b8] ;  /* 0x0000ae0000047ab9 */ /* 0x000fcc0000000a00 */
[----:B------:R-:W1:Y:S01]  /*0220*/  LDC R4, c[0x0][0x29c] ;  /* 0x0000a700ff047b82 */ /* 0x000e620000000800 */
[----:B0-----:R-:W-:-:S04]  /*0230*/  IABS R9, R5 ;  /* 0x0000000500097213 */ /* 0x001fc80000000000 */
[----:B------:R-:W0:Y:S01]  /*0240*/  I2F.RP R8, R9 ;  /* 0x0000000900087306 */ /* 0x000e220000209400 */
[----:B-1----:R-:W-:-:S07]  /*0250*/  IABS R12, R4 ;  /* 0x00000004000c7213 */ /* 0x002fce0000000000 */
[----:B0-----:R-:W0:Y:S02]  /*0260*/  MUFU.RCP R8, R8 ;  /* 0x0000000800087308 */ /* 0x001e240000001000 */
[----:B0-----:R-:W-:-:S06]  /*0270*/  IADD3 R7, R8, 0xffffffe, RZ ;  /* 0x0ffffffe08077810 */ /* 0x001fcc0007ffe0ff */
[----:B------:R-:W0:Y:S02]  /*0280*/  F2I.FTZ.U32.TRUNC.NTZ R7, R7 ;  /* 0x0000000700077305 */ /* 0x000e24000021f000 */
[----:B0-----:R-:W-:-:S05]  /*0290*/  IADD3 R6, RZ, -R7, RZ ;  /* 0x80000007ff067210 */ /* 0x001fca0007ffe0ff */
[----:B------:R-:W-:Y:S02]  /*02a0*/  IMAD R11, R6, R9, RZ ;  /* 0x00000009060b7224 */ /* 0x000fe400078e02ff */
[----:B------:R-:W-:-:S04]  /*02b0*/  IMAD.MOV.U32 R6, RZ, RZ, RZ ;  /* 0x000000ffff067224 */ /* 0x000fc800078e00ff */
[----:B------:R-:W-:Y:S01]  /*02c0*/  IMAD.HI.U32 R8, R7, R11, R6 ;  /* 0x0000000b07087227 */ /* 0x000fe200078e0006 */
[----:B------:R-:W-:-:S04]  /*02d0*/  MOV R6, R12 ;  /* 0x0000000c00067202 */ /* 0x000fc80000000f00 */
[----:B------:R-:W0:Y:S01]  /*02e0*/  I2F.RP R12, R6 ;  /* 0x00000006000c7306 */ /* 0x000e220000209400 */
[----:B------:R-:W-:-:S05]  /*02f0*/  IMAD.HI.U32 R7, R8, R10, RZ ;  /* 0x0000000a08077227 */ /* 0x000fca00078e00ff */
[----:B------:R-:W-:-:S05]  /*0300*/  IADD3 R8, -R7, RZ, RZ ;  /* 0x000000ff07087210 */ /* 0x000fca0007ffe1ff */
[C---:B------:R-:W-:Y:S01]  /*0310*/  IMAD R8, R9.reuse, R8, R10 ;  /* 0x0000000809087224 */ /* 0x040fe200078e020a */
[----:B0-----:R-:W0:Y:S04]  /*0320*/  MUFU.RCP R12, R12 ;  /* 0x0000000c000c7308 */ /* 0x001e280000001000 */
[----:B------:R-:W-:-:S13]  /*0330*/  ISETP.GT.U32.AND P3, PT, R9, R8, PT ;  /* 0x000000080900720c */ /* 0x000fda0003f64070 */
[----:B------:R-:W-:Y:S01]  /*0340*/  @!P3 IMAD.IADD R8, R8, 0x1, -R9 ;  /* 0x000000010808b824 */ /* 0x000fe200078e0a09 */
[----:B------:R-:W-:Y:S02]  /*0350*/  @!P3 IADD3 R7, R7, 0x1, RZ ;  /* 0x000000010707b810 */ /* 0x000fe40007ffe0ff */
[----:B0-----:R-:W-:Y:S02]  /*0360*/  IADD3 R10, R12, 0xffffffe, RZ ;  /* 0x0ffffffe0c0a7810 */ /* 0x001fe40007ffe0ff */
[----:B------:R-:W-:Y:S02]  /*0370*/  ISETP.GE.U32.AND P0, PT, R8, R9, PT ;  /* 0x000000090800720c */ /* 0x000fe40003f06070 */
[----:B------:R-:W-:Y:S01]  /*0380*/  LOP3.LUT R9, R2, R5, RZ, 0x3c, !PT ;  /* 0x0000000502097212 */ /* 0x000fe200078e3cff */
[----:B------:R0:W1:Y:S01]  /*0390*/  F2I.FTZ.U32.TRUNC.NTZ R11, R10 ;  /* 0x0000000a000b7305 */ /* 0x000062000021f000 */
[----:B------:R-:W2:Y:S01]  /*03a0*/  LDC R8, c[0x0][0x28c] ;  /* 0x0000a300ff087b82 */ /* 0x000ea20000000800 */
[----:B------:R-:W-:-:S02]  /*03b0*/  ISETP.NE.AND P3, PT, R5, RZ, PT ;  /* 0x000000ff0500720c */ /* 0x000fc40003f65270 */
[----:B------:R-:W-:Y:S01]  /*03c0*/  ISETP.GE.AND P2, PT, R9, RZ, PT ;  /* 0x000000ff0900720c */ /* 0x000fe20003f46270 */
[----:B0-----:R-:W-:-:S05]  /*03d0*/  IMAD.MOV.U32 R10, RZ, RZ, RZ ;  /* 0x000000ffff0a7224 */ /* 0x001fca00078e00ff */
[----:B------:R-:W-:Y:S01]  /*03e0*/  @P0 VIADD R7, R7, 0x1 ;  /* 0x0000000107070836 */ /* 0x000fe20000000000 */
[----:B-1----:R-:W-:-:S06]  /*03f0*/  IADD3 R13, RZ, -R11, RZ ;  /* 0x8000000bff0d7210 */ /* 0x002fcc0007ffe0ff */
[----:B------:R-:W-:Y:S02]  /*0400*/  @!P2 IADD3 R7, -R7, RZ, RZ ;  /* 0x000000ff0707a210 */ /* 0x000fe40007ffe1ff */
[----:B------:R-:W-:Y:S01]  /*0410*/  @!P3 LOP3.LUT R7, RZ, R5, RZ, 0x33, !PT ;  /* 0x00000005ff07b212 */ /* 0x000fe200078e33ff */
[----:B------:R-:W-:-:S03]  /*0420*/  IMAD R13, R13, R6, RZ ;  /* 0x000000060d0d7224 */ /* 0x000fc600078e02ff */
[----:B------:R-:W-:Y:S01]  /*0430*/  IABS R12, R7 ;  /* 0x00000007000c7213 */ /* 0x000fe20000000000 */
[----:B------:R-:W-:Y:S01]  /*0440*/  IMAD.HI.U32 R10, R11, R13, R10 ;  /* 0x0000000d0b0a7227 */ /* 0x000fe200078e000a */
[----:B--2---:R-:W-:Y:S02]  /*0450*/  IABS R9, R8 ;  /* 0x0000000800097213 */ /* 0x004fe40000000000 */
[----:B------:R-:W-:Y:S02]  /*0460*/  MOV R11, R12 ;  /* 0x0000000c000b7202 */ /* 0x000fe40000000f00 */
[----:B------:R-:W0:Y:S03]  /*0470*/  I2F.RP R12, R9 ;  /* 0x00000009000c7306 */ /* 0x000e260000209400 */
[----:B------:R-:W-:-:S05]  /*0480*/  IMAD.HI.U32 R13, R10, R11, RZ ;  /* 0x0000000b0a0d7227 */ /* 0x000fca00078e00ff */
[----:B------:R-:W-:-:S05]  /*0490*/  IADD3 R10, -R13, RZ, RZ ;  /* 0x000000ff0d0a7210 */ /* 0x000fca0007ffe1ff */
[C---:B------:R-:W-:Y:S01]  /*04a0*/  IMAD R11, R6.reuse, R10, R11 ;  /* 0x0000000a060b7224 */ /* 0x040fe200078e020b */
[----:B0-----:R-:W0:Y:S04]  /*04b0*/  MUFU.RCP R12, R12 ;  /* 0x0000000c000c7308 */ /* 0x001e280000001000 */
[----:B------:R-:W-:-:S13]  /*04c0*/  ISETP.GT.U32.AND P3, PT, R6, R11, PT ;  /* 0x0000000b0600720c */ /* 0x000fda0003f64070 */
[----:B------:R-:W-:Y:S01]  /*04d0*/  @!P3 IMAD.IADD R11, R11, 0x1, -R6 ;  /* 0x000000010b0bb824 */ /* 0x000fe200078e0a06 */
[----:B0-----:R-:W-:Y:S02]  /*04e0*/  IADD3 R10, R12, 0xffffffe, RZ ;  /* 0x0ffffffe0c0a7810 */ /* 0x001fe40007ffe0ff */
[----:B------:R-:W-:Y:S02]  /*04f0*/  @!P3 IADD3 R13, R13, 0x1, RZ ;  /* 0x000000010d0db810 */ /* 0x000fe40007ffe0ff */
[----:B------:R-:W-:Y:S02]  /*0500*/  ISETP.GE.U32.AND P0, PT, R11, R6, PT ;  /* 0x000000060b00720c */ /* 0x000fe40003f06070 */
[----:B------:R-:W-:Y:S01]  /*0510*/  LOP3.LUT R6, R7, R4, RZ, 0x3c, !PT ;  /* 0x0000000407067212 */ /* 0x000fe200078e3cff */
[----:B------:R0:W1:Y:S01]  /*0520*/  F2I.FTZ.U32.TRUNC.NTZ R11, R10 ;  /* 0x0000000a000b7305 */ /* 0x000062000021f000 */
[----:B------:R-:W-:Y:S02]  /*0530*/  ISETP.NE.AND P3, PT, R4, RZ, PT ;  /* 0x000000ff0400720c */ /* 0x000fe40003f65270 */
[----:B------:R-:W-:Y:S01]  /*0540*/  ISETP.GE.AND P2, PT, R6, RZ, PT ;  /* 0x000000ff0600720c */ /* 0x000fe20003f46270 */
[----:B0-----:R-:W-:-:S06]  /*0550*/  IMAD.MOV.U32 R10, RZ, RZ, RZ ;  /* 0x000000ffff0a7224 */ /* 0x001fcc00078e00ff */
[----:B------:R-:W-:Y:S01]  /*0560*/  @P0 VIADD R13, R13, 0x1 ;  /* 0x000000010d0d0836 */ /* 0x000fe20000000000 */
[----:B-1----:R-:W-:-:S05]  /*0570*/  IADD3 R6, RZ, -R11, RZ ;  /* 0x8000000bff067210 */ /* 0x002fca0007ffe0ff */
[----:B------:R-:W-:Y:S02]  /*0580*/  @!P2 IADD3 R13, -R13, RZ, RZ ;  /* 0x000000ff0d0da210 */ /* 0x000fe40007ffe1ff */
[----:B------:R-:W-:Y:S01]  /*0590*/  @!P3 LOP3.LUT R13, RZ, R4, RZ, 0x33, !PT ;  /* 0x00000004ff0db212 */ /* 0x000fe200078e33ff */
[----:B------:R-:W-:-:S03]  /*05a0*/  IMAD R15, R6, R9, RZ ;  /* 0x00000009060f7224 */ /* 0x000fc600078e02ff */
[----:B------:R-:W-:Y:S01]  /*05b0*/  IABS R6, R13 ;  /* 0x0000000d00067213 */ /* 0x000fe20000000000 */
[----:B------:R-:W-:-:S03]  /*05c0*/  IMAD.HI.U32 R10, R11, R15, R10 ;  /* 0x0000000f0b0a7227 */ /* 0x000fc600078e000a */
[----:B------:R-:W-:-:S05]  /*05d0*/  MOV R11, R6 ;  /* 0x00000006000b7202 */ /* 0x000fca0000000f00 */
[----:B------:R-:W-:-:S05]  /*05e0*/  IMAD.HI.U32 R6, R10, R11, RZ ;  /* 0x0000000b0a067227 */ /* 0x000fca00078e00ff */
[----:B------:R-:W-:-:S05]  /*05f0*/  IADD3 R10, -R6, RZ, RZ ;  /* 0x000000ff060a7210 */ /* 0x000fca0007ffe1ff */
[----:B------:R-:W-:Y:S01]  /*0600*/  IMAD R10, R9, R10, R11 ;  /* 0x0000000a090a7224 */ /* 0x000fe200078e020b */
[----:B------:R-:W-:-:S04]  /*0610*/  LOP3.LUT R11, R13, R8, RZ, 0x3c, !PT ;  /* 0x000000080d0b7212 */ /* 0x000fc800078e3cff */
[----:B------:R-:W-:Y:S02]  /*0620*/  ISETP.GT.U32.AND P2, PT, R9, R10, PT ;  /* 0x0000000a0900720c */ /* 0x000fe40003f44070 */
[----:B------:R-:W-:Y:S01]  /*0630*/  ISETP.GE.AND P3, PT, R11, RZ, PT ;  /* 0x000000ff0b00720c */ /* 0x000fe20003f66270 */
[----:B------:R-:W-:-:S10]  /*0640*/  HFMA2.MMA R11, -RZ, RZ, 0, 0 ;  /* 0x00000000ff0b7435 */ /* 0x000fd400000001ff */
[----:B------:R-:W-:Y:S02]  /*0650*/  @!P2 IMAD.IADD R10, R10, 0x1, -R9 ;  /* 0x000000010a0aa824 */ /* 0x000fe400078e0a09 */
[----:B------:R-:W-:Y:S01]  /*0660*/  @!P2 VIADD R6, R6, 0x1 ;  /* 0x000000010606a836 */ /* 0x000fe20000000000 */
[----:B------:R-:W-:Y:S02]  /*0670*/  ISETP.NE.AND P2, PT, R8, RZ, PT ;  /* 0x000000ff0800720c */ /* 0x000fe40003f45270 */
[----:B------:R-:W-:Y:S02]  /*0680*/  ISETP.GE.U32.AND P0, PT, R10, R9, PT ;  /* 0x000000090a00720c */ /* 0x000fe40003f06070 */
[----:B------:R-:W-:Y:S02]  /*0690*/  IADD3 R9, -R7, RZ, RZ ;  /* 0x000000ff07097210 */ /* 0x000fe40007ffe1ff */
[----:B------:R-:W-:-:S03]  /*06a0*/  IADD3 R10, -R13, RZ, RZ ;  /* 0x000000ff0d0a7210 */ /* 0x000fc60007ffe1ff */
[----:B------:R-:W-:Y:S02]  /*06b0*/  IMAD R5, R5, R9, R2 ;  /* 0x0000000905057224 */ /* 0x000fe400078e0202 */
[----:B------:R-:W-:-:S03]  /*06c0*/  IMAD R4, R4, R10, R7 ;  /* 0x0000000a04047224 */ /* 0x000fc600078e0207 */
[----:B------:R-:W-:Y:S01]  /*06d0*/  IADD3 R5, R5, UR4, RZ ;  /* 0x0000000405057c10 */ /* 0x000fe2000fffe0ff */
[----:B------:R-:W-:Y:S01]  /*06e0*/  VIADD R4, R4, UR5 ;  /* 0x0000000504047c36 */ /* 0x000fe20008000000 */
[----:B------:R-:W-:Y:S01]  /*06f0*/  @P0 IADD3 R6, R6, 0x1, RZ ;  /* 0x0000000106060810 */ /* 0x000fe20007ffe0ff */
[----:B------:R-:W-:-:S03]  /*0700*/  ULDC.64 UR4, c[0x0][0x2a0] ;  /* 0x0000a80000047ab9 */ /* 0x000fc60000000a00 */
[----:B------:R-:W-:Y:S02]  /*0710*/  LOP3.LUT R7, R4, R5, RZ, 0xfc, !PT ;  /* 0x0000000504077212 */ /* 0x000fe400078efcff */
[----:B------:R-:W-:Y:S02]  /*0720*/  @!P3 IADD3 R6, -R6, RZ, RZ ;  /* 0x000000ff0606b210 */ /* 0x000fe40007ffe1ff */
[----:B------:R-:W-:Y:S01]  /*0730*/  ISETP.GT.AND P0, PT, R7, -0x1, PT ;  /* 0xffffffff0700780c */ /* 0x000fe20003f04270 */
[----:B------:R-:W-:Y:S01]  /*0740*/  IMAD.MOV.U32 R7, RZ, RZ, RZ ;  /* 0x000000ffff077224 */ /* 0x000fe200078e00ff */
[----:B------:R-:W-:Y:S02]  /*0750*/  @!P2 LOP3.LUT R6, RZ, R8, RZ, 0x33, !PT ;  /* 0x00000008ff06a212 */ /* 0x000fe400078e33ff */
[----:B------:R-:W-:Y:S02]  /*0760*/  ISETP.LT.AND P0, PT, R4, UR5, P0 ;  /* 0x0000000504007c0c */ /* 0x000fe40008701270 */
[----:B------:R-:W-:-:S02]  /*0770*/  IADD3 R9, -R6, RZ, RZ ;  /* 0x000000ff06097210 */ /* 0x000fc40007ffe1ff */
[----:B------:R-:W-:-:S03]  /*0780*/  ISETP.LT.AND P0, PT, R5, UR4, P0 ;  /* 0x0000000405007c0c */ /* 0x000fc60008701270 */
[----:B------:R-:W-:Y:S01]  /*0790*/  IMAD R8, R8, R9, R13 ;  /* 0x0000000908087224 */ /* 0x000fe200078e020d */
[----:B------:R-:W-:Y:S09]  /*07a0*/  @!P1 BRA `(.L_x_190) ;  /* 0x0000000400349947 */ /* 0x000ff20003800000 */
[----:B------:R-:W0:Y:S01]  /*07b0*/  LDC.64 R10, c[0x0][0x2a8] ;  /* 0x0000aa00ff0a7b82 */ /* 0x000e220000000a00 */
[----:B------:R-:W-:Y:S01]  /*07c0*/  ULDC UR5, c[0x0][0x290] ;  /* 0x0000a40000057ab9 */ /* 0x000fe20000000800 */
[----:B------:R-:W-:Y:S01]  /*07d0*/  MOV R7, RZ ;  /* 0x000000ff00077202 */ /* 0x000fe20000000f00 */
[----:B------:R-:W-:-:S04]  /*07e0*/  ULOP3.LUT UR4, UR5, 0x3, URZ, 0xc0, !UPT ;  /* 0x0000000305047892 */ /* 0x000fc8000f8ec03f */
[----:B------:R-:W-:Y:S01]  /*07f0*/  UIADD3 UR4, -UR4, UR5, URZ ;  /* 0x0000000504047290 */ /* 0x000fe2000fffe13f */
[----:B0-----:R-:W-:-:S05]  /*0800*/  IMAD R9, R11, R10, RZ ;  /* 0x0000000a0b097224 */ /* 0x001fca00078e02ff */
[----:B------:R-:W-:Y:S01]  /*0810*/  MOV R10, UR4 ;  /* 0x00000004000a7c02 */ /* 0x000fe20008000f00 */
[----:B------:R-:W-:-:S07]  /*0820*/  IMAD.MOV.U32 R11, RZ, RZ, RZ ;  /* 0x000000ffff0b7224 */ /* 0x000fce00078e00ff */
.L_x_191:
[----:B------:R-:W0:Y:S01]  /*0830*/  @P0 LDC R16, c[0x0][0x294] ;  /* 0x0000a500ff100b82 */ /* 0x000e220000000800 */
[----:B------:R-:W-:-:S04]  /*0840*/  IMAD R21, R8, UR9, R11 ;  /* 0x0000000908157c24 */ /* 0x000fc8000f8e020b */
[----:B------:R-:W-:-:S03]  /*0850*/  IMAD R27, R9, R21, RZ ;  /* 0x00000015091b7224 */ /* 0x000fc600078e02ff */
[----:B------:R-:W1:Y:S08]  /*0860*/  @P0 LDC.64 R18, c[0x0][0x2a0] ;  /* 0x0000a800ff120b82 */ /* 0x000e700000000a00 */
[----:B------:R-:W2:Y:S08]  /*0870*/  @P0 LDC R20, c[0x0][0x294] ;  /* 0x0000a500ff140b82 */ /* 0x000eb00000000800 */
[----:B------:R-:W3:Y:S01]  /*0880*/  @P0 LDC.64 R22, c[0x0][0x210] ;  /* 0x00008400ff160b82 */ /* 0x000ee20000000a00 */
[----:B0-----:R-:W-:-:S07]  /*0890*/  @P0 IMAD R16, R6, R16, R21 ;  /* 0x0000001006100224 */ /* 0x001fce00078e0215 */
[----:B------:R-:W0:Y:S01]  /*08a0*/  @P0 LDC.64 R24, c[0x0][0x260] ;  /* 0x00009800ff180b82 */ /* 0x000e220000000a00 */
[----:B-1----:R-:W-:-:S04]  /*08b0*/  @P0 IMAD R19, R16, R19, R4 ;  /* 0x0000001310130224 */ /* 0x002fc800078e0204 */
[----:B------:R-:W-:-:S03]  /*08c0*/  @P0 IMAD R19, R19, R18, R5 ;  /* 0x0000001213130224 */ /* 0x000fc600078e0205 */
[----:B------:R-:W1:Y:S01]  /*08d0*/  @P0 LDC.64 R12, c[0x0][0x2a0] ;  /* 0x0000a800ff0c0b82 */ /* 0x000e620000000a00 */
[----:B--2---:R-:W-:-:S07]  /*08e0*/  @P0 IMAD R20, R6, R20, R21 ;  /* 0x0000001406140224 */ /* 0x004fce00078e0215 */
[----:B------:R-:W2:Y:S01]  /*08f0*/  @P0 LDC.64 R14, c[0x0][0x2a8] ;  /* 0x0000aa00ff0e0b82 */ /* 0x000ea20000000a00 */
[----:B---3--:R-:W-:-:S07]  /*0900*/  @P0 IMAD.WIDE R22, R19, 0x2, R22 ;  /* 0x0000000213160825 */ /* 0x008fce00078e0216 */
[----:B------:R-:W3:Y:S01]  /*0910*/  @P0 LDC.64 R16, c[0x0][0x260] ;  /* 0x00009800ff100b82 */ /* 0x000ee20000000a00 */
[----:B------:R-:W-:Y:S01]  /*0920*/  @P0 IADD3 R26, R20, 0x1, RZ ;  /* 0x00000001141a0810 */ /* 0x000fe20007ffe0ff */
[----:B0-----:R-:W-:Y:S01]  /*0930*/  @P0 IMAD.WIDE R24, R27, 0x2, R24 ;  /* 0x000000021b180825 */ /* 0x001fe200078e0218 */
[----:B------:R-:W4:Y:S04]  /*0940*/  @P0 LDG.E.U16 R22, desc[UR6][R22.64] ;  /* 0x0000000616160981 */ /* 0x000f28000c1e1500 */
[----:B------:R0:W5:Y:S01]  /*0950*/  @P0 LDG.E.U16 R20, desc[UR6][R24.64] ;  /* 0x0000000618140981 */ /* 0x000162000c1e1500 */
[----:B-1----:R-:W-:Y:S01]  /*0960*/  @P0 IMAD R13, R26, R13, R4 ;  /* 0x0000000d1a0d0224 */ /* 0x002fe200078e0204 */
[----:B------:R-:W-:Y:S01]  /*0970*/  @P0 IADD3 R28, R21, 0x3, RZ ;  /* 0x00000003151c0810 */ /* 0x000fe20007ffe0ff */
[----:B------:R-:W1:Y:S02]  /*0980*/  @P0 LDC.64 R18, c[0x0][0x210] ;  /* 0x00008400ff120b82 */ /* 0x000e640000000a00 */
[----:B------:R-:W-:-:S06]  /*0990*/  @P0 IMAD R29, R13, R12, R5 ;  /* 0x0000000c0d1d0224 */ /* 0x000fcc00078e0205 */
[----:B0-----:R-:W0:Y:S01]  /*09a0*/  @P0 LDC R25, c[0x0][0x294] ;  /* 0x0000a500ff190b82 */ /* 0x001e220000000800 */
[----:B--2---:R-:W-:-:S07]  /*09b0*/  @P0 IMAD R27, R15, R14, R27 ;  /* 0x0000000e0f1b0224 */ /* 0x004fce00078e021b */
[----:B------:R-:W2:Y:S01]  /*09c0*/  @P0 LDC R23, c[0x0][0x294] ;  /* 0x0000a500ff170b82 */ /* 0x000ea20000000800 */
[----:B---3--:R-:W-:-:S04]  /*09d0*/  @P0 IMAD.WIDE R26, R27, 0x2, R16 ;  /* 0x000000021b1a0825 */ /* 0x008fc800078e0210 */
[----:B------:R-:W-:Y:S02]  /*09e0*/  @P0 VIADD R24, R21, 0x2 ;  /* 0x0000000215180836 */ /* 0x000fe40000000000 */
[----:B------:R-:W3:Y:S01]  /*09f0*/  @P0 LDG.E.U16 R26, desc[UR6][R26.64] ;  /* 0x000000061a1a0981 */ /* 0x000ee2000c1e1500 */
[----:B------:R-:W1:Y:S08]  /*0a00*/  @P0 LDC.64 R12, c[0x0][0x2a0] ;  /* 0x0000a800ff0c0b82 */ /* 0x000e700000000a00 */
[----:B------:R-:W1:Y:S08]  /*0a10*/  @P0 LDC.64 R14, c[0x0][0x2a0] ;  /* 0x0000a800ff0e0b82 */ /* 0x000e700000000a00 */
[----:B------:R-:W1:Y:S01]  /*0a20*/  @P0 LDC.64 R16, c[0x0][0x260] ;  /* 0x00009800ff100b82 */ /* 0x000e620000000a00 */
[----:B0-----:R-:W-:-:S02]  /*0a30*/  @P0 IMAD R25, R6, R25, R24 ;  /* 0x0000001906190224 */ /* 0x001fc400078e0218 */
[----:B--2---:R-:W-:Y:S02]  /*0a40*/  @P0 IMAD R23, R6, R23, R28 ;  /* 0x0000001706170224 */ /* 0x004fe400078e021c */
[--C-:B-1----:R-:W-:Y:S02]  /*0a50*/  @P0 IMAD R13, R25, R13, R4.reuse ;  /* 0x0000000d190d0224 */ /* 0x102fe400078e0204 */
[----:B------:R-:W-:Y:S02]  /*0a60*/  @P0 IMAD R21, R23, R15, R4 ;  /* 0x0000000f17150224 */ /* 0x000fe400078e0204 */
[----:B------:R-:W-:Y:S02]  /*0a70*/  @P0 IMAD R15, R9, R24, RZ ;  /* 0x00000018090f0224 */ /* 0x000fe400078e02ff */
[----:B------:R-:W0:Y:S01]  /*0a80*/  @P0 LDC.64 R24, c[0x0][0x210] ;  /* 0x00008400ff180b82 */ /* 0x000e220000000a00 */
[--C-:B------:R-:W-:Y:S02]  /*0a90*/  @P0 IMAD R23, R13, R12, R5.reuse ;  /* 0x0000000c0d170224 */ /* 0x100fe400078e0205 */
[----:B------:R-:W-:-:S02]  /*0aa0*/  @P0 IMAD R21, R21, R14, R5 ;  /* 0x0000000e15150224 */ /* 0x000fc400078e0205 */
[----:B------:R-:W-:-:S03]  /*0ab0*/  @P0 IMAD.WIDE R16, R15, 0x2, R16 ;  /* 0x000000020f100825 */ /* 0x000fc600078e0210 */
[----:B------:R-:W1:Y:S01]  /*0ac0*/  @P0 LDC.64 R12, c[0x0][0x210] ;  /* 0x00008400ff0c0b82 */ /* 0x000e620000000a00 */
[----:B------:R-:W-:Y:S02]  /*0ad0*/  @P0 IMAD.WIDE R18, R29, 0x2, R18 ;  /* 0x000000021d120825 */ /* 0x000fe400078e0212 */
[----:B------:R-:W2:Y:S04]  /*0ae0*/  @P0 LDG.E.U16 R16, desc[UR6][R16.64] ;  /* 0x0000000610100981 */ /* 0x000ea8000c1e1500 */
[----:B------:R0:W2:Y:S01]  /*0af0*/  @P0 LDG.E.U16 R18, desc[UR6][R18.64] ;  /* 0x0000000612120981 */ /* 0x0000a2000c1e1500 */
[----:B------:R-:W1:Y:S01]  /*0b00*/  @P0 LDC.64 R14, c[0x0][0x260] ;  /* 0x00009800ff0e0b82 */ /* 0x000e620000000a00 */
[----:B0-----:R-:W-:-:S04]  /*0b10*/  @P0 IMAD.WIDE R24, R23, 0x2, R24 ;  /* 0x0000000217180825 */ /* 0x001fc800078e0218 */
[----:B------:R-:W-:Y:S02]  /*0b20*/  @P0 IMAD R19, R9, R28, RZ ;  /* 0x0000001c09130224 */ /* 0x000fe400078e02ff */
[----:B------:R-:W2:Y:S01]  /*0b30*/  @P0 LDG.E.U16 R24, desc[UR6][R24.64] ;  /* 0x0000000618180981 */ /* 0x000ea2000c1e1500 */
[----:B-1----:R-:W-:-:S06]  /*0b40*/  @P0 IMAD.WIDE R12, R21, 0x2, R12 ;  /* 0x00000002150c0825 */ /* 0x002fcc00078e020c */
[----:B------:R-:W2:Y:S01]  /*0b50*/  @P0 LDG.E.U16 R12, desc[UR6][R12.64] ;  /* 0x000000060c0c0981 */ /* 0x000ea2000c1e1500 */
[----:B------:R-:W-:-:S06]  /*0b60*/  @P0 IMAD.WIDE R14, R19, 0x2, R14 ;  /* 0x00000002130e0825 */ /* 0x000fcc00078e020e */
[----:B------:R-:W2:Y:S01]  /*0b70*/  @P0 LDG.E.U16 R14, desc[UR6][R14.64] ;  /* 0x000000060e0e0981 */ /* 0x000ea2000c1e1500 */
[----:B------:R-:W-:-:S05]  /*0b80*/  VIADD R10, R10, 0xfffffffc ;  /* 0xfffffffc0a0a7836 */ /* 0x000fca0000000000 */
[----:B------:R-:W-:Y:S02]  /*0b90*/  ISETP.NE.AND P2, PT, R10, RZ, PT ;  /* 0x000000ff0a00720c */ /* 0x000fe40003f45270 */
[----:B------:R-:W-:Y:S01]  /*0ba0*/  IADD3 R11, R11, 0x4, RZ ;  /* 0x000000040b0b7810 */ /* 0x000fe20007ffe0ff */
[----:B----4-:R-:W-:Y:S01]  /*0bb0*/  @P0 IMAD.U32 R22, R22, 0x10000, RZ ;  /* 0x0001000016160824 */ /* 0x010fe200078e00ff */
[----:B-----5:R-:W-:-:S05]  /*0bc0*/  @P0 SHF.L.U32 R20, R20, 0x10, RZ ;  /* 0x0000001014140819 */ /* 0x020fca00000006ff */
[----:B------:R-:W-:Y:S01]  /*0bd0*/  @P0 FFMA.FTZ R7, R20, R22, R7 ;  /* 0x0000001614070223 */ /* 0x000fe20000010007 */
[----:B---3--:R-:W-:Y:S02]  /*0be0*/  @P0 SHF.L.U32 R26, R26, 0x10, RZ ;  /* 0x000000101a1a0819 */ /* 0x008fe400000006ff */
[----:B--2---:R-:W-:Y:S02]  /*0bf0*/  @P0 SHF.L.U32 R16, R16, 0x10, RZ ;  /* 0x0000001010100819 */ /* 0x004fe400000006ff */
[----:B------:R-:W-:-:S05]  /*0c00*/  @P0 SHF.L.U32 R18, R18, 0x10, RZ ;  /* 0x0000001012120819 */ /* 0x000fca00000006ff */
[----:B------:R-:W-:Y:S01]  /*0c10*/  @P0 FFMA.FTZ R7, R26, R18, R7 ;  /* 0x000000121a070223 */ /* 0x000fe20000010007 */
[----:B------:R-:W-:-:S05]  /*0c20*/  @P0 SHF.L.U32 R17, R24, 0x10, RZ ;  /* 0x0000001018110819 */ /* 0x000fca00000006ff */
[----:B------:R-:W-:Y:S01]  /*0c30*/  @P0 FFMA.FTZ R7, R16, R17, R7 ;  /* 0x0000001110070223 */ /* 0x000fe20000010007 */
[----:B------:R-:W-:Y:S01]  /*0c40*/  @P0 SHF.L.U32 R12, R12, 0x10, RZ ;  /* 0x000000100c0c0819 */ /* 0x000fe200000006ff */
[----:B------:R-:W-:-:S04]  /*0c50*/  @P0 IMAD.U32 R14, R14, 0x10000, RZ ;  /* 0x000100000e0e0824 */ /* 0x000fc800078e00ff */
[----:B------:R-:W-:Y:S01]  /*0c60*/  @P0 FFMA.FTZ R7, R14, R12, R7 ;  /* 0x0000000c0e070223 */ /* 0x000fe20000010007 */
[----:B------:R-:W-:Y:S06]  /*0c70*/  @P2 BRA `(.L_x_191) ;  /* 0xfffffff800ec2947 */ /* 0x000fec000383ffff */
.L_x_190:
[----:B------:R-:W0:Y:S02]  /*0c80*/  LDC R23, c[0x0][0x290] ;  /* 0x0000a400ff177b82 */ /* 0x000e240000000800 */
[----:B0-----:R-:W-:-:S13]  /*0c90*/  LOP3.LUT P2, R16, R23, 0x3, RZ, 0xc0, !PT ;  /* 0x0000000317107812 */ /* 0x001fda000784c0ff */
[----:B------:R-:W-:Y:S05]  /*0ca0*/  @!P2 BRA `(.L_x_192) ;  /* 0x0000000000e0a947 */ /* 0x000fea0003800000 */
[----:B------:R-:W0:Y:S01]  /*0cb0*/  LDC.64 R12, c[0x0][0x2a8] ;  /* 0x0000aa00ff0c7b82 */ /* 0x000e220000000a00 */
[----:B------:R-:W-:Y:S01]  /*0cc0*/  IMAD R23, R8, R23, R11 ;  /* 0x0000001708177224 */ /* 0x000fe200078e020b */
[----:B------:R-:W-:Y:S01]  /*0cd0*/  BSSY B0, `(.L_x_193) ;  /* 0x0000013000007945 */ /* 0x000fe20003800000 */
[----:B------:R-:W-:Y:S01]  /*0ce0*/  ISETP.NE.AND P2, PT, R16, 0x1, PT ;  /* 0x000000011000780c */ /* 0x000fe20003f45270 */
[----:B0-----:R-:W-:-:S04]  /*0cf0*/  IMAD R24, R13, R12, RZ ;  /* 0x0000000c0d187224 */ /* 0x001fc800078e02ff */
[----:B------:R-:W-:Y:S01]  /*0d00*/  IMAD R22, R24, R23, RZ ;  /* 0x0000001718167224 */ /* 0x000fe200078e02ff */
[----:B------:R-:W-:Y:S07]  /*0d10*/  @!P0 BRA `(.L_x_194) ;  /* 0x0000000000388947 */ /* 0x000fee0003800000 */
        /* <DEDUP_REMOVED lines=14> */
.L_x_194:
[----:B------:R-:W-:Y:S05]  /*0e00*/  BSYNC B0 ;  /* 0x0000000000007941 */ /* 0x000fea0003800000 */
.L_x_193:
        /* <DEDUP_REMOVED lines=9> */
[----:B------:R-:W-:Y:S02]  /*0ea0*/  @P0 IADD3 R26, R26, 0x1, RZ ;  /* 0x000000011a1a0810 */ /* 0x000fe40007ffe0ff */
[----:B------:R-:W0:Y:S03]  /*0eb0*/  @P0 LDC.64 R14, c[0x0][0x260] ;  /* 0x00009800ff0e0b82 */ /* 0x000e260000000a00 */
[----:B-1----:R-:W-:-:S04]  /*0ec0*/  @P0 IMAD R9, R26, R9, R4 ;  /* 0x000000091a090224 */ /* 0x002fc800078e0204 */
[----:B------:R-:W-:Y:S01]  /*0ed0*/  @P0 IMAD R9, R9, R8, R5 ;  /* 0x0000000809090224 */ /* 0x000fe200078e0205 */
[----:B------:R-:W1:Y:S01]  /*0ee0*/  @P0 LDC.64 R16, c[0x0][0x210] ;  /* 0x00008400ff100b82 */ /* 0x000e620000000a00 */
[----:B--2---:R-:W-:Y:S02]  /*0ef0*/  @!P2 IMAD R25, R6, R25, R23 ;  /* 0x000000190619a224 */ /* 0x004fe400078e0217 */
[----:B------:R-:W-:-:S05]  /*0f00*/  @!P2 IMAD R23, R24, R23, RZ ;  /* 0x000000171817a224 */ /* 0x000fca00078e02ff */
        /* <DEDUP_REMOVED lines=18> */
.L_x_192:
[----:B------:R-:W-:Y:S01]  /*1030*/  SHF.R.S64 R4, RZ, 0x1f, R2 ;  /* 0x0000001fff047819 */ /* 0x000fe20000001002 */
[----:B------:R-:W-:Y:S01]  /*1040*/  ULDC.64 UR4, c[0x0][0x238] ;  /* 0x00008e0000047ab9 */ /* 0x000fe20000000a00 */
[----:B------:R-:W-:Y:S02]  /*1050*/  F2FP.BF16.F32.PACK_AB R7, RZ, R7 ;  /* 0x00000007ff07723e */ /* 0x000fe400000010ff */
[----:B------:R-:W-:Y:S01]  /*1060*/  IADD3 R4, P0, R4, UR4, RZ ;  /* 0x0000000404047c10 */ /* 0x000fe2000ff1e0ff */
[----:B------:R-:W-:Y:S01]  /*1070*/  ULDC UR4, c[0x0][0xc] ;  /* 0x0000030000047ab9 */ /* 0x000fe20000000800 */
[----:B------:R-:W-:Y:S01]  /*1080*/  PRMT R6, R7, 0x7610, R6 ;  /* 0x0000761007067816 */ /* 0x000fe20000000006 */
        /* <DEDUP_REMOVED lines=10> */
.L_x_196:
        /* <DEDUP_REMOVED lines=13> */
.L_x_1096:


//--------------------- .text._ZN2at6native51_GLOBAL__N__2c613397_18_DepthwiseConv2d_cu_9959487032conv_depthwise2d_backward_kernelILi3ELi0EN3c108BFloat16EiEEvNS_27GenericPackedTensorAccessorIKT1_Lm4ENS_16DefaultPtrTraitsEiEENS5_IS6_Lm4ES8_iEES9_T2_iiiiiiiiiiiiiii --------------------------
	.section	.text._ZN2at6native51_GLOBAL__N__2c613397_18_DepthwiseConv2d_cu_9959487032conv_depthwise2d_backward_kernelILi3ELi0EN3c108BFloat16EiEEvNS_27GenericPackedTensorAccessorIKT1_Lm4ENS_16DefaultPtrTraitsEiEENS5_IS6_Lm4ES8_iEES9_T2_iiiiiiiiiiiiiii,"ax",@progbits
	.align	128
.text._ZN2at6native51_GLOBAL__N__2c613397_18_DepthwiseConv2d_cu_9959487032conv_depthwise2d_backward_kernelILi3ELi0EN3c108BFloat16EiEEvNS_27GenericPackedTensorAccessorIKT1_Lm4ENS_16DefaultPtrTraitsEiEENS5_IS6_Lm4ES8_iEES9_T2_iiiiiiiiiiiiiii:
        .type           _ZN2at6native51_GLOBAL__N__2c613397_18_DepthwiseConv2d_cu_9959487032conv_depthwise2d_backward_kernelILi3ELi0EN3c108BFloat16EiEEvNS_27GenericPackedTensorAccessorIKT1_Lm4ENS_16DefaultPtrTraitsEiEENS5_IS6_Lm4ES8_iEES9_T2_iiiiiiiiiiiiiii,@function
        .size           _ZN2at6native51_GLOBAL__N__2c613397_18_DepthwiseConv2d_cu_9959487032conv_depthwise2d_backward_kernelILi3ELi0EN3c108BFloat16EiEEvNS_27GenericPackedTensorAccessorIKT1_Lm4ENS_16DefaultPtrTraitsEiEENS5_IS6_Lm4ES8_iEES9_T2_iiiiiiiiiiiiiii,(.L_x_1097 - _ZN2at6native51_GLOBAL__N__2c613397_18_DepthwiseConv2d_cu_9959487032conv_depthwise2d_backward_kernelILi3ELi0EN3c108BFloat16EiEEvNS_27GenericPackedTensorAccessorIKT1_Lm4ENS_16DefaultPtrTraitsEiEENS5_IS6_Lm4ES8_iEES9_T2_iiiiiiiiiiiiiii)
        .other          _ZN2at6native51_GLOBAL__N__2c613397_18_DepthwiseConv2d_cu_9959487032conv_depthwise2d_backward_kernelILi3ELi0EN3c108BFloat16EiEEvNS_27GenericPackedTensorAccessorIKT1_Lm4ENS_16DefaultPtrTraitsEiEENS5_IS6_Lm4ES8_iEES9_T2_iiiiiiiiiiiiiii,@"STO_CUDA_ENTRY STV_DEFAULT"
_ZN2at6native51_GLOBAL__N__2c613397_18_DepthwiseConv2d_cu_9959487032conv_depthwise2d_backward_kernelILi3ELi0EN3c108BFloat16EiEEvNS_27GenericPackedTensorAccessorIKT1_Lm4ENS_16DefaultPtrTraitsEiEENS5_IS6_Lm4ES8_iEES9_T2_iiiiiiiiiiiiiii:
        /* <DEDUP_REMOVED lines=11> */
[----:B------:R-:W-:Y:S01]  /*00b0*/  ULDC UR5, c[0x0][0x290] ;  /* 0x0000a40000057ab9 */ /* 0x000fe20000000800 */
[----:B------:R-:W-:Y:S01]  /*00c0*/  ULDC.64 UR8, c[0x0][0x208] ;  /* 0x0000820000087ab9 */ /* 0x000fe20000000a00 */
[----:B------:R-:W-:-:S13]  /*00d0*/  ISETP.LT.AND P0, PT, RZ, UR5, PT ;  /* 0x00000005ff007c0c */ /* 0x000fda000bf01270 */
[----:B------:R-:W-:Y:S05]  /*00e0*/  @P0 BRA `(.L_x_197) ;  /* 0x0000000000340947 */ /* 0x000fea0003800000 */
[----:B------:R-:W-:Y:S02]  /*00f0*/  ULDC UR4, c[0x0][0xc] ;  /* 0x0000030000047ab9 */ /* 0x000fe40000000800 */
[----:B------:R-:W-:Y:S01]  /*0100*/  IMAD R5, R12, UR4, RZ ;  /* 0x000000040c057c24 */ /* 0x000fe2000f8e02ff */
[----:B------:R-:W-:-:S06]  /*0110*/  ULDC.64 UR4, c[0x0][0x238] ;  /* 0x00008e0000047ab9 */ /* 0x000fcc0000000a00 */
.L_x_198:
        /* <DEDUP_REMOVED lines=10> */
.L_x_197:
[----:B------:R-:W-:Y:S01]  /*01c0*/  ULDC.64 UR6, c[0x0][0x2a8] ;  /* 0x0000aa0000067ab9 */ /* 0x000fe20000000a00 */
[----:B------:R-:W-:Y:S01]  /*01d0*/  ULDC UR11, c[0x0][0x2b8] ;  /* 0x0000ae00000b7ab9 */ /* 0x000fe20000000800 */
[----:B------:R-:W-:Y:S01]  /*01e0*/  UIMAD UR4, UR7, UR6, URZ ;  /* 0x00000006070472a4 */ /* 0x000fe2000f8e023f */
[----:B------:R-:W-:Y:S01]  /*01f0*/  ULDC UR16, c[0x0][0x298] ;  /* 0x0000a60000107ab9 */ /* 0x000fe20000000800 */
[----:B------:R-:W-:Y:S02]  /*0200*/  ULDC UR15, c[0x0][0x2c0] ;  /* 0x0000b000000f7ab9 */ /* 0x000fe40000000800 */
[----:B------:R-:W-:Y:S01]  /*0210*/  UIMAD UR4, UR4, UR5, URZ ;  /* 0x00000005040472a4 */ /* 0x000fe2000f8e023f */
[----:B------:R-:W-:Y:S01]  /*0220*/  ULDC UR14, c[0x0][0x290] ;  /* 0x0000a400000e7ab9 */ /* 0x000fe20000000800 */
[----:B------:R-:W-:-:S10]  /*0230*/  ULDC UR17, c[0x0][0x2a4] ;  /* 0x0000a90000117ab9 */ /* 0x000fd40000000800 */
.L_x_218:
[----:B------:R-:W0:Y:S01]  /*0240*/  LDC R5, c[0x0][0x298] ;  /* 0x0000a600ff057b82 */ /* 0x000e220000000800 */
[----:B------:R-:W-:Y:S01]  /*0250*/  IMAD.MOV.U32 R2, RZ, RZ, RZ ;  /* 0x000000ffff027224 */ /* 0x000fe200078e00ff */
[----:B------:R-:W-:Y:S01]  /*0260*/  IABS R13, R10 ;  /* 0x0000000a000d7213 */ /* 0x000fe20000000000 */
[----:B------:R-:W-:Y:S01]  /*0270*/  ULDC UR5, c[0x0][0x2bc] ;  /* 0x0000af0000057ab9 */ /* 0x000fe20000000800 */
[----:B------:R-:W-:Y:S01]  /*0280*/  ULDC.64 UR6, c[0x0][0x2c0] ;  /* 0x0000b00000067ab9 */ /* 0x000fe20000000a00 */
[----:B------:R-:W-:-:S03]  /*0290*/  ULDC.64 UR12, c[0x0][0x290] ;  /* 0x0000a400000c7ab9 */ /* 0x000fc60000000a00 */
[----:B------:R-:W1:Y:S01]  /*02a0*/  LDC R0, c[0x0][0x29c] ;  /* 0x0000a700ff007b82 */ /* 0x000e620000000800 */
[----:B0-----:R-:W-:-:S04]  /*02b0*/  IABS R14, R5 ;  /* 0x00000005000e7213 */ /* 0x001fc80000000000 */
[----:B------:R-:W0:Y:S01]  /*02c0*/  I2F.RP R4, R14 ;  /* 0x0000000e00047306 */ /* 0x000e220000209400 */
[----:B-1----:R-:W-:-:S07]  /*02d0*/  IABS R6, R0 ;  /* 0x0000000000067213 */ /* 0x002fce0000000000 */
[----:B0-----:R-:W0:Y:S02]  /*02e0*/  MUFU.RCP R4, R4 ;  /* 0x0000000400047308 */ /* 0x001e240000001000 */
[----:B0-----:R-:W-:-:S06]  /*02f0*/  VIADD R3, R4, 0xffffffe ;  /* 0x0ffffffe04037836 */ /* 0x001fcc0000000000 */
[----:B------:R-:W0:Y:S02]  /*0300*/  F2I.FTZ.U32.TRUNC.NTZ R3, R3 ;  /* 0x0000000300037305 */ /* 0x000e24000021f000 */
[----:B0-----:R-:W-:-:S04]  /*0310*/  IMAD.MOV R7, RZ, RZ, -R3 ;  /* 0x000000ffff077224 */ /* 0x001fc800078e0a03 */
[----:B------:R-:W-:-:S04]  /*0320*/  IMAD R7, R7, R14, RZ ;  /* 0x0000000e07077224 */ /* 0x000fc800078e02ff */
[----:B------:R-:W-:-:S04]  /*0330*/  IMAD.HI.U32 R4, R3, R7, R2 ;  /* 0x0000000703047227 */ /* 0x000fc800078e0002 */
[----:B------:R-:W-:Y:S02]  /*0340*/  IMAD.MOV.U32 R2, RZ, RZ, R6 ;  /* 0x000000ffff027224 */ /* 0x000fe400078e0006 */
[----:B------:R-:W-:Y:S02]  /*0350*/  IMAD.HI.U32 R9, R4, R13, RZ ;  /* 0x0000000d04097227 */ /* 0x000fe400078e00ff */
[----:B------:R-:W0:Y:S01]  /*0360*/  I2F.RP R8, R2 ;  /* 0x0000000200087306 */ /* 0x000e220000209400 */
[----:B------:R-:W1:Y:S02]  /*0370*/  LDC R4, c[0x0][0x28c] ;  /* 0x0000a300ff047b82 */ /* 0x000e640000000800 */
[----:B------:R-:W-:-:S05]  /*0380*/  IADD3 R3, -R9, RZ, RZ ;  /* 0x000000ff09037210 */ /* 0x000fca0007ffe1ff */
[C---:B------:R-:W-:Y:S02]  /*0390*/  IMAD R3, R14.reuse, R3, R13 ;  /* 0x000000030e037224 */ /* 0x040fe400078e020d */
[----:B------:R-:W2:Y:S03]  /*03a0*/  LDC R13, c[0x0][0x2b4] ;  /* 0x0000ad00ff0d7b82 */ /* 0x000ea60000000800 */
[----:B------:R-:W-:Y:S01]  /*03b0*/  ISETP.GT.U32.AND P1, PT, R14, R3, PT ;  /* 0x000000030e00720c */ /* 0x000fe20003f24070 */
[----:B0-----:R-:W0:-:S12]  /*03c0*/  MUFU.RCP R8, R8 ;  /* 0x0000000800087308 */ /* 0x001e180000001000 */
[----:B------:R-:W-:Y:S02]  /*03d0*/  @!P1 IMAD.IADD R3, R3, 0x1, -R14 ;  /* 0x0000000103039824 */ /* 0x000fe400078e0a0e */
[----:B------:R-:W-:Y:S01]  /*03e0*/  @!P1 VIADD R9, R9, 0x1 ;  /* 0x0000000109099836 */ /* 0x000fe20000000000 */
[----:B------:R-:W-:Y:S02]  /*03f0*/  ISETP.NE.AND P1, PT, R5, RZ, PT ;  /* 0x000000ff0500720c */ /* 0x000fe40003f25270 */
[----:B------:R-:W-:Y:S01]  /*0400*/  ISETP.GE.U32.AND P0, PT, R3, R14, PT ;  /* 0x0000000e0300720c */ /* 0x000fe20003f06070 */
[----:B0-----:R-:W-:Y:S01]  /*0410*/  VIADD R6, R8, 0xffffffe ;  /* 0x0ffffffe08067836 */ /* 0x001fe20000000000 */
[----:B------:R-:W-:Y:S02]  /*0420*/  LOP3.LUT R3, R10, R5, RZ, 0x3c, !PT ;  /* 0x000000050a037212 */ /* 0x000fe400078e3cff */
[----:B-1----:R-:W-:Y:S01]  /*0430*/  IABS R14, R4 ;  /* 0x00000004000e7213 */ /* 0x002fe20000000000 */
[----:B------:R0:W1:Y:S01]  /*0440*/  F2I.FTZ.U32.TRUNC.NTZ R7, R6 ;  /* 0x0000000600077305 */ /* 0x000062000021f000 */
[----:B------:R-:W-:-:S02]  /*0450*/  ISETP.GE.AND P2, PT, R3, RZ, PT ;  /* 0x000000ff0300720c */ /* 0x000fc40003f46270 */
[----:B--2---:R-:W-:-:S05]  /*0460*/  IABS R15, R13 ;  /* 0x0000000d000f7213 */ /* 0x004fca0000000000 */
[----:B------:R-:W-:Y:S01]  /*0470*/  @P0 VIADD R9, R9, 0x1 ;  /* 0x0000000109090836 */ /* 0x000fe20000000000 */
[----:B0-----:R-:W-:Y:S01]  /*0480*/  HFMA2.MMA R6, -RZ, RZ, 0, 0 ;  /* 0x00000000ff067435 */ /* 0x001fe200000001ff */
[----:B------:R-:W0:Y:S04]  /*0490*/  I2F.RP R16, R15 ;  /* 0x0000000f00107306 */ /* 0x000e280000209400 */
[----:B------:R-:W-:Y:S01]  /*04a0*/  @!P2 IMAD.MOV R9, RZ, RZ, -R9 ;  /* 0x000000ffff09a224 */ /* 0x000fe200078e0a09 */
[----:B------:R-:W-:Y:S01]  /*04b0*/  @!P1 LOP3.LUT R9, RZ, R5, RZ, 0x33, !PT ;  /* 0x00000005ff099212 */ /* 0x000fe200078e33ff */
[----:B-1----:R-:W-:-:S03]  /*04c0*/  IMAD.MOV R3, RZ, RZ, -R7 ;  /* 0x000000ffff037224 */ /* 0x002fc600078e0a07 */
[----:B------:R-:W-:Y:S01]  /*04d0*/  IABS R8, R9 ;  /* 0x0000000900087213 */ /* 0x000fe20000000000 */
[----:B------:R-:W-:Y:S02]  /*04e0*/  IMAD R3, R3, R2, RZ ;  /* 0x0000000203037224 */ /* 0x000fe400078e02ff */
[----:B------:R-:W-:Y:S01]  /*04f0*/  VIADD R17, R9, UR5 ;  /* 0x0000000509117c36 */ /* 0x000fe20008000000 */
[----:B------:R-:W-:Y:S01]  /*0500*/  ULDC UR5, c[0x0][0x2a4] ;  /* 0x0000a90000057ab9 */ /* 0x000fe20000000800 */
[----:B------:R-:W-:Y:S01]  /*0510*/  IMAD.HI.U32 R6, R7, R3, R6 ;  /* 0x0000000307067227 */ /* 0x000fe200078e0006 */
[----:B0-----:R-:W-:Y:S03]  /*0520*/  MUFU.RCP R16, R16 ;  /* 0x0000001000107308 */ /* 0x001fe60000001000 */
[----:B------:R-:W-:Y:S02]  /*0530*/  IMAD.MOV.U32 R3, RZ, RZ, R8 ;  /* 0x000000ffff037224 */ /* 0x000fe400078e0008 */
[----:B------:R-:W-:-:S02]  /*0540*/  IMAD R5, R9, R5, UR6 ;  /* 0x0000000609057e24 */ /* 0x000fc4000f8e0205 */
[----:B------:R-:W-:Y:S01]  /*0550*/  IMAD.HI.U32 R19, R6, R3, RZ ;  /* 0x0000000306137227 */ /* 0x000fe200078e00ff */
[----:B------:R-:W0:Y:S03]  /*0560*/  I2F.RP R8, R14 ;  /* 0x0000000e00087306 */ /* 0x000e260000209400 */
[----:B------:R-:W-:-:S04]  /*0570*/  IMAD.MOV R6, RZ, RZ, -R19 ;  /* 0x000000ffff067224 */ /* 0x000fc800078e0a13 */
[----:B------:R-:W-:-:S05]  /*0580*/  IMAD R3, R2, R6, R3 ;  /* 0x0000000602037224 */ /* 0x000fca00078e0203 */
[----:B------:R-:W-:Y:S01]  /*0590*/  ISETP.GT.U32.AND P1, PT, R2, R3, PT ;  /* 0x000000030200720c */ /* 0x000fe20003f24070 */
[----:B0-----:R-:W0:-:S12]  /*05a0*/  MUFU.RCP R8, R8 ;  /* 0x0000000800087308 */ /* 0x001e180000001000 */
[----:B------:R-:W-:Y:S02]  /*05b0*/  @!P1 IMAD.IADD R3, R3, 0x1, -R2 ;  /* 0x0000000103039824 */ /* 0x000fe400078e0a02 */
[----:B------:R-:W-:Y:S01]  /*05c0*/  @!P1 VIADD R19, R19, 0x1 ;  /* 0x0000000113139836 */ /* 0x000fe20000000000 */
[----:B------:R-:W-:Y:S02]  /*05d0*/  ISETP.NE.AND P1, PT, R0, RZ, PT ;  /* 0x000000ff0000720c */ /* 0x000fe40003f25270 */
[----:B------:R-:W-:Y:S01]  /*05e0*/  ISETP.GE.U32.AND P0, PT, R3, R2, PT ;  /* 0x000000020300720c */ /* 0x000fe20003f06070 */
[----:B------:R-:W-:Y:S01]  /*05f0*/  VIADD R3, R16, 0xffffffe ;  /* 0x0ffffffe10037836 */ /* 0x000fe20000000000 */
[----:B------:R-:W-:Y:S01]  /*0600*/  LOP3.LUT R2, R9, R0, RZ, 0x3c, !PT ;  /* 0x0000000009027212 */ /* 0x000fe200078e3cff */
[----:B0-----:R-:W-:-:S03]  /*0610*/  VIADD R6, R8, 0xffffffe ;  /* 0x0ffffffe08067836 */ /* 0x001fc60000000000 */
[----:B------:R-:W-:Y:S01]  /*0620*/  ISETP.GE.AND P2, PT, R2, RZ, PT ;  /* 0x000000ff0200720c */ /* 0x000fe20003f46270 */
[----:B------:R0:W1:Y:S06]  /*0630*/  F2I.FTZ.U32.TRUNC.NTZ R7, R6 ;  /* 0x0000000600077305 */ /* 0x00006c000021f000 */
[----:B------:R-:W-:Y:S02]  /*0640*/  @P0 IADD3 R19, R19, 0x1, RZ ;  /* 0x0000000113130810 */ /* 0x000fe40007ffe0ff */
[----:B------:R-:W2:Y:S01]  /*0650*/  F2I.FTZ.U32.TRUNC.NTZ R3, R3 ;  /* 0x0000000300037305 */ /* 0x000ea2000021f000 */
[----:B0-----:R-:W-:-:S03]  /*0660*/  IMAD.MOV.U32 R6, RZ, RZ, RZ ;  /* 0x000000ffff067224 */ /* 0x001fc600078e00ff */
[----:B------:R-:W-:Y:S01]  /*0670*/  @!P2 IMAD.MOV R19, RZ, RZ, -R19 ;  /* 0x000000ffff13a224 */ /* 0x000fe200078e0a13 */
[----:B------:R-:W-:Y:S01]  /*0680*/  @!P1 LOP3.LUT R19, RZ, R0, RZ, 0x33, !PT ;  /* 0x00000000ff139212 */ /* 0x000fe200078e33ff */
[----:B-1----:R-:W-:-:S03]  /*0690*/  IMAD.MOV R21, RZ, RZ, -R7 ;  /* 0x000000ffff157224 */ /* 0x002fc600078e0a07 */
[----:B------:R-:W-:Y:S01]  /*06a0*/  IABS R2, R19 ;  /* 0x0000001300027213 */ /* 0x000fe20000000000 */
[----:B------:R-:W-:Y:S02]  /*06b0*/  IMAD.MOV R8, RZ, RZ, -R19 ;  /* 0x000000ffff087224 */ /* 0x000fe400078e0a13 */
[----:B------:R-:W-:Y:S02]  /*06c0*/  IMAD R21, R21, R14, RZ ;  /* 0x0000000e15157224 */ /* 0x000fe400078e02ff */
[----:B------:R-:W-:Y:S02]  /*06d0*/  IMAD R8, R0, R8, R17 ;  /* 0x0000000800087224 */ /* 0x000fe400078e0211 */
[----:B------:R-:W-:Y:S01]  /*06e0*/  IMAD.HI.U32 R6, R7, R21, R6 ;  /* 0x0000001507067227 */ /* 0x000fe200078e0006 */
[----:B------:R-:W-:Y:S02]  /*06f0*/  MOV R7, R2 ;  /* 0x0000000200077202 */ /* 0x000fe40000000f00 */
[----:B------:R-:W-:Y:S01]  /*0700*/  ISETP.GE.AND P4, PT, R8, RZ, PT ;  /* 0x000000ff0800720c */ /* 0x000fe20003f86270 */
[----:B--2---:R-:W-:-:S02]  /*0710*/  IMAD.MOV R16, RZ, RZ, -R3 ;  /* 0x000000ffff107224 */ /* 0x004fc400078e0a03 */
[----:B------:R-:W-:Y:S02]  /*0720*/  IMAD.MOV.U32 R2, RZ, RZ, RZ ;  /* 0x000000ffff027224 */ /* 0x000fe400078e00ff */
[----:B------:R-:W-:Y:S01]  /*0730*/  IMAD R21, R16, R15, RZ ;  /* 0x0000000f10157224 */ /* 0x000fe200078e02ff */
[----:B------:R-:W-:Y:S01]  /*0740*/  IABS R16, R8 ;  /* 0x0000000800107213 */ /* 0x000fe20000000000 */
[----:B------:R-:W-:-:S04]  /*0750*/  IMAD.HI.U32 R6, R6, R7, RZ ;  /* 0x0000000706067227 */ /* 0x000fc800078e00ff */
[----:B------:R-:W-:-:S04]  /*0760*/  IMAD.HI.U32 R2, R3, R21, R2 ;  /* 0x0000001503027227 */ /* 0x000fc800078e0002 */
[----:B------:R-:W-:Y:S02]  /*0770*/  IMAD.MOV R3, RZ, RZ, -R6 ;  /* 0x000000ffff037224 */ /* 0x000fe400078e0a06 */
[----:B------:R-:W-:-:S04]  /*0780*/  IMAD.HI.U32 R2, R2, R16, RZ ;  /* 0x0000001002027227 */ /* 0x000fc800078e00ff */
[C---:B------:R-:W-:Y:S02]  /*0790*/  IMAD R3, R14.reuse, R3, R7 ;  /* 0x000000030e037224 */ /* 0x040fe400078e0207 */
[----:B------:R-:W-:Y:S02]  /*07a0*/  IMAD.MOV R2, RZ, RZ, -R2 ;  /* 0x000000ffff027224 */ /* 0x000fe400078e0a02 */
[----:B------:R-:W-:Y:S01]  /*07b0*/  IMAD R0, R19, R0, UR7 ;  /* 0x0000000713007e24 */ /* 0x000fe2000f8e0200 */
[----:B------:R-:W-:Y:S01]  /*07c0*/  ISETP.GT.U32.AND P1, PT, R14, R3, PT ;  /* 0x000000030e00720c */ /* 0x000fe20003f24070 */
[----:B------:R-:W-:Y:S02]  /*07d0*/  IMAD R2, R15, R2, R16 ;  /* 0x000000020f027224 */ /* 0x000fe400078e0210 */
[----:B------:R-:W-:-:S03]  /*07e0*/  IMAD.IADD R7, R17, 0x1, -R0 ;  /* 0x0000000111077824 */ /* 0x000fc600078e0a00 */
[----:B------:R-:W-:-:S07]  /*07f0*/  ISETP.GT.U32.AND P2, PT, R15, R2, PT ;  /* 0x000000020f00720c */ /* 0x000fce0003f44070 */
[----:B------:R-:W-:Y:S02]  /*0800*/  @!P1 IMAD.IADD R3, R3, 0x1, -R14 ;  /* 0x0000000103039824 */ /* 0x000fe400078e0a0e */
[----:B------:R-:W-:Y:S01]  /*0810*/  @!P1 VIADD R6, R6, 0x1 ;  /* 0x0000000106069836 */ /* 0x000fe20000000000 */
[----:B------:R-:W-:Y:S02]  /*0820*/  ISETP.NE.AND P1, PT, R4, RZ, PT ;  /* 0x000000ff0400720c */ /* 0x000fe40003f25270 */
[----:B------:R-:W-:Y:S01]  /*0830*/  ISETP.GE.U32.AND P0, PT, R3, R14, PT ;  /* 0x0000000e0300720c */ /* 0x000fe20003f06070 */
[----:B------:R-:W-:Y:S01]  /*0840*/  @!P2 IMAD.IADD R2, R2, 0x1, -R15 ;  /* 0x000000010202a824 */ /* 0x000fe200078e0a0f */
[----:B------:R-:W-:-:S04]  /*0850*/  LOP3.LUT R3, R19, R4, RZ, 0x3c, !PT ;  /* 0x0000000413037212 */ /* 0x000fc800078e3cff */
[----:B------:R-:W-:Y:S02]  /*0860*/  ISETP.GE.AND P2, PT, R3, RZ, PT ;  /* 0x000000ff0300720c */ /* 0x000fe40003f46270 */
[----:B------:R-:W-:-:S05]  /*0870*/  ISETP.GT.U32.AND P3, PT, R15, R2, PT ;  /* 0x000000020f00720c */ /* 0x000fca0003f64070 */
[----:B------:R-:W-:Y:S02]  /*0880*/  @P0 IADD3 R6, R6, 0x1, RZ ;  /* 0x0000000106060810 */ /* 0x000fe40007ffe0ff */
[----:B------:R-:W-:-:S03]  /*0890*/  ISETP.NE.AND P0, PT, R13, RZ, PT ;  /* 0x000000ff0d00720c */ /* 0x000fc60003f05270 */
[----:B------:R-:W-:Y:S01]  /*08a0*/  IMAD.MOV.U32 R14, RZ, RZ, R6 ;  /* 0x000000ffff0e7224 */ /* 0x000fe200078e0006 */
[----:B------:R-:W-:Y:S02]  /*08b0*/  IADD3 R6, R17, -UR7, -R0 ;  /* 0x8000000711067c10 */ /* 0x000fe4000fffe800 */
[----:B------:R-:W-:Y:S02]  /*08c0*/  @!P3 IMAD.IADD R2, R2, 0x1, -R15 ;  /* 0x000000010202b824 */ /* 0x000fe400078e0a0f */
[----:B------:R-:W-:Y:S01]  /*08d0*/  @!P2 IMAD.MOV R14, RZ, RZ, -R14 ;  /* 0x000000ffff0ea224 */ /* 0x000fe200078e0a0e */
[----:B------:R-:W-:Y:S01]  /*08e0*/  @!P1 LOP3.LUT R14, RZ, R4, RZ, 0x33, !PT ;  /* 0x00000004ff0e9212 */ /* 0x000fe200078e33ff */
[----:B------:R-:W-:-:S03]  /*08f0*/  @!P4 IMAD.MOV R2, RZ, RZ, -R2 ;  /* 0x000000ffff02c224 */ /* 0x000fc600078e0a02 */
[----:B------:R-:W-:Y:S01]  /*0900*/  @!P0 LOP3.LUT R2, RZ, R13, RZ, 0x33, !PT ;  /* 0x0000000dff028212 */ /* 0x000fe200078e33ff */
[----:B------:R-:W-:-:S03]  /*0910*/  IMAD.MOV R3, RZ, RZ, -R14 ;  /* 0x000000ffff037224 */ /* 0x000fc600078e0a0e */
[----:B------:R-:W-:Y:S01]  /*0920*/  ISETP.NE.AND P3, PT, R2, RZ, PT ;  /* 0x000000ff0200720c */ /* 0x000fe20003f65270 */
[----:B------:R-:W-:Y:S01]  /*0930*/  IMAD R19, R4, R3, R19 ;  /* 0x0000000304137224 */ /* 0x000fe200078e0213 */
[----:B------:R-:W-:-:S03]  /*0940*/  HFMA2.MMA R4, -RZ, RZ, 0, 0 ;  /* 0x00000000ff047435 */ /* 0x000fc600000001ff */
[C---:B------:R-:W-:Y:S02]  /*0950*/  IMAD R3, R19.reuse, UR12, RZ ;  /* 0x0000000c13037c24 */ /* 0x040fe4000f8e02ff */
[----:B------:R-:W-:Y:S02]  /*0960*/  IMAD R2, R19, UR4, RZ ;  /* 0x0000000413027c24 */ /* 0x000fe4000f8e02ff */
[----:B------:R-:W-:Y:S02]  /*0970*/  IMAD R0, R14, UR13, R3 ;  /* 0x0000000d0e007c24 */ /* 0x000fe4000f8e0203 */
[----:B------:R-:W-:Y:S02]  /*0980*/  IMAD.MOV.U32 R3, RZ, RZ, RZ ;  /* 0x000000ffff037224 */ /* 0x000fe400078e00ff */
[----:B------:R-:W-:-:S07]  /*0990*/  IMAD R0, R0, UR5, RZ ;  /* 0x0000000500007c24 */ /* 0x000fce000f8e02ff */
.L_x_217:
[----:B------:R-:W-:Y:S01]  /*09a0*/  VIADD R3, R3, 0x1 ;  /* 0x0000000103037836 */ /* 0x000fe20000000000 */
[----:B------:R-:W-:Y:S04]  /*09b0*/  BSSY B0, `(.L_x_199) ;  /* 0x0000052000007945 */ /* 0x000fe80003800000 */
[----:B------:R-:W-:-:S04]  /*09c0*/  ISETP.GE.AND P0, PT, R3, UR14, PT ;  /* 0x0000000e03007c0c */ /* 0x000fc8000bf06270 */
[----:B------:R-:W-:Y:S01]  /*09d0*/  P2R R18, PR, RZ, 0x1 ;  /* 0x00000001ff127803 */ /* 0x000fe20000000000 */
[----:B------:R-:W-:Y:S08]  /*09e0*/  @P3 BRA `(.L_x_200) ;  /* 0x0000000400383947 */ /* 0x000ff00003800000 */
[----:B------:R-:W0:Y:S01]  /*09f0*/  LDC R13, c[0x0][0x2b0] ;  /* 0x0000ac00ff0d7b82 */ /* 0x000e220000000800 */
[----:B------:R-:W-:Y:S02]  /*0a00*/  VIADD R20, R10, UR11 ;  /* 0x0000000b0a147c36 */ /* 0x000fe40008000000 */
[----:B------:R-:W-:-:S04]  /*0a10*/  IMAD.MOV R19, RZ, RZ, -R9 ;  /* 0x000000ffff137224 */ /* 0x000fc800078e0a09 */
[----:B------:R-:W-:-:S05]  /*0a20*/  IMAD R20, R19, UR16, R20 ;  /* 0x0000001013147c24 */ /* 0x000fca000f8e0214 */
[----:B------:R-:W-:Y:S02]  /*0a30*/  IABS R23, R20 ;  /* 0x0000001400177213 */ /* 0x000fe40000000000 */
[----:B------:R-:W-:Y:S02]  /*0a40*/  ISETP.GE.AND P1, PT, R20, RZ, PT ;  /* 0x000000ff1400720c */ /* 0x000fe40003f26270 */
        /* <DEDUP_REMOVED lines=9> */
[----:B------:R-:W-:-:S05]  /*0ae0*/  LOP3.LUT R19, RZ, R13, RZ, 0x33, !PT ;  /* 0x0000000dff137212 */ /* 0x000fca00078e33ff */
        /* <DEDUP_REMOVED lines=27> */
[----:B0-----:R-:W-:Y:S01]  /*0ca0*/  HFMA2.MMA R14, -RZ, RZ, 0, 0 ;  /* 0x00000000ff0e7435 */ /* 0x001fe200000001ff */
[----:B-1----:R-:W-:-:S04]  /*0cb0*/  IMAD.MOV R27, RZ, RZ, -R15 ;  /* 0x000000ffff1b7224 */ /* 0x002fc800078e0a0f */
[----:B------:R-:W-:-:S05]  /*0cc0*/  IMAD R27, R27, R22, RZ ;  /* 0x000000161b1b7224 */ /* 0x000fca00078e02ff */
        /* <DEDUP_REMOVED lines=8> */
[----:B------:R-:W-:Y:S02]  /*0d50*/  @!P1 IMAD.IADD R15, R15, 0x1, -R22 ;  /* 0x000000010f0f9824 */ /* 0x000fe400078e0a16 */
        /* <DEDUP_REMOVED lines=13> */
[----:B------:R-:W-:-:S04]  /*0e30*/  IMAD.IADD R13, R24, 0x1, R0 ;  /* 0x00000001180d7824 */ /* 0x000fc800078e0200 */
[----:B------:R-:W-:-:S03]  /*0e40*/  IMAD R13, R13, R14, R19 ;  /* 0x0000000e0d0d7224 */ /* 0x000fc600078e0213 */
[----:B------:R-:W1:Y:S01]  /*0e50*/  LDC.64 R16, c[0x0][0x210] ;  /* 0x00008400ff107b82 */ /* 0x000e620000000a00 */
[----:B0-----:R-:W-:-:S06]  /*0e60*/  IMAD.WIDE R20, R2, 0x2, R20 ;  /* 0x0000000202147825 */ /* 0x001fcc00078e0214 */
[----:B------:R-:W2:Y:S01]  /*0e70*/  LDG.E.U16 R20, desc[UR8][R20.64] ;  /* 0x0000000814147981 */ /* 0x000ea2000c1e1500 */
[----:B-1----:R-:W-:-:S06]  /*0e80*/  IMAD.WIDE R16, R13, 0x2, R16 ;  /* 0x000000020d107825 */ /* 0x002fcc00078e0210 */
[----:B------:R-:W3:Y:S01]  /*0e90*/  LDG.E.U16 R16, desc[UR8][R16.64] ;  /* 0x0000000810107981 */ /* 0x000ee2000c1e1500 */
[----:B--2---:R-:W-:Y:S02]  /*0ea0*/  IMAD.U32 R13, R20, 0x10000, RZ ;  /* 0x00010000140d7824 */ /* 0x004fe400078e00ff */
[----:B---3--:R-:W-:-:S04]  /*0eb0*/  IMAD.U32 R14, R16, 0x10000, RZ ;  /* 0x00010000100e7824 */ /* 0x008fc800078e00ff */
[----:B------:R-:W-:-:S07]  /*0ec0*/  FFMA.FTZ R4, R13, R14, R4 ;  /* 0x0000000e0d047223 */ /* 0x000fce0000010004 */
.L_x_200:
[----:B------:R-:W-:Y:S05]  /*0ed0*/  BSYNC B0 ;  /* 0x0000000000007941 */ /* 0x000fea0003800000 */
.L_x_199:
[----:B------:R-:W-:Y:S04]  /*0ee0*/  BSSY B0, `(.L_x_201) ;  /* 0x000004d000007945 */ /* 0x000fe80003800000 */
[----:B------:R-:W-:Y:S05]  /*0ef0*/  @P3 BRA `(.L_x_202) ;  /* 0x00000004002c3947 */ /* 0x000fea0003800000 */
[----:B------:R-:W0:Y:S01]  /*0f00*/  LDC R17, c[0x0][0x2b0] ;  /* 0x0000ac00ff117b82 */ /* 0x000e220000000800 */
[----:B------:R-:W-:-:S04]  /*0f10*/  IADD3 R20, -R5, UR11, R10 ;  /* 0x0000000b05147c10 */ /* 0x000fc8000fffe10a */
[----:B------:R-:W-:Y:S02]  /*0f20*/  IABS R22, R20 ;  /* 0x0000001400167213 */ /* 0x000fe40000000000 */
[----:B------:R-:W-:Y:S02]  /*0f30*/  ISETP.GE.AND P1, PT, R20, RZ, PT ;  /* 0x000000ff1400720c */ /* 0x000fe40003f26270 */
[-C--:B0-----:R-:W-:Y:S02]  /*0f40*/  IABS R19, R17.reuse ;  /* 0x0000001100137213 */ /* 0x081fe40000000000 */
[----:B------:R-:W-:Y:S02]  /*0f50*/  LOP3.LUT R16, RZ, R17, RZ, 0x33, !PT ;  /* 0x00000011ff107212 */ /* 0x000fe400078e33ff */
[----:B------:R-:W0:Y:S08]  /*0f60*/  I2F.RP R13, R19 ;  /* 0x00000013000d7306 */ /* 0x000e300000209400 */
[----:B0-----:R-:W0:Y:S02]  /*0f70*/  MUFU.RCP R13, R13 ;  /* 0x0000000d000d7308 */ /* 0x001e240000001000 */
[----:B0-----:R-:W-:-:S06]  /*0f80*/  VIADD R15, R13, 0xffffffe ;  /* 0x0ffffffe0d0f7836 */ /* 0x001fcc0000000000 */
[----:B------:R-:W0:Y:S02]  /*0f90*/  F2I.FTZ.U32.TRUNC.NTZ R15, R15 ;  /* 0x0000000f000f7305 */ /* 0x000e24000021f000 */
[----:B0-----:R-:W-:-:S05]  /*0fa0*/  IADD3 R14, RZ, -R15, RZ ;  /* 0x8000000fff0e7210 */ /* 0x001fca0007ffe0ff */
[----:B------:R-:W-:Y:S02]  /*0fb0*/  IMAD R21, R14, R19, RZ ;  /* 0x000000130e157224 */ /* 0x000fe400078e02ff */
[----:B------:R-:W-:-:S04]  /*0fc0*/  IMAD.MOV.U32 R14, RZ, RZ, RZ ;  /* 0x000000ffff0e7224 */ /* 0x000fc800078e00ff */
        /* <DEDUP_REMOVED lines=32> */
[----:B------:R-:W-:-:S04]  /*11d0*/  LOP3.LUT R14, R8, R21, RZ, 0x3c, !PT ;  /* 0x00000015080e7212 */ /* 0x000fc800078e3cff */
[----:B------:R-:W-:Y:S01]  /*11e0*/  ISETP.GE.AND P2, PT, R14, RZ, PT ;  /* 0x000000ff0e00720c */ /* 0x000fe20003f46270 */
[----:B------:R-:W-:-:S04]  /*11f0*/  IMAD.HI.U32 R24, R27, R26, RZ ;  /* 0x0000001a1b187227 */ /* 0x000fc800078e00ff */
[----:B------:R-:W-:-:S04]  /*1200*/  IMAD.MOV R15, RZ, RZ, -R24 ;  /* 0x000000ffff0f7224 */ /* 0x000fc800078e0a18 */
[C---:B------:R-:W-:Y:S02]  /*1210*/  IMAD R26, R23.reuse, R15, R26 ;  /* 0x0000000f171a7224 */ /* 0x040fe400078e021a */
[----:B------:R-:W0:Y:S03]  /*1220*/  LDC.64 R14, c[0x0][0x2a0] ;  /* 0x0000a800ff0e7b82 */ /* 0x000e260000000a00 */
[----:B------:R-:W-:-:S13]  /*1230*/  ISETP.GT.U32.AND P1, PT, R23, R26, PT ;  /* 0x0000001a1700720c */ /* 0x000fda0003f24070 */
[----:B------:R-:W-:Y:S02]  /*1240*/  @!P1 IMAD.IADD R26, R26, 0x1, -R23 ;  /* 0x000000011a1a9824 */ /* 0x000fe400078e0a17 */
        /* <DEDUP_REMOVED lines=22> */
.L_x_202:
[----:B------:R-:W-:Y:S05]  /*13b0*/  BSYNC B0 ;  /* 0x0000000000007941 */ /* 0x000fea0003800000 */
.L_x_201:
[----:B------:R-:W-:Y:S04]  /*13c0*/  BSSY B0, `(.L_x_203) ;  /* 0x000004f000007945 */ /* 0x000fe80003800000 */
[----:B------:R-:W-:Y:S05]  /*13d0*/  @P3 BRA `(.L_x_204) ;  /* 0x0000000400343947 */ /* 0x000fea0003800000 */
[----:B------:R-:W0:Y:S01]  /*13e0*/  LDC R13, c[0x0][0x2b0] ;  /* 0x0000ac00ff0d7b82 */ /* 0x000e220000000800 */
[----:B------:R-:W-:-:S05]  /*13f0*/  VIADD R17, R5, UR15 ;  /* 0x0000000f05117c36 */ /* 0x000fca0008000000 */
[----:B------:R-:W-:-:S04]  /*1400*/  IADD3 R20, -R17, UR11, R10 ;  /* 0x0000000b11147c10 */ /* 0x000fc8000fffe10a */
        /* <DEDUP_REMOVED lines=31> */
[----:B------:R-:W-:-:S06]  /*1600*/  @P2 IADD3 R17, R17, 0x1, RZ ;  /* 0x0000000111112810 */ /* 0x000fcc0007ffe0ff */
        /* <DEDUP_REMOVED lines=42> */
.L_x_204:
[----:B------:R-:W-:Y:S05]  /*18b0*/  BSYNC B0 ;  /* 0x0000000000007941 */ /* 0x000fea0003800000 */
.L_x_203:
[----:B------:R-:W0:Y:S01]  /*18c0*/  LDC R19, c[0x0][0x2b4] ;  /* 0x0000ad00ff137b82 */ /* 0x000e220000000800 */
[----:B------:R-:W-:Y:S01]  /*18d0*/  IABS R25, R7 ;  /* 0x0000000700197213 */ /* 0x000fe20000000000 */
[----:B------:R-:W-:Y:S01]  /*18e0*/  BSSY B0, `(.L_x_205) ;  /* 0x0000057000007945 */ /* 0x000fe20003800000 */
[----:B------:R-:W-:Y:S02]  /*18f0*/  ISETP.GE.AND P4, PT, R7, RZ, PT ;  /* 0x000000ff0700720c */ /* 0x000fe40003f86270 */
[----:B0-----:R-:W-:Y:S02]  /*1900*/  IABS R20, R19 ;  /* 0x0000001300147213 */ /* 0x001fe40000000000 */
[----:B------:R-:W-:Y:S02]  /*1910*/  ISETP.NE.AND P1, PT, R19, RZ, PT ;  /* 0x000000ff1300720c */ /* 0x000fe40003f25270 */
[----:B------:R-:W0:Y:S08]  /*1920*/  I2F.RP R13, R20 ;  /* 0x00000014000d7306 */ /* 0x000e300000209400 */
[----:B0-----:R-:W0:Y:S02]  /*1930*/  MUFU.RCP R13, R13 ;  /* 0x0000000d000d7308 */ /* 0x001e240000001000 */
[----:B0-----:R-:W-:-:S06]  /*1940*/  VIADD R14, R13, 0xffffffe ;  /* 0x0ffffffe0d0e7836 */ /* 0x001fcc0000000000 */
[----:B------:R0:W1:Y:S02]  /*1950*/  F2I.FTZ.U32.TRUNC.NTZ R15, R14 ;  /* 0x0000000e000f7305 */ /* 0x000064000021f000 */
[----:B0-----:R-:W-:Y:S02]  /*1960*/  IMAD.MOV.U32 R14, RZ, RZ, RZ ;  /* 0x000000ffff0e7224 */ /* 0x001fe400078e00ff */
[----:B-1----:R-:W-:-:S04]  /*1970*/  IMAD.MOV R21, RZ, RZ, -R15 ;  /* 0x000000ffff157224 */ /* 0x002fc800078e0a0f */
[----:B------:R-:W-:-:S04]  /*1980*/  IMAD R21, R21, R20, RZ ;  /* 0x0000001415157224 */ /* 0x000fc800078e02ff */
[----:B------:R-:W-:-:S06]  /*1990*/  IMAD.HI.U32 R21, R15, R21, R14 ;  /* 0x000000150f157227 */ /* 0x000fcc00078e000e */
[----:B------:R-:W-:-:S04]  /*19a0*/  IMAD.HI.U32 R24, R21, R25, RZ ;  /* 0x0000001915187227 */ /* 0x000fc800078e00ff */
[----:B------:R-:W-:-:S04]  /*19b0*/  IMAD.MOV R13, RZ, RZ, -R24 ;  /* 0x000000ffff0d7224 */ /* 0x000fc800078e0a18 */
[----:B------:R-:W-:Y:S01]  /*19c0*/  IMAD R25, R20, R13, R25 ;  /* 0x0000000d14197224 */ /* 0x000fe200078e0219 */
[----:B------:R-:W-:-:S04]  /*19d0*/  LOP3.LUT R13, RZ, R19, RZ, 0x33, !PT ;  /* 0x00000013ff0d7212 */ /* 0x000fc800078e33ff */
        /* <DEDUP_REMOVED lines=10> */
[----:B------:R-:W-:Y:S02]  /*1a80*/  VIADD R23, R10, UR11 ;  /* 0x0000000b0a177c36 */ /* 0x000fe40008000000 */
[----:B------:R-:W-:-:S04]  /*1a90*/  IMAD.MOV R14, RZ, RZ, -R9 ;  /* 0x000000ffff0e7224 */ /* 0x000fc800078e0a09 */
[----:B------:R-:W-:Y:S02]  /*1aa0*/  IMAD R23, R14, UR16, R23 ;  /* 0x000000100e177c24 */ /* 0x000fe4000f8e0217 */
[----:B------:R-:W-:Y:S01]  /*1ab0*/  IMAD.MOV.U32 R14, RZ, RZ, RZ ;  /* 0x000000ffff0e7224 */ /* 0x000fe200078e00ff */
[----:B0-----:R-:W-:-:S04]  /*1ac0*/  IABS R17, R16 ;  /* 0x0000001000117213 */ /* 0x001fc80000000000 */
[----:B------:R-:W0:Y:S08]  /*1ad0*/  I2F.RP R22, R17 ;  /* 0x0000001100167306 */ /* 0x000e300000209400 */
[----:B0-----:R-:W0:Y:S02]  /*1ae0*/  MUFU.RCP R22, R22 ;  /* 0x0000001600167308 */ /* 0x001e240000001000 */
[----:B0-----:R-:W-:Y:S01]  /*1af0*/  VIADD R15, R22, 0xffffffe ;  /* 0x0ffffffe160f7836 */ /* 0x001fe20000000000 */
[----:B------:R-:W-:-:S05]  /*1b00*/  LOP3.LUT R22, RZ, R16, RZ, 0x33, !PT ;  /* 0x00000010ff167212 */ /* 0x000fca00078e33ff */
[----:B------:R-:W0:Y:S02]  /*1b10*/  F2I.FTZ.U32.TRUNC.NTZ R15, R15 ;  /* 0x0000000f000f7305 */ /* 0x000e24000021f000 */
[----:B0-----:R-:W-:-:S04]  /*1b20*/  IMAD.MOV R26, RZ, RZ, -R15 ;  /* 0x000000ffff1a7224 */ /* 0x001fc800078e0a0f */
[----:B------:R-:W-:Y:S01]  /*1b30*/  IMAD R27, R26, R17, RZ ;  /* 0x000000111a1b7224 */ /* 0x000fe200078e02ff */
[----:B------:R-:W-:-:S03]  /*1b40*/  IABS R26, R23 ;  /* 0x00000017001a7213 */ /* 0x000fc60000000000 */
        /* <DEDUP_REMOVED lines=9> */
[----:B------:R-:W-:-:S13]  /*1be0*/  ISETP.GE.AND P5, PT, R23, RZ, PT ;  /* 0x000000ff1700720c */ /* 0x000fda0003fa6270 */
[----:B------:R-:W-:Y:S01]  /*1bf0*/  @!P5 IMAD.MOV R15, RZ, RZ, -R15 ;  /* 0x000000ffff0fd224 */ /* 0x000fe200078e0a0f */
[----:B------:R-:W-:-:S04]  /*1c00*/  ISETP.NE.AND P5, PT, R16, RZ, PT ;  /* 0x000000ff1000720c */ /* 0x000fc80003fa5270 */
[----:B------:R-:W-:-:S04]  /*1c10*/  SEL R15, R22, R15, !P5 ;  /* 0x0000000f160f7207 */ /* 0x000fc80006800000 */
[----:B------:R-:W-:-:S13]  /*1c20*/  ISETP.NE.AND P6, PT, R15, RZ, PT ;  /* 0x000000ff0f00720c */ /* 0x000fda0003fc5270 */
[----:B------:R-:W-:Y:S05]  /*1c30*/  @P6 BRA `(.L_x_206) ;  /* 0x0000000000846947 */ /* 0x000fea0003800000 */
[----:B------:R-:W-:Y:S01]  /*1c40*/  @!P4 VIADD R14, R14, 0x1 ;  /* 0x000000010e0ec836 */ /* 0x000fe20000000000 */
[----:B------:R-:W-:Y:S02]  /*1c50*/  ISETP.GE.U32.AND P4, PT, R26, R17, PT ;  /* 0x000000111a00720c */ /* 0x000fe40003f86070 */
[----:B------:R-:W-:Y:S02]  /*1c60*/  LOP3.LUT R16, R23, R16, RZ, 0x3c, !PT ;  /* 0x0000001017107212 */ /* 0x000fe400078e3cff */
[----:B------:R-:W-:-:S09]  /*1c70*/  IADD3 R15, R24, 0x1, RZ ;  /* 0x00000001180f7810 */ /* 0x000fd20007ffe0ff */
[----:B------:R-:W-:Y:S01]  /*1c80*/  @P4 VIADD R14, R14, 0x1 ;  /* 0x000000010e0e4836 */ /* 0x000fe20000000000 */
[----:B------:R-:W-:Y:S02]  /*1c90*/  ISETP.GE.AND P4, PT, R16, RZ, PT ;  /* 0x000000ff1000720c */ /* 0x000fe40003f86270 */
[----:B------:R-:W-:Y:S01]  /*1ca0*/  SEL R16, R15, R24, !P2 ;  /* 0x000000180f107207 */ /* 0x000fe20005000000 */
[----:B------:R-:W-:Y:S01]  /*1cb0*/  IMAD.MOV.U32 R27, RZ, RZ, R14 ;  /* 0x000000ffff1b7224 */ /* 0x000fe200078e000e */
[----:B------:R-:W-:-:S09]  /*1cc0*/  LOP3.LUT R14, R7, R19, RZ, 0x3c, !PT ;  /* 0x00000013070e7212 */ /* 0x000fd200078e3cff */
[----:B------:R-:W-:Y:S01]  /*1cd0*/  @!P4 IMAD.MOV R27, RZ, RZ, -R27 ;  /* 0x000000ffff1bc224 */ /* 0x000fe200078e0a1b */
[----:B------:R-:W-:-:S04]  /*1ce0*/  ISETP.GE.U32.AND P4, PT, R25, R20, PT ;  /* 0x000000141900720c */ /* 0x000fc80003f86070 */
[----:B------:R-:W-:-:S09]  /*1cf0*/  SEL R27, R22, R27, !P5 ;  /* 0x0000001b161b7207 */ /* 0x000fd20006800000 */
[----:B------:R-:W-:Y:S01]  /*1d00*/  @P4 VIADD R16, R16, 0x1 ;  /* 0x0000000110104836 */ /* 0x000fe20000000000 */
[----:B------:R-:W-:Y:S02]  /*1d10*/  ISETP.GE.AND P4, PT, R14, RZ, PT ;  /* 0x000000ff0e00720c */ /* 0x000fe40003f86270 */
[----:B------:R-:W0:Y:S11]  /*1d20*/  LDC.64 R14, c[0x0][0x2a0] ;  /* 0x0000a800ff0e7b82 */ /* 0x000e360000000a00 */
[----:B------:R-:W-:-:S05]  /*1d30*/  @!P4 IMAD.MOV R16, RZ, RZ, -R16 ;  /* 0x000000ffff10c224 */ /* 0x000fca00078e0a10 */
[----:B------:R-:W-:-:S04]  /*1d40*/  SEL R26, R13, R16, !P1 ;  /* 0x000000100d1a7207 */ /* 0x000fc80004800000 */
        /* <DEDUP_REMOVED lines=16> */
.L_x_206:
[----:B------:R-:W-:Y:S05]  /*1e50*/  BSYNC B0 ;  /* 0x0000000000007941 */ /* 0x000fea0003800000 */
.L_x_205:
[----:B------:R-:W-:Y:S04]  /*1e60*/  BSSY B0, `(.L_x_207) ;  /* 0x000003e000007945 */ /* 0x000fe80003800000 */
[----:B------:R-:W-:Y:S05]  /*1e70*/  @P0 BRA `(.L_x_208) ;  /* 0x0000000000f00947 */ /* 0x000fea0003800000 */
[----:B------:R-:W0:Y:S01]  /*1e80*/  LDC R16, c[0x0][0x2b0] ;  /* 0x0000ac00ff107b82 */ /* 0x000e220000000800 */
[----:B------:R-:W-:-:S04]  /*1e90*/  IADD3 R23, -R5, UR11, R10 ;  /* 0x0000000b05177c10 */ /* 0x000fc8000fffe10a */
[----:B------:R-:W-:Y:S02]  /*1ea0*/  IABS R26, R23 ;  /* 0x00000017001a7213 */ /* 0x000fe40000000000 */
[----:B0-----:R-:W-:-:S04]  /*1eb0*/  IABS R17, R16 ;  /* 0x0000001000117213 */ /* 0x001fc80000000000 */
[----:B------:R-:W0:Y:S08]  /*1ec0*/  I2F.RP R22, R17 ;  /* 0x0000001100167306 */ /* 0x000e300000209400 */
[----:B0-----:R-:W0:Y:S02]  /*1ed0*/  MUFU.RCP R22, R22 ;  /* 0x0000001600167308 */ /* 0x001e240000001000 */
[----:B0-----:R-:W-:Y:S01]  /*1ee0*/  VIADD R27, R22, 0xffffffe ;  /* 0x0ffffffe161b7836 */ /* 0x001fe20000000000 */
[----:B------:R-:W-:-:S05]  /*1ef0*/  LOP3.LUT R22, RZ, R16, RZ, 0x33, !PT ;  /* 0x00000010ff167212 */ /* 0x000fca00078e33ff */
        /* <DEDUP_REMOVED lines=20> */
[----:B------:R-:W-:Y:S01]  /*2040*/  ISETP.GE.U32.AND P4, PT, R26, R17, PT ;  /* 0x000000111a00720c */ /* 0x000fe20003f86070 */
[----:B------:R-:W-:Y:S01]  /*2050*/  VIADD R15, R24, 0x1 ;  /* 0x00000001180f7836 */ /* 0x000fe20000000000 */
[----:B------:R-:W-:-:S11]  /*2060*/  LOP3.LUT R16, R23, R16, RZ, 0x3c, !PT ;  /* 0x0000001017107212 */ /* 0x000fd600078e3cff */
[----:B------:R-:W-:Y:S02]  /*2070*/  @P4 IADD3 R14, R14, 0x1, RZ ;  /* 0x000000010e0e4810 */ /* 0x000fe40007ffe0ff */
        /* <DEDUP_REMOVED lines=28> */
.L_x_208:
[----:B------:R-:W-:Y:S05]  /*2240*/  BSYNC B0 ;  /* 0x0000000000007941 */ /* 0x000fea0003800000 */
.L_x_207:
[----:B------:R-:W-:Y:S04]  /*2250*/  BSSY B0, `(.L_x_209) ;  /* 0x000003d000007945 */ /* 0x000fe80003800000 */
[----:B------:R-:W-:Y:S05]  /*2260*/  @P0 BRA `(.L_x_210) ;  /* 0x0000000000ec0947 */ /* 0x000fea0003800000 */
[----:B------:R-:W0:Y:S01]  /*2270*/  LDC R16, c[0x0][0x2b0] ;  /* 0x0000ac00ff107b82 */ /* 0x000e220000000800 */
[----:B------:R-:W-:-:S05]  /*2280*/  VIADD R23, R5, UR15 ;  /* 0x0000000f05177c36 */ /* 0x000fca0008000000 */
[----:B------:R-:W-:-:S04]  /*2290*/  IADD3 R23, -R23, UR11, R10 ;  /* 0x0000000b17177c10 */ /* 0x000fc8000fffe10a */
[----:B------:R-:W-:Y:S02]  /*22a0*/  ISETP.GE.AND P5, PT, R23, RZ, PT ;  /* 0x000000ff1700720c */ /* 0x000fe40003fa6270 */
[-C--:B0-----:R-:W-:Y:S02]  /*22b0*/  IABS R17, R16.reuse ;  /* 0x0000001000117213 */ /* 0x081fe40000000000 */
[----:B------:R-:W-:Y:S02]  /*22c0*/  LOP3.LUT R26, RZ, R16, RZ, 0x33, !PT ;  /* 0x00000010ff1a7212 */ /* 0x000fe400078e33ff */
[----:B------:R-:W0:Y:S08]  /*22d0*/  I2F.RP R22, R17 ;  /* 0x0000001100167306 */ /* 0x000e300000209400 */
[----:B0-----:R-:W0:Y:S02]  /*22e0*/  MUFU.RCP R22, R22 ;  /* 0x0000001600167308 */ /* 0x001e240000001000 */
[----:B0-----:R-:W-:-:S06]  /*22f0*/  VIADD R15, R22, 0xffffffe ;  /* 0x0ffffffe160f7836 */ /* 0x001fcc0000000000 */
[----:B------:R-:W0:Y:S02]  /*2300*/  F2I.FTZ.U32.TRUNC.NTZ R15, R15 ;  /* 0x0000000f000f7305 */ /* 0x000e24000021f000 */
[----:B0-----:R-:W-:-:S04]  /*2310*/  IMAD.MOV R14, RZ, RZ, -R15 ;  /* 0x000000ffff0e7224 */ /* 0x001fc800078e0a0f */
[----:B------:R-:W-:Y:S02]  /*2320*/  IMAD R27, R14, R17, RZ ;  /* 0x000000110e1b7224 */ /* 0x000fe400078e02ff */
[----:B------:R-:W-:-:S04]  /*2330*/  IMAD.MOV.U32 R14, RZ, RZ, RZ ;  /* 0x000000ffff0e7224 */ /* 0x000fc800078e00ff */
        /* <DEDUP_REMOVED lines=17> */
[----:B------:R-:W-:Y:S01]  /*2450*/  ISETP.GE.U32.AND P2, PT, R14, R17, PT ;  /* 0x000000110e00720c */ /* 0x000fe20003f46070 */
[----:B------:R-:W-:Y:S01]  /*2460*/  @!P4 VIADD R22, R22, 0x1 ;  /* 0x000000011616c836 */ /* 0x000fe20000000000 */
[----:B------:R-:W-:Y:S02]  /*2470*/  LOP3.LUT R14, R7, R19, RZ, 0x3c, !PT ;  /* 0x00000013070e7212 */ /* 0x000fe400078e3cff */
[----:B------:R-:W-:Y:S02]  /*2480*/  LOP3.LUT R16, R23, R16, RZ, 0x3c, !PT ;  /* 0x0000001017107212 */ /* 0x000fe400078e3cff */
[----:B------:R-:W-:Y:S02]  /*2490*/  ISETP.GE.AND P4, PT, R14, RZ, PT ;  /* 0x000000ff0e00720c */ /* 0x000fe40003f86270 */
[----:B------:R-:W0:Y:S03]  /*24a0*/  LDC.64 R14, c[0x0][0x2a0] ;  /* 0x0000a800ff0e7b82 */ /* 0x000e260000000a00 */
[----:B------:R-:W-:Y:S01]  /*24b0*/  @P5 VIADD R24, R24, 0x1 ;  /* 0x0000000118185836 */ /* 0x000fe20000000000 */
[----:B------:R-:W-:Y:S01]  /*24c0*/  ISETP.GE.AND P5, PT, R16, RZ, PT ;  /* 0x000000ff1000720c */ /* 0x000fe20003fa6270 */
[----:B------:R-:W-:-:S06]  /*24d0*/  @P2 VIADD R22, R22, 0x1 ;  /* 0x0000000116162836 */ /* 0x000fcc0000000000 */
[----:B------:R-:W-:-:S05]  /*24e0*/  @!P4 IMAD.MOV R24, RZ, RZ, -R24 ;  /* 0x000000ffff18c224 */ /* 0x000fca00078e0a18 */
[----:B------:R-:W-:Y:S02]  /*24f0*/  SEL R24, R13, R24, !P1 ;  /* 0x000000180d187207 */ /* 0x000fe40004800000 */
[----:B------:R-:W-:-:S04]  /*2500*/  @!P5 IADD3 R22, -R22, RZ, RZ ;  /* 0x000000ff1616d210 */ /* 0x000fc80007ffe1ff */
        /* <DEDUP_REMOVED lines=17> */
.L_x_210:
[----:B------:R-:W-:Y:S05]  /*2620*/  BSYNC B0 ;  /* 0x0000000000007941 */ /* 0x000fea0003800000 */
.L_x_209:
[----:B------:R-:W-:Y:S01]  /*2630*/  IABS R25, R6 ;  /* 0x0000000600197213 */ /* 0x000fe20000000000 */
[----:B------:R-:W-:Y:S01]  /*2640*/  BSSY B0, `(.L_x_211) ;  /* 0x000004d000007945 */ /* 0x000fe20003800000 */
[----:B------:R-:W-:-:S03]  /*2650*/  ISETP.GE.AND P4, PT, R6, RZ, PT ;  /* 0x000000ff0600720c */ /* 0x000fc60003f86270 */
        /* <DEDUP_REMOVED lines=13> */
[----:B------:R-:W-:Y:S02]  /*2730*/  VIADD R24, R10, UR11 ;  /* 0x0000000b0a187c36 */ /* 0x000fe40008000000 */
[----:B------:R-:W-:-:S04]  /*2740*/  IMAD.MOV R23, RZ, RZ, -R9 ;  /* 0x000000ffff177224 */ /* 0x000fc800078e0a09 */
[----:B------:R-:W-:-:S05]  /*2750*/  IMAD R24, R23, UR16, R24 ;  /* 0x0000001017187c24 */ /* 0x000fca000f8e0218 */
[----:B------:R-:W-:Y:S02]  /*2760*/  IABS R26, R24 ;  /* 0x00000018001a7213 */ /* 0x000fe40000000000 */
        /* <DEDUP_REMOVED lines=9> */
[----:B------:R-:W-:-:S05]  /*2800*/  MOV R15, R26 ;  /* 0x0000001a000f7202 */ /* 0x000fca0000000f00 */
        /* <DEDUP_REMOVED lines=8> */
[----:B------:R-:W-:Y:S02]  /*2890*/  ISETP.GE.AND P5, PT, R24, RZ, PT ;  /* 0x000000ff1800720c */ /* 0x000fe40003fa6270 */
[----:B------:R-:W-:-:S11]  /*28a0*/  LOP3.LUT R16, RZ, R17, RZ, 0x33, !PT ;  /* 0x00000011ff107212 */ /* 0x000fd600078e33ff */
[----:B------:R-:W-:Y:S01]  /*28b0*/  @!P5 IMAD.MOV R23, RZ, RZ, -R23 ;  /* 0x000000ffff17d224 */ /* 0x000fe200078e0a17 */
[----:B------:R-:W-:-:S04]  /*28c0*/  ISETP.NE.AND P5, PT, R17, RZ, PT ;  /* 0x000000ff1100720c */ /* 0x000fc80003fa5270 */
[----:B------:R-:W-:-:S04]  /*28d0*/  SEL R23, R16, R23, !P5 ;  /* 0x0000001710177207 */ /* 0x000fc80006800000 */
[----:B------:R-:W-:-:S13]  /*28e0*/  ISETP.NE.AND P6, PT, R23, RZ, PT ;  /* 0x000000ff1700720c */ /* 0x000fda0003fc5270 */
[----:B------:R-:W-:Y:S05]  /*28f0*/  @P6 BRA `(.L_x_212) ;  /* 0x0000000000846947 */ /* 0x000fea0003800000 */
[----:B------:R-:W-:Y:S01]  /*2900*/  @!P4 VIADD R14, R14, 0x1 ;  /* 0x000000010e0ec836 */ /* 0x000fe20000000000 */
[----:B------:R-:W-:Y:S02]  /*2910*/  ISETP.GE.U32.AND P4, PT, R15, R22, PT ;  /* 0x000000160f00720c */ /* 0x000fe40003f86070 */
[----:B------:R-:W-:-:S11]  /*2920*/  LOP3.LUT R17, R24, R17, RZ, 0x3c, !PT ;  /* 0x0000001118117212 */ /* 0x000fd600078e3cff */
[----:B------:R-:W-:Y:S02]  /*2930*/  @P4 IADD3 R14, R14, 0x1, RZ ;  /* 0x000000010e0e4810 */ /* 0x000fe40007ffe0ff */
[----:B------:R-:W-:-:S03]  /*2940*/  ISETP.GE.AND P4, PT, R17, RZ, PT ;  /* 0x000000ff1100720c */ /* 0x000fc60003f86270 */
[----:B------:R-:W-:Y:S02]  /*2950*/  IMAD.MOV.U32 R17, RZ, RZ, R14 ;  /* 0x000000ffff117224 */ /* 0x000fe400078e000e */
[----:B------:R-:W-:-:S05]  /*2960*/  VIADD R14, R21, 0x1 ;  /* 0x00000001150e7836 */ /* 0x000fca0000000000 */
[----:B------:R-:W-:Y:S02]  /*2970*/  SEL R22, R14, R21, !P2 ;  /* 0x000000150e167207 */ /* 0x000fe40005000000 */
[----:B------:R-:W-:Y:S01]  /*2980*/  LOP3.LUT R14, R6, R19, RZ, 0x3c, !PT ;  /* 0x00000013060e7212 */ /* 0x000fe200078e3cff */
        /* <DEDUP_REMOVED lines=14> */
[----:B------:R-:W-:-:S05]  /*2a70*/  IADD3 R15, R24, R0, RZ ;  /* 0x00000000180f7210 */ /* 0x000fca0007ffe0ff */
[----:B------:R-:W-:Y:S02]  /*2a80*/  IMAD R15, R15, R14, R27 ;  /* 0x0000000e0f0f7224 */ /* 0x000fe400078e021b */
        /* <DEDUP_REMOVED lines=8> */
.L_x_212:
[----:B------:R-:W-:Y:S05]  /*2b10*/  BSYNC B0 ;  /* 0x0000000000007941 */ /* 0x000fea0003800000 */
.L_x_211:
[----:B------:R-:W-:Y:S04]  /*2b20*/  BSSY B0, `(.L_x_213) ;  /* 0x000003f000007945 */ /* 0x000fe80003800000 */
[----:B------:R-:W-:Y:S05]  /*2b30*/  @P0 BRA `(.L_x_214) ;  /* 0x0000000000f40947 */ /* 0x000fea0003800000 */
[----:B------:R-:W0:Y:S01]  /*2b40*/  LDC R17, c[0x0][0x2b0] ;  /* 0x0000ac00ff117b82 */ /* 0x000e220000000800 */
[----:B------:R-:W-:Y:S01]  /*2b50*/  IADD3 R24, -R5, UR11, R10 ;  /* 0x0000000b05187c10 */ /* 0x000fe2000fffe10a */
[----:B------:R-:W-:-:S03]  /*2b60*/  IMAD.MOV.U32 R14, RZ, RZ, RZ ;  /* 0x000000ffff0e7224 */ /* 0x000fc600078e00ff */
[----:B------:R-:W-:Y:S02]  /*2b70*/  IABS R26, R24 ;  /* 0x00000018001a7213 */ /* 0x000fe40000000000 */
        /* <DEDUP_REMOVED lines=27> */
[----:B------:R-:W-:-:S04]  /*2d30*/  LOP3.LUT R17, R24, R17, RZ, 0x3c, !PT ;  /* 0x0000001118117212 */ /* 0x000fc800078e3cff */
[----:B------:R-:W-:-:S07]  /*2d40*/  SEL R22, R22, R21, !P2 ;  /* 0x0000001516167207 */ /* 0x000fce0005000000 */
[----:B------:R-:W-:Y:S02]  /*2d50*/  @P4 IADD3 R14, R14, 0x1, RZ ;  /* 0x000000010e0e4810 */ /* 0x000fe40007ffe0ff */
[----:B------:R-:W-:-:S03]  /*2d60*/  ISETP.GE.AND P4, PT, R17, RZ, PT ;  /* 0x000000ff1100720c */ /* 0x000fc60003f86270 */
        /* <DEDUP_REMOVED lines=26> */
.L_x_214:
[----:B------:R-:W-:Y:S05]  /*2f10*/  BSYNC B0 ;  /* 0x0000000000007941 */ /* 0x000fea0003800000 */
.L_x_213:
        /* <DEDUP_REMOVED lines=10> */
[----:B0-----:R-:W-:-:S06]  /*2fc0*/  VIADD R15, R16, 0xffffffe ;  /* 0x0ffffffe100f7836 */ /* 0x001fcc0000000000 */
[----:B------:R-:W0:Y:S02]  /*2fd0*/  F2I.FTZ.U32.TRUNC.NTZ R15, R15 ;  /* 0x0000000f000f7305 */ /* 0x000e24000021f000 */
[----:B0-----:R-:W-:-:S04]  /*2fe0*/  IMAD.MOV R14, RZ, RZ, -R15 ;  /* 0x000000ffff0e7224 */ /* 0x001fc800078e0a0f */
[----:B------:R-:W-:Y:S01]  /*2ff0*/  IMAD R17, R14, R23, RZ ;  /* 0x000000170e117224 */ /* 0x000fe200078e02ff */
[----:B------:R-:W-:-:S10]  /*3000*/  HFMA2.MMA R14, -RZ, RZ, 0, 0 ;  /* 0x00000000ff0e7435 */ /* 0x000fd400000001ff */
[----:B------:R-:W-:-:S04]  /*3010*/  IMAD.HI.U32 R17, R15, R17, R14 ;  /* 0x000000110f117227 */ /* 0x000fc800078e000e */
[----:B------:R-:W-:-:S04]  /*3020*/  IMAD.MOV.U32 R14, RZ, RZ, R24 ;  /* 0x000000ffff0e7224 */ /* 0x000fc800078e0018 */
[----:B------:R-:W-:Y:S01]  /*3030*/  IMAD.HI.U32 R16, R17, R14, RZ ;  /* 0x0000000e11107227 */ /* 0x000fe200078e00ff */
[----:B------:R-:W-:-:S03]  /*3040*/  LOP3.LUT R17, RZ, R22, RZ, 0x33, !PT ;  /* 0x00000016ff117212 */ /* 0x000fc600078e33ff */
        /* <DEDUP_REMOVED lines=14> */
[----:B------:R-:W-:Y:S02]  /*3130*/  @!P2 IADD3 R21, R21, 0x1, RZ ;  /* 0x000000011515a810 */ /* 0x000fe40007ffe0ff */
[----:B------:R-:W-:Y:S02]  /*3140*/  ISETP.GE.U32.AND P2, PT, R14, R23, PT ;  /* 0x000000170e00720c */ /* 0x000fe40003f46070 */
[----:B------:R-:W-:Y:S01]  /*3150*/  LOP3.LUT R19, R6, R19, RZ, 0x3c, !PT ;  /* 0x0000001306137212 */ /* 0x000fe200078e3cff */
[----:B------:R-:W0:Y:S01]  /*3160*/  LDC.64 R14, c[0x0][0x2a0] ;  /* 0x0000a800ff0e7b82 */ /* 0x000e220000000a00 */
[----:B------:R-:W-:-:S04]  /*3170*/  LOP3.LUT R22, R27, R22, RZ, 0x3c, !PT ;  /* 0x000000161b167212 */ /* 0x000fc800078e3cff */
[----:B------:R-:W-:Y:S01]  /*3180*/  ISETP.GE.AND P4, PT, R22, RZ, PT ;  /* 0x000000ff1600720c */ /* 0x000fe20003f86270 */
[----:B------:R-:W-:Y:S01]  /*3190*/  @P5 VIADD R21, R21, 0x1 ;  /* 0x0000000115155836 */ /* 0x000fe20000000000 */
[----:B------:R-:W-:-:S03]  /*31a0*/  ISETP.GE.AND P5, PT, R19, RZ, PT ;  /* 0x000000ff1300720c */ /* 0x000fc60003fa6270 */
[----:B------:R-:W-:-:S08]  /*31b0*/  @P2 VIADD R16, R16, 0x1 ;  /* 0x0000000110102836 */ /* 0x000fd00000000000 */
[----:B------:R-:W-:Y:S02]  /*31c0*/  @!P4 IMAD.MOV R16, RZ, RZ, -R16 ;  /* 0x000000ffff10c224 */ /* 0x000fe400078e0a10 */
[----:B------:R-:W-:-:S03]  /*31d0*/  @!P5 IMAD.MOV R21, RZ, RZ, -R21 ;  /* 0x000000ffff15d224 */ /* 0x000fc600078e0a15 */
[----:B------:R-:W-:Y:S02]  /*31e0*/  SEL R19, R17, R16, !P0 ;  /* 0x0000001011137207 */ /* 0x000fe40004000000 */
        /* <DEDUP_REMOVED lines=17> */
.L_x_216:
[----:B------:R-:W-:Y:S05]  /*3300*/  BSYNC B0 ;  /* 0x0000000000007941 */ /* 0x000fea0003800000 */
.L_x_215:
[----:B------:R-:W0:Y:S01]  /*3310*/  LDC.64 R14, c[0x0][0x2a8] ;  /* 0x0000aa00ff0e7b82 */ /* 0x000e220000000a00 */
[----:B------:R-:W-:Y:S01]  /*3320*/  ISETP.NE.AND P0, PT, R18, RZ, PT ;  /* 0x000000ff1200720c */ /* 0x000fe20003f05270 */
[----:B------:R-:W-:Y:S02]  /*3330*/  VIADD R0, R0, UR17 ;  /* 0x0000001100007c36 */ /* 0x000fe40008000000 */
[----:B0-----:R-:W-:-:S10]  /*3340*/  IMAD R2, R15, R14, R2 ;  /* 0x0000000e0f027224 */ /* 0x001fd400078e0202 */
[----:B------:R-:W-:Y:S05]  /*3350*/  @!P0 BRA `(.L_x_217) ;  /* 0xffffffd400908947 */ /* 0x000fea000383ffff */
[----:B------:R-:W-:Y:S01]  /*3360*/  SHF.R.S64 R2, RZ, 0x1f, R10 ;  /* 0x0000001fff027819 */ /* 0x000fe2000000100a */
[----:B------:R-:W-:Y:S01]  /*3370*/  ULDC.64 UR6, c[0x0][0x238] ;  /* 0x00008e0000067ab9 */ /* 0x000fe20000000a00 */
[----:B------:R-:W-:Y:S01]  /*3380*/  ULDC UR5, c[0x0][0xc] ;  /* 0x0000030000057ab9 */ /* 0x000fe20000000800 */
[----:B------:R-:W-:Y:S01]  /*3390*/  F2FP.BF16.F32.PACK_AB R4, RZ, R4 ;  /* 0x00000004ff04723e */ /* 0x000fe200000010ff */
[----:B------:R-:W-:Y:S01]  /*33a0*/  IMAD R5, R12, UR5, RZ ;  /* 0x000000050c057c24 */ /* 0x000fe2000f8e02ff */
[----:B------:R-:W-:Y:S01]  /*33b0*/  IADD3 R2, P0, R2, UR6, RZ ;  /* 0x0000000602027c10 */ /* 0x000fe2000ff1e0ff */
[----:B------:R-:W-:-:S03]  /*33c0*/  ULDC UR5, c[0x0][0x288] ;  /* 0x0000a20000057ab9 */ /* 0x000fc60000000800 */
[----:B------:R-:W-:Y:S02]  /*33d0*/  LEA.HI.X.SX32 R3, R10, UR7, 0x1, P0 ;  /* 0x000000070a037c11 */ /* 0x000fe400080f0eff */
[----:B------:R-:W-:-:S03]  /*33e0*/  IADD3 R10, P0, R5, R10, RZ ;  /* 0x0000000a050a7210 */ /* 0x000fc60007f1e0ff */
[----:B------:R0:W-:Y:S02]  /*33f0*/  STG.E.U16 desc[UR8][R2.64], R4 ;  /* 0x0000000402007986 */ /* 0x0001e4000c101508 */
[----:B------:R-:W-:Y:S01]  /*3400*/  IMAD.X R11, RZ, RZ, R11, P0 ;  /* 0x000000ffff0b7224 */ /* 0x000fe200000e060b */
[----:B------:R-:W-:-:S04]  /*3410*/  ISETP.GE.U32.AND P0, PT, R10, UR5, PT ;  /* 0x000000050a007c0c */ /* 0x000fc8000bf06070 */
[----:B------:R-:W-:-:S13]  /*3420*/  ISETP.GE.AND.EX P0, PT, R11, UR10, PT, P0 ;  /* 0x0000000a0b007c0c */ /* 0x000fda000bf06300 */
[----:B0-----:R-:W-:Y:S05]  /*3430*/  @!P0 BRA `(.L_x_218) ;  /* 0xffffffcc00808947 */ /* 0x001fea000383ffff */
[----:B------:R-:W-:Y:S05]  /*3440*/  EXIT ;  /* 0x000000000000794d */ /* 0x000fea0003800000 */
.L_x_219:
        /* <DEDUP_REMOVED lines=11> */
.L_x_1097:


//--------------------- .text._ZN2at6native51_GLOBAL__N__2c613397_18_DepthwiseConv2d_cu_9959487032conv_depthwise2d_backward_kernelILi3ELi2EN3c108BFloat16EiEEvNS_27GenericPackedTensorAccessorIKT1_Lm4ENS_16DefaultPtrTraitsEiEENS5_IS6_Lm4ES8_iEES9_T2_iiiiiiiiiiiiiii --------------------------
	.section	.text._ZN2at6native51_GLOBAL__N__2c613397_18_DepthwiseConv2d_cu_9959487032conv_depthwise2d_backward_kernelILi3ELi2EN3c108BFloat16EiEEvNS_27GenericPackedTensorAccessorIKT1_Lm4ENS_16DefaultPtrTraitsEiEENS5_IS6_Lm4ES8_iEES9_T2_iiiiiiiiiiiiiii,"ax",@progbits
	.align	128
.text._ZN2at6native51_GLOBAL__N__2c613397_18_DepthwiseConv2d_cu_9959487032conv_depthwise2d_backward_kernelILi3ELi2EN3c108BFloat16EiEEvNS_27GenericPackedTensorAccessorIKT1_Lm4ENS_16DefaultPtrTraitsEiEENS5_IS6_Lm4ES8_iEES9_T2_iiiiiiiiiiiiiii:
        .type           _ZN2at6native51_GLOBAL__N__2c613397_18_DepthwiseConv2d_cu_9959487032conv_depthwise2d_backward_kernelILi3ELi2EN3c108BFloat16EiEEvNS_27GenericPackedTensorAccessorIKT1_Lm4ENS_16DefaultPtrTraitsEiEENS5_IS6_Lm4ES8_iEES9_T2_iiiiiiiiiiiiiii,@function
        .size           _ZN2at6native51_GLOBAL__N__2c613397_18_DepthwiseConv2d_cu_9959487032conv_depthwise2d_backward_kernelILi3ELi2EN3c108BFloat16EiEEvNS_27GenericPackedTensorAccessorIKT1_Lm4ENS_16DefaultPtrTraitsEiEENS5_IS6_Lm4ES8_iEES9_T2_iiiiiiiiiiiiiii,(.L_x_1098 - _ZN2at6native51_GLOBAL__N__2c613397_18_DepthwiseConv2d_cu_9959487032conv_depthwise2d_backward_kernelILi3ELi2EN3c108BFloat16EiEEvNS_27GenericPackedTensorAccessorIKT1_Lm4ENS_16DefaultPtrTraitsEiEENS5_IS6_Lm4ES8_iEES9_T2_iiiiiiiiiiiiiii)
        .other          _ZN2at6native51_GLOBAL__N__2c613397_18_DepthwiseConv2d_cu_9959487032conv_depthwise2d_backward_kernelILi3ELi2EN3c108BFloat16EiEEvNS_27GenericPackedTensorAccessorIKT1_Lm4ENS_16DefaultPtrTraitsEiEENS5_IS6_Lm4ES8_iEES9_T2_iiiiiiiiiiiiiii,@"STO_CUDA_ENTRY STV_DEFAULT"
_ZN2at6native51_GLOBAL__N__2c613397_18_DepthwiseConv2d_cu_9959487032conv_depthwise2d_backward_kernelILi3ELi2EN3c108BFloat16EiEEvNS_27GenericPackedTensorAccessorIKT1_Lm4ENS_16DefaultPtrTraitsEiEENS5_IS6_Lm4ES8_iEES9_T2_iiiiiiiiiiiiiii:
        /* <DEDUP_REMOVED lines=13> */
[----:B------:R-:W-:Y:S01]  /*00d0*/  ISETP.LT.AND P0, PT, RZ, UR4, PT ;  /* 0x00000004ff007c0c */ /* 0x000fe2000bf01270 */
[----:B------:R-:W-:Y:S01]  /*00e0*/  ULDC UR12, c[0x0][0x290] ;  /* 0x0000a400000c7ab9 */ /* 0x000fe20000000800 */
[----:B------:R-:W-:-:S11]  /*00f0*/  IMAD.MOV.U32 R0, RZ, RZ, R6 ;  /* 0x000000ffff007224 */ /* 0x000fd600078e0006 */
[----:B------:R-:W-:Y:S05]  /*0100*/  @P0 BRA `(.L_x_220) ;  /* 0x0000000000340947 */ /* 0x000fea0003800000 */
[----:B------:R-:W-:Y:S02]  /*0110*/  ULDC UR4, c[0x0][0xc] ;  /* 0x0000030000047ab9 */ /* 0x000fe40000000800 */
[----:B------:R-:W-:Y:S01]  /*0120*/  IMAD R5, R5, UR4, RZ ;  /* 0x0000000405057c24 */ /* 0x000fe2000f8e02ff */
[----:B------:R-:W-:-:S06]  /*0130*/  ULDC.64 UR4, c[0x0][0x238] ;  /* 0x00008e0000047ab9 */ /* 0x000fcc0000000a00 */
.L_x_221:
        /* <DEDUP_REMOVED lines=10> */
.L_x_220:
[----:B------:R-:W0:Y:S01]  /*01e0*/  LDC R8, c[0x0][0x298] ;  /* 0x0000a600ff087b82 */ /* 0x000e220000000800 */
[----:B------:R-:W-:Y:S01]  /*01f0*/  IABS R10, R0 ;  /* 0x00000000000a7213 */ /* 0x000fe20000000000 */
[----:B------:R-:W-:Y:S01]  /*0200*/  ULDC.64 UR4, c[0x0][0x2b8] ;  /* 0x0000ae0000047ab9 */ /* 0x000fe20000000a00 */
[----:B------:R-:W-:Y:S01]  /*0210*/  ULDC.64 UR10, c[0x0][0x2c0] ;  /* 0x0000b000000a7ab9 */ /* 0x000fe20000000a00 */
[----:B------:R-:W-:-:S04]  /*0220*/  ULDC UR13, c[0x0][0x2a0] ;  /* 0x0000a800000d7ab9 */ /* 0x000fc80000000800 */
        /* <DEDUP_REMOVED lines=9> */
[----:B------:R-:W-:Y:S01]  /*02c0*/  HFMA2.MMA R4, -RZ, RZ, 0, 0 ;  /* 0x00000000ff047435 */ /* 0x000fe200000001ff */
[----:B0-----:R-:W-:Y:S01]  /*02d0*/  IMAD.MOV.U32 R2, RZ, RZ, RZ ;  /* 0x000000ffff027224 */ /* 0x001fe200078e00ff */
[----:B-1----:R-:W-:-:S05]  /*02e0*/  IADD3 R6, RZ, -R3, RZ ;  /* 0x80000003ff067210 */ /* 0x002fca0007ffe0ff */
[----:B------:R-:W-:Y:S02]  /*02f0*/  IMAD R5, R6, R9, RZ ;  /* 0x0000000906057224 */ /* 0x000fe400078e02ff */
[----:B------:R-:W0:Y:S02]  /*0300*/  I2F.RP R6, R12 ;  /* 0x0000000c00067306 */ /* 0x000e240000209400 */
[----:B------:R-:W-:-:S06]  /*0310*/  IMAD.HI.U32 R3, R3, R5, R2 ;  /* 0x0000000503037227 */ /* 0x000fcc00078e0002 */
[----:B------:R-:W-:-:S04]  /*0320*/  IMAD.HI.U32 R3, R3, R10, RZ ;  /* 0x0000000a03037227 */ /* 0x000fc800078e00ff */
[----:B------:R-:W-:Y:S01]  /*0330*/  IMAD.MOV R2, RZ, RZ, -R3 ;  /* 0x000000ffff027224 */ /* 0x000fe200078e0a03 */
[----:B0-----:R-:W0:Y:S03]  /*0340*/  MUFU.RCP R6, R6 ;  /* 0x0000000600067308 */ /* 0x001e260000001000 */
[----:B------:R-:W-:-:S05]  /*0350*/  IMAD R2, R9, R2, R10 ;  /* 0x0000000209027224 */ /* 0x000fca00078e020a */
[----:B------:R-:W-:Y:S01]  /*0360*/  ISETP.GT.U32.AND P1, PT, R9, R2, PT ;  /* 0x000000020900720c */ /* 0x000fe20003f24070 */
[----:B0-----:R-:W-:-:S12]  /*0370*/  VIADD R5, R6, 0xffffffe ;  /* 0x0ffffffe06057836 */ /* 0x001fd80000000000 */
[----:B------:R-:W-:Y:S01]  /*0380*/  @!P1 IMAD.IADD R2, R2, 0x1, -R9 ;  /* 0x0000000102029824 */ /* 0x000fe200078e0a09 */
[----:B------:R-:W-:Y:S02]  /*0390*/  @!P1 IADD3 R3, R3, 0x1, RZ ;  /* 0x0000000103039810 */ /* 0x000fe40007ffe0ff */
[----:B------:R-:W-:Y:S01]  /*03a0*/  ISETP.NE.AND P1, PT, R8, RZ, PT ;  /* 0x000000ff0800720c */ /* 0x000fe20003f25270 */
[----:B------:R-:W0:Y:S01]  /*03b0*/  F2I.FTZ.U32.TRUNC.NTZ R5, R5 ;  /* 0x0000000500057305 */ /* 0x000e22000021f000 */
[----:B------:R-:W-:Y:S02]  /*03c0*/  ISETP.GE.U32.AND P0, PT, R2, R9, PT ;  /* 0x000000090200720c */ /* 0x000fe40003f06070 */
[----:B------:R-:W1:Y:S11]  /*03d0*/  LDC R2, c[0x0][0x28c] ;  /* 0x0000a300ff027b82 */ /* 0x000e760000000800 */
[----:B------:R-:W-:-:S04]  /*03e0*/  @P0 VIADD R3, R3, 0x1 ;  /* 0x0000000103030836 */ /* 0x000fc80000000000 */
[----:B------:R-:W-:Y:S02]  /*03f0*/  IMAD.MOV.U32 R11, RZ, RZ, R3 ;  /* 0x000000ffff0b7224 */ /* 0x000fe400078e0003 */
[----:B0-----:R-:W-:Y:S02]  /*0400*/  IMAD.MOV R3, RZ, RZ, -R5 ;  /* 0x000000ffff037224 */ /* 0x001fe400078e0a05 */
[----:B------:R-:W-:Y:S01]  /*0410*/  @!P2 IMAD.MOV R11, RZ, RZ, -R11 ;  /* 0x000000ffff0ba224 */ /* 0x000fe200078e0a0b */
[----:B------:R-:W-:Y:S01]  /*0420*/  @!P1 LOP3.LUT R11, RZ, R8, RZ, 0x33, !PT ;  /* 0x00000008ff0b9212 */ /* 0x000fe200078e33ff */
[----:B------:R-:W-:-:S03]  /*0430*/  IMAD R3, R3, R12, RZ ;  /* 0x0000000c03037224 */ /* 0x000fc600078e02ff */
[----:B------:R-:W-:Y:S01]  /*0440*/  IABS R6, R11 ;  /* 0x0000000b00067213 */ /* 0x000fe20000000000 */
[----:B------:R-:W-:Y:S01]  /*0450*/  IMAD.HI.U32 R4, R5, R3, R4 ;  /* 0x0000000305047227 */ /* 0x000fe200078e0004 */
[----:B-1----:R-:W-:-:S03]  /*0460*/  IABS R20, R2 ;  /* 0x0000000200147213 */ /* 0x002fc60000000000 */
[----:B------:R-:W-:Y:S02]  /*0470*/  IMAD.MOV.U32 R3, RZ, RZ, R6 ;  /* 0x000000ffff037224 */ /* 0x000fe400078e0006 */
[----:B------:R-:W0:Y:S01]  /*0480*/  I2F.RP R6, R20 ;  /* 0x0000001400067306 */ /* 0x000e220000209400 */
[----:B------:R-:W-:Y:S02]  /*0490*/  IMAD R10, R11, R8, UR10 ;  /* 0x0000000a0b0a7e24 */ /* 0x000fe4000f8e0208 */
        /* <DEDUP_REMOVED lines=10> */
[----:B------:R-:W-:Y:S01]  /*0540*/  LOP3.LUT R3, R11, R16, RZ, 0x3c, !PT ;  /* 0x000000100b037212 */ /* 0x000fe200078e3cff */
[----:B------:R-:W0:Y:S03]  /*0550*/  F2I.FTZ.U32.TRUNC.NTZ R5, R5 ;  /* 0x0000000500057305 */ /* 0x000e26000021f000 */
[----:B------:R-:W-:-:S02]  /*0560*/  ISETP.GE.AND P2, PT, R3, RZ, PT ;  /* 0x000000ff0300720c */ /* 0x000fc40003f46270 */
[----:B------:R-:W-:-:S04]  /*0570*/  IADD3 R3, R0, UR4, RZ ;  /* 0x0000000400037c10 */ /* 0x000fc8000fffe0ff */
[----:B------:R-:W-:Y:S01]  /*0580*/  IADD3 R13, R3, -UR10, -R10 ;  /* 0x8000000a030d7c10 */ /* 0x000fe2000fffe80a */
[----:B------:R-:W-:-:S04]  /*0590*/  @P0 VIADD R4, R4, 0x1 ;  /* 0x0000000104040836 */ /* 0x000fc80000000000 */
[----:B------:R-:W-:Y:S02]  /*05a0*/  IMAD.MOV.U32 R21, RZ, RZ, R4 ;  /* 0x000000ffff157224 */ /* 0x000fe400078e0004 */
[----:B0-----:R-:W-:Y:S02]  /*05b0*/  IMAD.MOV R9, RZ, RZ, -R5 ;  /* 0x000000ffff097224 */ /* 0x001fe400078e0a05 */
[----:B------:R-:W-:Y:S01]  /*05c0*/  @!P2 IMAD.MOV R21, RZ, RZ, -R21 ;  /* 0x000000ffff15a224 */ /* 0x000fe200078e0a15 */
[----:B------:R-:W-:Y:S01]  /*05d0*/  @!P1 LOP3.LUT R21, RZ, R16, RZ, 0x33, !PT ;  /* 0x00000010ff159212 */ /* 0x000fe200078e33ff */
[----:B------:R-:W-:Y:S02]  /*05e0*/  IMAD R9, R9, R20, RZ ;  /* 0x0000001409097224 */ /* 0x000fe400078e02ff */
[----:B------:R-:W-:Y:S01]  /*05f0*/  IMAD.MOV.U32 R4, RZ, RZ, RZ ;  /* 0x000000ffff047224 */ /* 0x000fe200078e00ff */
[----:B------:R-:W-:Y:S01]  /*0600*/  IABS R15, R21 ;  /* 0x00000015000f7213 */ /* 0x000fe20000000000 */
[----:B------:R-:W-:-:S02]  /*0610*/  IMAD.MOV R6, RZ, RZ, -R21 ;  /* 0x000000ffff067224 */ /* 0x000fc400078e0a15 */
[----:B------:R-:W-:Y:S01]  /*0620*/  IMAD.HI.U32 R4, R5, R9, R4 ;  /* 0x0000000905047227 */ /* 0x000fe200078e0004 */
[----:B------:R-:W-:-:S03]  /*0630*/  IADD3 R9, -R11, RZ, RZ ;  /* 0x000000ff0b097210 */ /* 0x000fc60007ffe1ff */
[----:B------:R-:W-:Y:S01]  /*0640*/  VIADD R5, R11, UR5 ;  /* 0x000000050b057c36 */ /* 0x000fe20008000000 */
[----:B------:R-:W-:Y:S01]  /*0650*/  ULDC.64 UR4, c[0x0][0x2a0] ;  /* 0x0000a80000047ab9 */ /* 0x000fe20000000a00 */
[----:B------:R-:W-:-:S04]  /*0660*/  IMAD.HI.U32 R4, R4, R15, RZ ;  /* 0x0000000f04047227 */ /* 0x000fc800078e00ff */
[----:B------:R-:W-:Y:S02]  /*0670*/  IMAD R6, R16, R6, R5 ;  /* 0x0000000610067224 */ /* 0x000fe400078e0205 */
[----:B------:R-:W-:Y:S02]  /*0680*/  IMAD.MOV R12, RZ, RZ, -R4 ;  /* 0x000000ffff0c7224 */ /* 0x000fe400078e0a04 */
[----:B------:R-:W-:Y:S01]  /*0690*/  IMAD R9, R8, R9, R3 ;  /* 0x0000000908097224 */ /* 0x000fe200078e0203 */
[----:B------:R-:W-:Y:S01]  /*06a0*/  LEA.HI R8, R6, R6, RZ, 0x1 ;  /* 0x0000000606087211 */ /* 0x000fe200078f08ff */
[----:B------:R-:W-:Y:S01]  /*06b0*/  IMAD.IADD R11, R3, 0x1, -R10 ;  /* 0x00000001030b7824 */ /* 0x000fe200078e0a0a */
[----:B------:R-:W-:Y:S01]  /*06c0*/  LOP3.LUT P3, RZ, R13, 0x1, R6, 0xc8, !PT ;  /* 0x000000010dff7812 */ /* 0x000fe2000786c806 */
[----:B------:R-:W-:Y:S01]  /*06d0*/  IMAD R16, R21, R16, UR11 ;  /* 0x0000000b15107e24 */ /* 0x000fe2000f8e0210 */
[----:B------:R-:W-:Y:S01]  /*06e0*/  SHF.R.S32.HI R8, RZ, 0x1, R8 ;  /* 0x00000001ff087819 */ /* 0x000fe20000011408 */
[----:B------:R-:W-:Y:S01]  /*06f0*/  IMAD R3, R20, R12, R15 ;  /* 0x0000000c14037224 */ /* 0x000fe200078e020f */
[----:B------:R-:W-:Y:S01]  /*0700*/  LOP3.LUT P1, RZ, R9, 0x1, R6, 0xc8, !PT ;  /* 0x0000000109ff7812 */ /* 0x000fe2000782c806 */
[----:B------:R-:W-:Y:S01]  /*0710*/  IMAD.IADD R18, R5, 0x1, -R16 ;  /* 0x0000000105127824 */ /* 0x000fe200078e0a10 */
[----:B------:R-:W-:-:S02]  /*0720*/  ISETP.GE.AND P4, PT, R8, UR5, PT ;  /* 0x0000000508007c0c */ /* 0x000fc4000bf86270 */
[----:B------:R-:W-:Y:S02]  /*0730*/  ISETP.GT.U32.AND P5, PT, R20, R3, PT ;  /* 0x000000031400720c */ /* 0x000fe40003fa4070 */
[----:B------:R-:W-:Y:S02]  /*0740*/  LEA.HI R14, R18, R18, RZ, 0x1 ;  /* 0x00000012120e7211 */ /* 0x000fe400078f08ff */
[----:B------:R-:W-:Y:S02]  /*0750*/  LOP3.LUT P0, RZ, R11, 0x1, R6, 0xc8, !PT ;  /* 0x000000010bff7812 */ /* 0x000fe4000780c806 */
[----:B------:R-:W-:Y:S02]  /*0760*/  ISETP.GT.AND P4, PT, R6, -0x2, !P4 ;  /* 0xfffffffe0600780c */ /* 0x000fe40006784270 */
[----:B------:R-:W-:Y:S02]  /*0770*/  LEA.HI R6, R9, R9, RZ, 0x1 ;  /* 0x0000000909067211 */ /* 0x000fe400078f08ff */
[----:B------:R-:W-:-:S02]  /*0780*/  SHF.R.S32.HI R15, RZ, 0x1, R14 ;  /* 0x00000001ff0f7819 */ /* 0x000fc4000001140e */
[----:B------:R-:W-:Y:S01]  /*0790*/  LEA.HI R10, R11, R11, RZ, 0x1 ;  /* 0x0000000b0b0a7211 */ /* 0x000fe200078f08ff */
[----:B------:R-:W-:Y:S01]  /*07a0*/  @!P5 IMAD.IADD R3, R3, 0x1, -R20 ;  /* 0x000000010303d824 */ /* 0x000fe200078e0a14 */
[----:B------:R-:W-:Y:S02]  /*07b0*/  SHF.R.S32.HI R6, RZ, 0x1, R6 ;  /* 0x00000001ff067819 */ /* 0x000fe40000011406 */
[----:B------:R-:W-:Y:S02]  /*07c0*/  ISETP.GT.AND P6, PT, R9, -0x2, P4 ;  /* 0xfffffffe0900780c */ /* 0x000fe400027c4270 */
[----:B------:R-:W-:Y:S02]  /*07d0*/  LEA.HI R12, R13, R13, RZ, 0x1 ;  /* 0x0000000d0d0c7211 */ /* 0x000fe400078f08ff */
[----:B------:R-:W-:Y:S02]  /*07e0*/  ISETP.GE.AND P2, PT, R15, UR5, PT ;  /* 0x000000050f007c0c */ /* 0x000fe4000bf46270 */
[----:B------:R-:W-:-:S02]  /*07f0*/  @!P5 IADD3 R4, R4, 0x1, RZ ;  /* 0x000000010404d810 */ /* 0x000fc40007ffe0ff */
[----:B------:R-:W-:Y:S02]  /*0800*/  SHF.R.S32.HI R17, RZ, 0x1, R10 ;  /* 0x00000001ff117819 */ /* 0x000fe4000001140a */
[----:B------:R-:W-:Y:S02]  /*0810*/  ISETP.GT.AND P5, PT, R11, -0x2, P4 ;  /* 0xfffffffe0b00780c */ /* 0x000fe400027a4270 */
[----:B------:R-:W-:Y:S02]  /*0820*/  ISETP.LT.AND P6, PT, R6, UR4, P6 ;  /* 0x0000000406007c0c */ /* 0x000fe4000b7c1270 */
[----:B------:R-:W-:Y:S02]  /*0830*/  SHF.R.S32.HI R14, RZ, 0x1, R12 ;  /* 0x00000001ff0e7819 */ /* 0x000fe4000001140c */
[----:B------:R-:W-:Y:S02]  /*0840*/  ISETP.GT.AND P2, PT, R18, -0x2, !P2 ;  /* 0xfffffffe1200780c */ /* 0x000fe40005744270 */
[----:B------:R-:W-:-:S02]  /*0850*/  ISETP.GT.AND P4, PT, R13, -0x2, P4 ;  /* 0xfffffffe0d00780c */ /* 0x000fc40002784270 */
[----:B------:R-:W-:Y:S02]  /*0860*/  ISETP.LT.AND P5, PT, R17, UR4, P5 ;  /* 0x0000000411007c0c */ /* 0x000fe4000afa1270 */
[----:B------:R-:W-:Y:S02]  /*0870*/  PLOP3.LUT P6, PT, P1, P6, PT, 0xa2, 0x0 ;  /* 0x000000000000781c */ /* 0x000fe40000fcd472 */
[----:B------:R-:W-:Y:S01]  /*0880*/  IADD3 R16, R5, -UR11, -R16 ;  /* 0x8000000b05107c10 */ /* 0x000fe2000fffe810 */
[----:B------:R-:W-:Y:S01]  /*0890*/  ULDC.64 UR10, c[0x0][0x290] ;  /* 0x0000a400000a7ab9 */ /* 0x000fe20000000a00 */
[----:B------:R-:W-:Y:S02]  /*08a0*/  ISETP.GT.AND P1, PT, R9, -0x2, P2 ;  /* 0xfffffffe0900780c */ /* 0x000fe40001724270 */
[----:B------:R-:W-:Y:S02]  /*08b0*/  ISETP.LT.AND P4, PT, R14, UR4, P4 ;  /* 0x000000040e007c0c */ /* 0x000fe4000a781270 */
[----:B------:R-:W-:-:S02]  /*08c0*/  PLOP3.LUT P5, PT, P0, P5, PT, 0xa2, 0x0 ;  /* 0x000000000000781c */ /* 0x000fc400007ab472 */
[----:B------:R-:W-:Y:S02]  /*08d0*/  LEA.HI R5, R16, R16, RZ, 0x1 ;  /* 0x0000001010057211 */ /* 0x000fe400078f08ff */
[----:B------:R-:W-:Y:S02]  /*08e0*/  LOP3.LUT P0, RZ, R9, 0x1, R18, 0xc8, !PT ;  /* 0x0000000109ff7812 */ /* 0x000fe4000780c812 */
[----:B------:R-:W-:Y:S02]  /*08f0*/  ISETP.LT.AND P1, PT, R6, UR4, P1 ;  /* 0x0000000406007c0c */ /* 0x000fe40008f21270 */
[----:B------:R-:W-:Y:S02]  /*0900*/  PLOP3.LUT P4, PT, P3, P4, PT, 0xa2, 0x0 ;  /* 0x000000000000781c */ /* 0x000fe40001f89472 */
[----:B------:R-:W-:Y:S02]  /*0910*/  ISETP.GT.AND P3, PT, R11, -0x2, P2 ;  /* 0xfffffffe0b00780c */ /* 0x000fe40001764270 */
[----:B------:R-:W-:-:S02]  /*0920*/  SHF.R.S32.HI R10, RZ, 0x1, R5 ;  /* 0x00000001ff0a7819 */ /* 0x000fc40000011405 */
[----:B------:R-:W-:Y:S02]  /*0930*/  PLOP3.LUT P0, PT, P0, P1, PT, 0xa2, 0x0 ;  /* 0x000000000000781c */ /* 0x000fe40000703472 */
[----:B------:R-:W-:Y:S02]  /*0940*/  LOP3.LUT P1, RZ, R11, 0x1, R18, 0xc8, !PT ;  /* 0x000000010bff7812 */ /* 0x000fe4000782c812 */
[----:B------:R-:W-:Y:S02]  /*0950*/  ISETP.LT.AND P3, PT, R17, UR4, P3 ;  /* 0x0000000411007c0c */ /* 0x000fe40009f61270 */
[----:B------:R-:W-:Y:S02]  /*0960*/  P2R R35, PR, RZ, 0x20 ;  /* 0x00000020ff237803 */ /* 0x000fe40000000000 */
[----:B------:R-:W-:Y:S02]  /*0970*/  ISETP.GT.AND P2, PT, R13, -0x2, P2 ;  /* 0xfffffffe0d00780c */ /* 0x000fe40001744270 */
[----:B------:R-:W-:-:S02]  /*0980*/  ISETP.GE.AND P5, PT, R10, UR5, PT ;  /* 0x000000050a007c0c */ /* 0x000fc4000bfa6270 */
[----:B------:R-:W-:Y:S02]  /*0990*/  PLOP3.LUT P1, PT, P1, P3, PT, 0xa2, 0x0 ;  /* 0x000000000000781c */ /* 0x000fe40000f27472 */
[----:B------:R-:W-:Y:S01]  /*09a0*/  LOP3.LUT P3, RZ, R13, 0x1, R18, 0xc8, !PT ;  /* 0x000000010dff7812 */ /* 0x000fe2000786c812 */
[----:B------:R-:W-:Y:S01]  /*09b0*/  IMAD.MOV.U32 R18, RZ, RZ, RZ ;  /* 0x000000ffff127224 */ /* 0x000fe200078e00ff */
[----:B------:R-:W-:Y:S01]  /*09c0*/  ISETP.LT.AND P2, PT, R14, UR4, P2 ;  /* 0x000000040e007c0c */ /* 0x000fe20009741270 */
[----:B------:R-:W-:Y:S01]  /*09d0*/  ULDC UR4, c[0x0][0x2a0] ;  /* 0x0000a80000047ab9 */ /* 0x000fe20000000800 */
[----:B------:R-:W-:Y:S02]  /*09e0*/  ISETP.GT.AND P5, PT, R16, -0x2, !P5 ;  /* 0xfffffffe1000780c */ /* 0x000fe40006fa4270 */
[----:B------:R-:W-:Y:S02]  /*09f0*/  PLOP3.LUT P2, PT, P3, P2, PT, 0xa2, 0x0 ;  /* 0x000000000000781c */ /* 0x000fe40001f45472 */
[----:B------:R-:W-:-:S02]  /*0a00*/  ISETP.GT.AND P3, PT, R9, -0x2, P5 ;  /* 0xfffffffe0900780c */ /* 0x000fc40002f64270 */
[----:B------:R-:W-:Y:S02]  /*0a10*/  P2R R19, PR, RZ, 0x10 ;  /* 0x00000010ff137803 */ /* 0x000fe40000000000 */
[----:B------:R-:W-:Y:S01]  /*0a20*/  ISETP.LT.AND P4, PT, R6, UR4, P3 ;  /* 0x0000000406007c0c */ /* 0x000fe20009f81270 */
[----:B------:R-:W-:Y:S01]  /*0a30*/  ULDC.64 UR4, c[0x0][0x2a8] ;  /* 0x0000aa0000047ab9 */ /* 0x000fe20000000a00 */
[----:B------:R-:W-:Y:S01]  /*0a40*/  LOP3.LUT P3, RZ, R9, 0x1, R16, 0xc8, !PT ;  /* 0x0000000109ff7812 */ /* 0x000fe2000786c810 */
[----:B------:R-:W-:Y:S01]  /*0a50*/  UIMAD UR5, UR5, UR4, URZ ;  /* 0x00000004050572a4 */ /* 0x000fe2000f8e023f */
[----:B------:R-:W-:Y:S02]  /*0a60*/  P2R R34, PR, RZ, 0x40 ;  /* 0x00000040ff227803 */ /* 0x000fe40000000000 */
[----:B------:R-:W-:Y:S01]  /*0a70*/  PLOP3.LUT P3, PT, P3, P4, PT, 0xa2, 0x0 ;  /* 0x000000000000781c */ /* 0x000fe20001f69472 */
[----:B------:R-:W-:Y:S01]  /*0a80*/  ULDC UR4, c[0x0][0x290] ;  /* 0x0000a40000047ab9 */ /* 0x000fe20000000800 */
[----:B------:R-:W-:Y:S01]  /*0a90*/  ISETP.GT.AND P4, PT, R11, -0x2, P5 ;  /* 0xfffffffe0b00780c */ /* 0x000fe20002f84270 */
[----:B------:R-:W-:Y:S01]  /*0aa0*/  UIMAD UR4, UR5, UR4, URZ ;  /* 0x00000004050472a4 */ /* 0x000fe2000f8e023f */
[----:B------:R-:W-:-:S02]  /*0ab0*/  ISETP.GT.AND P5, PT, R13, -0x2, P5 ;  /* 0xfffffffe0d00780c */ /* 0x000fc40002fa4270 */
[----:B------:R-:W-:Y:S02]  /*0ac0*/  ISETP.LT.AND P6, PT, R17, UR13, P4 ;  /* 0x0000000d11007c0c */ /* 0x000fe4000a7c1270 */
[----:B------:R-:W-:-:S04]  /*0ad0*/  LOP3.LUT P4, RZ, R11, 0x1, R16, 0xc8, !PT ;  /* 0x000000010bff7812 */ /* 0x000fc8000788c810 */
[----:B------:R-:W-:Y:S02]  /*0ae0*/  PLOP3.LUT P4, PT, P4, P6, PT, 0xa2, 0x0 ;  /* 0x000000000000781c */ /* 0x000fe4000278d472 */
[----:B------:R-:W-:Y:S02]  /*0af0*/  ISETP.GE.U32.AND P6, PT, R3, R20, PT ;  /* 0x000000140300720c */ /* 0x000fe40003fc6070 */
[----:B------:R-:W-:-:S11]  /*0b00*/  LOP3.LUT R3, R21, R2, RZ, 0x3c, !PT ;  /* 0x0000000215037212 */ /* 0x000fd600078e3cff */
[----:B------:R-:W-:Y:S01]  /*0b10*/  @P6 VIADD R4, R4, 0x1 ;  /* 0x0000000104046836 */ /* 0x000fe20000000000 */
[----:B------:R-:W-:-:S13]  /*0b20*/  ISETP.GE.AND P6, PT, R3, RZ, PT ;  /* 0x000000ff0300720c */ /* 0x000fda0003fc6270 */
[----:B------:R-:W-:Y:S01]  /*0b30*/  @!P6 IMAD.MOV R4, RZ, RZ, -R4 ;  /* 0x000000ffff04e224 */ /* 0x000fe200078e0a04 */
[----:B------:R-:W-:-:S13]  /*0b40*/  ISETP.NE.AND P6, PT, R2, RZ, PT ;  /* 0x000000ff0200720c */ /* 0x000fda0003fc5270 */
[----:B------:R-:W-:Y:S02]  /*0b50*/  @!P6 LOP3.LUT R4, RZ, R2, RZ, 0x33, !PT ;  /* 0x00000002ff04e212 */ /* 0x000fe400078e33ff */
[----:B------:R-:W-:Y:S02]  /*0b60*/  ISETP.LT.AND P6, PT, R14, UR13, P5 ;  /* 0x0000000d0e007c0c */ /* 0x000fe4000afc1270 */
[----:B------:R-:W-:Y:S02]  /*0b70*/  IADD3 R3, -R4, RZ, RZ ;  /* 0x000000ff04037210 */ /* 0x000fe40007ffe1ff */
[----:B------:R-:W-:-:S03]  /*0b80*/  LOP3.LUT P5, RZ, R13, 0x1, R16, 0xc8, !PT ;  /* 0x000000010dff7812 */ /* 0x000fc600078ac810 */
[----:B------:R-:W-:Y:S01]  /*0b90*/  IMAD R20, R2, R3, R21 ;  /* 0x0000000302147224 */ /* 0x000fe200078e0215 */
[----:B------:R-:W-:-:S03]  /*0ba0*/  PLOP3.LUT P5, PT, P5, P6, PT, 0xa2, 0x0 ;  /* 0x000000000000781c */ /* 0x000fc60002fad472 */
[----:B------:R-:W-:Y:S01]  /*0bb0*/  IMAD R3, R20, UR10, RZ ;  /* 0x0000000a14037c24 */ /* 0x000fe2000f8e02ff */
[----:B------:R-:W-:-:S03]  /*0bc0*/  ULDC UR10, c[0x0][0x2a4] ;  /* 0x0000a900000a7ab9 */ /* 0x000fc60000000800 */
[----:B------:R-:W-:Y:S01]  /*0bd0*/  IMAD R9, R4, UR11, R3 ;  /* 0x0000000b04097c24 */ /* 0x000fe2000f8e0203 */
[----:B------:R-:W-:Y:S01]  /*0be0*/  ULDC UR11, c[0x0][0x2a4] ;  /* 0x0000a900000b7ab9 */ /* 0x000fe20000000800 */
[----:B------:R-:W0:Y:S02]  /*0bf0*/  LDC.64 R2, c[0x0][0x2a0] ;  /* 0x0000a800ff027b82 */ /* 0x000e240000000a00 */
[C---:B------:R-:W-:Y:S02]  /*0c00*/  IMAD R11, R9.reuse, UR10, R10 ;  /* 0x0000000a090b7c24 */ /* 0x040fe4000f8e020a */
[C---:B------:R-:W-:Y:S02]  /*0c10*/  IMAD R15, R9.reuse, UR11, R15 ;  /* 0x0000000b090f7c24 */ /* 0x040fe4000f8e020f */
[----:B------:R-:W-:Y:S02]  /*0c20*/  IMAD R21, R9, UR11, R8 ;  /* 0x0000000b09157c24 */ /* 0x000fe4000f8e0208 */
[----:B------:R-:W1:Y:S01]  /*0c30*/  LDC.64 R4, c[0x0][0x2a8] ;  /* 0x0000aa00ff047b82 */ /* 0x000e620000000a00 */
[----:B------:R-:W-:-:S02]  /*0c40*/  IMAD R16, R11, UR13, R14 ;  /* 0x0000000d0b107c24 */ /* 0x000fc4000f8e020e */
[C-C-:B------:R-:W-:Y:S02]  /*0c50*/  IMAD R9, R11.reuse, UR13, R17.reuse ;  /* 0x0000000d0b097c24 */ /* 0x140fe4000f8e0211 */
[----:B------:R-:W-:Y:S02]  /*0c60*/  IMAD R10, R11, UR13, R6 ;  /* 0x0000000d0b0a7c24 */ /* 0x000fe4000f8e0206 */
[C---:B------:R-:W-:Y:S02]  /*0c70*/  IMAD R12, R15.reuse, UR13, R14 ;  /* 0x0000000d0f0c7c24 */ /* 0x040fe4000f8e020e */
[C---:B------:R-:W-:Y:S02]  /*0c80*/  IMAD R13, R15.reuse, UR13, R17 ;  /* 0x0000000d0f0d7c24 */ /* 0x040fe4000f8e0211 */
[--C-:B------:R-:W-:Y:S02]  /*0c90*/  IMAD R11, R15, UR13, R6.reuse ;  /* 0x0000000d0f0b7c24 */ /* 0x100fe4000f8e0206 */
[----:B------:R-:W-:-:S02]  /*0ca0*/  IMAD R15, R21, UR13, R6 ;  /* 0x0000000d150f7c24 */ /* 0x000fc4000f8e0206 */
[C---:B------:R-:W-:Y:S02]  /*0cb0*/  IMAD R14, R21.reuse, UR13, R14 ;  /* 0x0000000d150e7c24 */ /* 0x040fe4000f8e020e */
[----:B------:R-:W-:Y:S02]  /*0cc0*/  IMAD R17, R21, UR13, R17 ;  /* 0x0000000d15117c24 */ /* 0x000fe4000f8e0211 */
[----:B------:R-:W-:Y:S02]  /*0cd0*/  IMAD.MOV.U32 R6, RZ, RZ, RZ ;  /* 0x000000ffff067224 */ /* 0x000fe400078e00ff */
[----:B------:R-:W-:-:S07]  /*0ce0*/  IMAD R8, R20, UR4, RZ ;  /* 0x0000000414087c24 */ /* 0x000fce000f8e02ff */
.L_x_222:
[----:B------:R-:W-:Y:S02]  /*0cf0*/  P2R R37, PR, RZ, 0x20 ;  /* 0x00000020ff257803 */ /* 0x000fe40000000000 */
[----:B------:R-:W-:Y:S02]  /*0d00*/  ISETP.NE.AND P5, PT, R35, RZ, PT ;  /* 0x000000ff2300720c */ /* 0x000fe40003fa5270 */
[----:B------:R-:W-:Y:S02]  /*0d10*/  P2R R36, PR, RZ, 0x10 ;  /* 0x00000010ff247803 */ /* 0x000fe40000000000 */
[----:B------:R-:W-:Y:S02]  /*0d20*/  ISETP.NE.AND P4, PT, R34, RZ, PT ;  /* 0x000000ff2200720c */ /* 0x000fe40003f85270 */
[----:B------:R-:W-:-:S07]  /*0d30*/  ISETP.NE.AND P6, PT, R19, RZ, PT ;  /* 0x000000ff1300720c */ /* 0x000fce0003fc5270 */
[----:B------:R-:W2:Y:S08]  /*0d40*/  @!P5 LDC.64 R24, c[0x0][0x260] ;  /* 0x00009800ff18db82 */ /* 0x000eb00000000a00 */
[----:B------:R-:W3:Y:S08]  /*0d50*/  @!P5 LDC.64 R26, c[0x0][0x210] ;  /* 0x00008400ff1adb82 */ /* 0x000ef00000000a00 */
[----:B------:R-:W4:Y:S08]  /*0d60*/  @!P4 LDC.64 R20, c[0x0][0x260] ;  /* 0x00009800ff14cb82 */ /* 0x000f300000000a00 */
[----:B------:R-:W5:Y:S01]  /*0d70*/  @!P4 LDC.64 R22, c[0x0][0x210] ;  /* 0x00008400ff16cb82 */ /* 0x000f620000000a00 */
[----:B--2---:R-:W-:-:S06]  /*0d80*/  @!P5 IMAD.WIDE R28, R8, 0x2, R24 ;  /* 0x00000002081cd825 */ /* 0x004fcc00078e0218 */
[----:B------:R-:W2:Y:S01]  /*0d90*/  @!P5 LDG.E.U16 R28, desc[UR6][R28.64+0x2] ;  /* 0x000002061c1cd981 */ /* 0x000ea2000c1e1500 */
[----:B---3--:R-:W-:Y:S01]  /*0da0*/  @!P5 IMAD.WIDE R24, R17, 0x2, R26 ;  /* 0x000000021118d825 */ /* 0x008fe200078e021a */
[----:B------:R-:W3:Y:S05]  /*0db0*/  @!P6 LDC.64 R32, c[0x0][0x210] ;  /* 0x00008400ff20eb82 */ /* 0x000eea0000000a00 */
[----:B------:R-:W2:Y:S01]  /*0dc0*/  @!P5 LDG.E.U16 R24, desc[UR6][R24.64] ;  /* 0x000000061818d981 */ /* 0x000ea2000c1e1500 */
[----:B----4-:R-:W-:Y:S02]  /*0dd0*/  @!P4 IMAD.WIDE R20, R8, 0x2, R20 ;  /* 0x000000020814c825 */ /* 0x010fe400078e0214 */
[----:B------:R-:W4:Y:S04]  /*0de0*/  @!P6 LDC.64 R26, c[0x0][0x260] ;  /* 0x00009800ff1aeb82 */ /* 0x000f280000000a00 */
[----:B------:R-:W2:Y:S01]  /*0df0*/  @!P4 LDG.E.U16 R20, desc[UR6][R20.64] ;  /* 0x000000061414c981 */ /* 0x000ea2000c1e1500 */
[----:B-----5:R-:W-:-:S06]  /*0e00*/  @!P4 IMAD.WIDE R22, R15, 0x2, R22 ;  /* 0x000000020f16c825 */ /* 0x020fcc00078e0216 */
[----:B------:R2:W5:Y:S01]  /*0e10*/  @!P4 LDG.E.U16 R22, desc[UR6][R22.64] ;  /* 0x000000061616c981 */ /* 0x000562000c1e1500 */
[----:B----4-:R-:W-:-:S04]  /*0e20*/  @!P6 IMAD.WIDE R30, R8, 0x2, R26 ;  /* 0x00000002081ee825 */ /* 0x010fc800078e021a */
[----:B---3--:R-:W-:Y:S02]  /*0e30*/  @!P6 IMAD.WIDE R26, R14, 0x2, R32 ;  /* 0x000000020e1ae825 */ /* 0x008fe400078e0220 */
[----:B------:R-:W3:Y:S01]  /*0e40*/  @!P6 LDG.E.U16 R30, desc[UR6][R30.64+0x4] ;  /* 0x000004061e1ee981 */ /* 0x000ee2000c1e1500 */
[----:B------:R-:W4:Y:S03]  /*0e50*/  @!P2 LDC.64 R32, c[0x0][0x210] ;  /* 0x00008400ff20ab82 */ /* 0x000f260000000a00 */
[----:B------:R-:W4:Y:S01]  /*0e60*/  @!P6 LDG.E.U16 R26, desc[UR6][R26.64] ;  /* 0x000000061a1ae981 */ /* 0x000f22000c1e1500 */
[----:B--2---:R-:W-:Y:S02]  /*0e70*/  @!P5 IMAD.U32 R23, R28, 0x10000, RZ ;  /* 0x000100001c17d824 */ /* 0x004fe400078e00ff */
[----:B------:R-:W-:Y:S01]  /*0e80*/  @!P4 IMAD.U32 R21, R20, 0x10000, RZ ;  /* 0x000100001415c824 */ /* 0x000fe200078e00ff */
[----:B-----5:R-:W-:Y:S01]  /*0e90*/  @!P4 SHF.L.U32 R20, R22, 0x10, RZ ;  /* 0x000000101614c819 */ /* 0x020fe200000006ff */
[----:B------:R-:W-:-:S04]  /*0ea0*/  @!P5 IMAD.U32 R22, R24, 0x10000, RZ ;  /* 0x000100001816d824 */ /* 0x000fc800078e00ff */
[----:B------:R-:W-:Y:S02]  /*0eb0*/  @!P4 FFMA.FTZ R6, R21, R20, R6 ;  /* 0x000000141506c223 */ /* 0x000fe40000010006 */
[----:B------:R-:W2:Y:S02]  /*0ec0*/  @!P0 LDC.64 R20, c[0x0][0x260] ;  /* 0x00009800ff148b82 */ /* 0x000ea40000000a00 */
[----:B------:R-:W-:-:S06]  /*0ed0*/  @!P5 FFMA.FTZ R6, R23, R22, R6 ;  /* 0x000000161706d223 */ /* 0x000fcc0000010006 */
[----:B------:R-:W5:Y:S01]  /*0ee0*/  @!P0 LDC.64 R22, c[0x0][0x210] ;  /* 0x00008400ff168b82 */ /* 0x000f620000000a00 */
[----:B---3--:R-:W-:Y:S01]  /*0ef0*/  @!P6 IMAD.U32 R25, R30, 0x10000, RZ ;  /* 0x000100001e19e824 */ /* 0x008fe200078e00ff */
[----:B----4-:R-:W-:-:S06]  /*0f00*/  @!P6 SHF.L.U32 R24, R26, 0x10, RZ ;  /* 0x000000101a18e819 */ /* 0x010fcc00000006ff */
[----:B------:R-:W3:Y:S01]  /*0f10*/  @!P1 LDC.64 R30, c[0x0][0x210] ;  /* 0x00008400ff1e9b82 */ /* 0x000ee20000000a00 */
[----:B------:R-:W-:-:S07]  /*0f20*/  @!P6 FFMA.FTZ R6, R25, R24, R6 ;  /* 0x000000181906e223 */ /* 0x000fce0000010006 */
[----:B------:R-:W4:Y:S01]  /*0f30*/  @!P1 LDC.64 R24, c[0x0][0x260] ;  /* 0x00009800ff189b82 */ /* 0x000f220000000a00 */
[----:B--2---:R-:W-:-:S06]  /*0f40*/  @!P0 IMAD.WIDE R26, R8, 0x2, R20 ;  /* 0x00000002081a8825 */ /* 0x004fcc00078e0214 */
[----:B------:R-:W2:Y:S01]  /*0f50*/  @!P0 LDG.E.U16 R26, desc[UR6][R26.64+0x6] ;  /* 0x000006061a1a8981 */ /* 0x000ea2000c1e1500 */
[C---:B----4-:R-:W-:Y:S02]  /*0f60*/  @!P1 IMAD.WIDE R28, R8.reuse, 0x2, R24 ;  /* 0x00000002081c9825 */ /* 0x050fe400078e0218 */
[----:B------:R-:W4:Y:S02]  /*0f70*/  @!P2 LDC.64 R24, c[0x0][0x260] ;  /* 0x00009800ff18ab82 */ /* 0x000f240000000a00 */
[----:B-----5:R-:W-:Y:S02]  /*0f80*/  @!P0 IMAD.WIDE R20, R11, 0x2, R22 ;  /* 0x000000020b148825 */ /* 0x020fe400078e0216 */
[----:B------:R-:W5:Y:S02]  /*0f90*/  @!P1 LDG.E.U16 R28, desc[UR6][R28.64+0x8] ;  /* 0x000008061c1c9981 */ /* 0x000f64000c1e1500 */
[----:B---3--:R-:W-:Y:S02]  /*0fa0*/  @!P1 IMAD.WIDE R22, R13, 0x2, R30 ;  /* 0x000000020d169825 */ /* 0x008fe400078e021e */
[----:B------:R-:W3:Y:S04]  /*0fb0*/  @!P0 LDG.E.U16 R20, desc[UR6][R20.64] ;  /* 0x0000000614148981 */ /* 0x000ee8000c1e1500 */
[----:B------:R-:W5:Y:S01]  /*0fc0*/  @!P1 LDG.E.U16 R22, desc[UR6][R22.64] ;  /* 0x0000000616169981 */ /* 0x000f62000c1e1500 */
[----:B----4-:R-:W-:-:S04]  /*0fd0*/  @!P2 IMAD.WIDE R30, R8, 0x2, R24 ;  /* 0x00000002081ea825 */ /* 0x010fc800078e0218 */
[----:B------:R-:W-:Y:S02]  /*0fe0*/  @!P2 IMAD.WIDE R24, R12, 0x2, R32 ;  /* 0x000000020c18a825 */ /* 0x000fe400078e0220 */
[----:B------:R-:W4:Y:S04]  /*0ff0*/  @!P2 LDG.E.U16 R30, desc[UR6][R30.64+0xa] ;  /* 0x00000a061e1ea981 */ /* 0x000f28000c1e1500 */
[----:B------:R-:W4:Y:S01]  /*1000*/  @!P2 LDG.E.U16 R24, desc[UR6][R24.64] ;  /* 0x000000061818a981 */ /* 0x000f22000c1e1500 */
[----:B------:R-:W-:Y:S02]  /*1010*/  ISETP.NE.AND P4, PT, R36, RZ, PT ;  /* 0x000000ff2400720c */ /* 0x000fe40003f85270 */
[----:B------:R-:W-:Y:S01]  /*1020*/  ISETP.NE.AND P5, PT, R37, RZ, PT ;  /* 0x000000ff2500720c */ /* 0x000fe20003fa5270 */
[----:B--2---:R-:W-:-:S02]  /*1030*/  @!P0 IMAD.U32 R27, R26, 0x10000, RZ ;  /* 0x000100001a1b8824 */ /* 0x004fc400078e00ff */
[----:B---3--:R-:W-:Y:S02]  /*1040*/  @!P0 IMAD.U32 R26, R20, 0x10000, RZ ;  /* 0x00010000141a8824 */ /* 0x008fe400078e00ff */
[----:B-----5:R-:W-:Y:S01]  /*1050*/  @!P1 IMAD.U32 R33, R28, 0x10000, RZ ;  /* 0x000100001c219824 */ /* 0x020fe200078e00ff */
[----:B------:R-:W2:Y:S01]  /*1060*/  @!P3 LDC.64 R20, c[0x0][0x260] ;  /* 0x00009800ff14bb82 */ /* 0x000ea20000000a00 */
[----:B------:R-:W-:Y:S01]  /*1070*/  @!P0 FFMA.FTZ R6, R27, R26, R6 ;  /* 0x0000001a1b068223 */ /* 0x000fe20000010006 */
[----:B------:R-:W-:-:S06]  /*1080*/  @!P1 SHF.L.U32 R28, R22, 0x10, RZ ;  /* 0x00000010161c9819 */ /* 0x000fcc00000006ff */
[----:B------:R-:W3:Y:S01]  /*1090*/  @!P3 LDC.64 R22, c[0x0][0x210] ;  /* 0x00008400ff16bb82 */ /* 0x000ee20000000a00 */
[----:B----4-:R-:W-:-:S07]  /*10a0*/  @!P2 IMAD.U32 R26, R24, 0x10000, RZ ;  /* 0x00010000181aa824 */ /* 0x010fce00078e00ff */
[----:B------:R-:W4:Y:S01]  /*10b0*/  @!P4 LDC.64 R24, c[0x0][0x260] ;  /* 0x00009800ff18cb82 */ /* 0x000f220000000a00 */
[----:B------:R-:W-:Y:S02]  /*10c0*/  @!P2 IMAD.U32 R27, R30, 0x10000, RZ ;  /* 0x000100001e1ba824 */ /* 0x000fe400078e00ff */
[----:B------:R-:W-:-:S05]  /*10d0*/  @!P1 FFMA.FTZ R6, R33, R28, R6 ;  /* 0x0000001c21069223 */ /* 0x000fca0000010006 */
[----:B------:R-:W5:Y:S08]  /*10e0*/  @!P4 LDC.64 R30, c[0x0][0x210] ;  /* 0x00008400ff1ecb82 */ /* 0x000f700000000a00 */
[----:B------:R-:W0:Y:S01]  /*10f0*/  @!P5 LDC.64 R32, c[0x0][0x210] ;  /* 0x00008400ff20db82 */ /* 0x000e220000000a00 */
[----:B----4-:R-:W-:-:S07]  /*1100*/  @!P4 IMAD.WIDE R28, R8, 0x2, R24 ;  /* 0x00000002081cc825 */ /* 0x010fce00078e0218 */
[----:B------:R-:W4:Y:S01]  /*1110*/  @!P5 LDC.64 R24, c[0x0][0x260] ;  /* 0x00009800ff18db82 */ /* 0x000f220000000a00 */
[----:B------:R-:W-:Y:S01]  /*1120*/  @!P2 FFMA.FTZ R6, R27, R26, R6 ;  /* 0x0000001a1b06a223 */ /* 0x000fe20000010006 */
[----:B--2---:R-:W-:Y:S01]  /*1130*/  @!P3 IMAD.WIDE R26, R8, 0x2, R20 ;  /* 0x00000002081ab825 */ /* 0x004fe200078e0214 */
[----:B------:R-:W2:Y:S03]  /*1140*/  @!P4 LDG.E.U16 R28, desc[UR6][R28.64+0xe] ;  /* 0x00000e061c1cc981 */ /* 0x000ea6000c1e1500 */
[----:B---3--:R-:W-:Y:S02]  /*1150*/  @!P3 IMAD.WIDE R20, R10, 0x2, R22 ;  /* 0x000000020a14b825 */ /* 0x008fe400078e0216 */
[----:B------:R-:W3:Y:S02]  /*1160*/  @!P3 LDG.E.U16 R26, desc[UR6][R26.64+0xc] ;  /* 0x00000c061a1ab981 */ /* 0x000ee4000c1e1500 */
[----:B-----5:R-:W-:-:S02]  /*1170*/  @!P4 IMAD.WIDE R22, R9, 0x2, R30 ;  /* 0x000000020916c825 */ /* 0x020fc400078e021e */
[----:B------:R-:W5:Y:S04]  /*1180*/  @!P3 LDG.E.U16 R20, desc[UR6][R20.64] ;  /* 0x000000061414b981 */ /* 0x000f68000c1e1500 */
[----:B------:R-:W2:Y:S01]  /*1190*/  @!P4 LDG.E.U16 R22, desc[UR6][R22.64] ;  /* 0x000000061616c981 */ /* 0x000ea2000c1e1500 */
[----:B----4-:R-:W-:-:S04]  /*11a0*/  @!P5 IMAD.WIDE R30, R8, 0x2, R24 ;  /* 0x00000002081ed825 */ /* 0x010fc800078e0218 */
[----:B0-----:R-:W-:Y:S02]  /*11b0*/  @!P5 IMAD.WIDE R24, R16, 0x2, R32 ;  /* 0x000000021018d825 */ /* 0x001fe400078e0220 */
[----:B------:R-:W4:Y:S04]  /*11c0*/  @!P5 LDG.E.U16 R30, desc[UR6][R30.64+0x10] ;  /* 0x000010061e1ed981 */ /* 0x000f28000c1e1500 */
[----:B------:R-:W4:Y:S01]  /*11d0*/  @!P5 LDG.E.U16 R24, desc[UR6][R24.64] ;  /* 0x000000061818d981 */ /* 0x000f22000c1e1500 */
[----:B------:R-:W-:-:S05]  /*11e0*/  VIADD R18, R18, 0x1 ;  /* 0x0000000112127836 */ /* 0x000fca0000000000 */
[----:B------:R-:W-:Y:S01]  /*11f0*/  ISETP.GE.AND P6, PT, R18, UR12, PT ;  /* 0x0000000c12007c0c */ /* 0x000fe2000bfc6270 */
[CC--:B------:R-:W-:Y:S02]  /*1200*/  IMAD R15, R3.reuse, R2.reuse, R15 ;  /* 0x00000002030f7224 */ /* 0x0c0fe400078e020f */
[CC--:B------:R-:W-:Y:S02]  /*1210*/  IMAD R17, R3.reuse, R2.reuse, R17 ;  /* 0x0000000203117224 */ /* 0x0c0fe400078e0211 */
[CC--:B------:R-:W-:Y:S02]  /*1220*/  IMAD R14, R3.reuse, R2.reuse, R14 ;  /* 0x00000002030e7224 */ /* 0x0c0fe400078e020e */
[CC--:B------:R-:W-:Y:S02]  /*1230*/  IMAD R11, R3.reuse, R2.reuse, R11 ;  /* 0x00000002030b7224 */ /* 0x0c0fe400078e020b */
[CC--:B------:R-:W-:Y:S02]  /*1240*/  IMAD R13, R3.reuse, R2.reuse, R13 ;  /* 0x00000002030d7224 */ /* 0x0c0fe400078e020d */
[----:B------:R-:W-:-:S02]  /*1250*/  IMAD R12, R3, R2, R12 ;  /* 0x00000002030c7224 */ /* 0x000fc400078e020c */
[CC--:B------:R-:W-:Y:S02]  /*1260*/  IMAD R10, R3.reuse, R2.reuse, R10 ;  /* 0x00000002030a7224 */ /* 0x0c0fe400078e020a */
[----:B------:R-:W-:Y:S02]  /*1270*/  IMAD R9, R3, R2, R9 ;  /* 0x0000000203097224 */ /* 0x000fe400078e0209 */
[----:B-1----:R-:W-:Y:S02]  /*1280*/  IMAD R8, R5, R4, R8 ;  /* 0x0000000405087224 */ /* 0x002fe400078e0208 */
[----:B------:R-:W-:Y:S02]  /*1290*/  IMAD R16, R3, R2, R16 ;  /* 0x0000000203107224 */ /* 0x000fe400078e0210 */
[----:B---3--:R-:W-:Y:S01]  /*12a0*/  @!P3 IMAD.U32 R27, R26, 0x10000, RZ ;  /* 0x000100001a1bb824 */ /* 0x008fe200078e00ff */
[----:B-----5:R-:W-:Y:S01]  /*12b0*/  @!P3 SHF.L.U32 R26, R20, 0x10, RZ ;  /* 0x00000010141ab819 */ /* 0x020fe200000006ff */
[----:B--2---:R-:W-:-:S02]  /*12c0*/  @!P4 IMAD.U32 R21, R28, 0x10000, RZ ;  /* 0x000100001c15c824 */ /* 0x004fc400078e00ff */
[----:B------:R-:W-:Y:S02]  /*12d0*/  @!P4 IMAD.U32 R20, R22, 0x10000, RZ ;  /* 0x000100001614c824 */ /* 0x000fe400078e00ff */
[----:B------:R-:W-:-:S04]  /*12e0*/  @!P3 FFMA.FTZ R6, R27, R26, R6 ;  /* 0x0000001a1b06b223 */ /* 0x000fc80000010006 */
[----:B------:R-:W-:Y:S01]  /*12f0*/  @!P4 FFMA.FTZ R6, R21, R20, R6 ;  /* 0x000000141506c223 */ /* 0x000fe20000010006 */
[----:B----4-:R-:W-:Y:S01]  /*1300*/  @!P5 IMAD.U32 R23, R30, 0x10000, RZ ;  /* 0x000100001e17d824 */ /* 0x010fe200078e00ff */
[----:B------:R-:W-:-:S05]  /*1310*/  @!P5 SHF.L.U32 R22, R24, 0x10, RZ ;  /* 0x000000101816d819 */ /* 0x000fca00000006ff */
[----:B------:R-:W-:Y:S01]  /*1320*/  @!P5 FFMA.FTZ R6, R23, R22, R6 ;  /* 0x000000161706d223 */ /* 0x000fe20000010006 */
[----:B------:R-:W-:Y:S06]  /*1330*/  @!P6 BRA `(.L_x_222) ;  /* 0xfffffff8006ce947 */ /* 0x000fec000383ffff */
[----:B------:R-:W-:Y:S01]  /*1340*/  ULDC UR4, c[0x0][0x0] ;  /* 0x0000000000047ab9 */ /* 0x000fe20000000800 */
        /* <DEDUP_REMOVED lines=8> */
[----:B0-----:R-:W-:Y:S01]  /*13d0*/  IMAD R5, R4, UR4, RZ ;  /* 0x0000000404057c24 */ /* 0x001fe2000f8e02ff */
[----:B------:R-:W-:Y:S02]  /*13e0*/  ULDC UR4, c[0x0][0x288] ;  /* 0x0000a20000047ab9 */ /* 0x000fe40000000800 */
[----:B------:R-:W-:Y:S02]  /*13f0*/  USHF.R.S32.HI UR4, URZ, 0x1f, UR4 ;  /* 0x0000001f3f047899 */ /* 0x000fe40008011404 */
[----:B------:R-:W-:-:S05]  /*1400*/  IADD3 R0, P0, R5, R0, RZ ;  /* 0x0000000005007210 */ /* 0x000fca0007f1e0ff */
[----:B------:R-:W-:Y:S01]  /*1410*/  IMAD.X R7, RZ, RZ, R7, P0 ;  /* 0x000000ffff077224 */ /* 0x000fe200000e0607 */
[----:B------:R-:W-:-:S04]  /*1420*/  ISETP.GE.U32.AND P0, PT, R0, UR5, PT ;  /* 0x0000000500007c0c */ /* 0x000fc8000bf06070 */
[----:B------:R-:W-:-:S13]  /*1430*/  ISETP.GE.AND.EX P0, PT, R7, UR4, PT, P0 ;  /* 0x0000000407007c0c */ /* 0x000fda000bf06300 */
[----:B-1----:R-:W-:Y:S05]  /*1440*/  @!P0 BRA `(.L_x_220) ;  /* 0xffffffec00648947 */ /* 0x002fea000383ffff */
[----:B------:R-:W-:Y:S05]  /*1450*/  EXIT ;  /* 0x000000000000794d */ /* 0x000fea0003800000 */
.L_x_223:
        /* <DEDUP_REMOVED lines=10> */
.L_x_1098:


//--------------------- .text._ZN2at6native51_GLOBAL__N__2c613397_18_DepthwiseConv2d_cu_9959487032conv_depthwise2d_backward_kernelILi3ELi1EN3c108BFloat16EiEEvNS_27GenericPackedTensorAccessorIKT1_Lm4ENS_16DefaultPtrTraitsEiEENS5_IS6_Lm4ES8_iEES9_T2_iiiiiiiiiiiiiii --------------------------
	.section	.text._ZN2at6native51_GLOBAL__N__2c613397_18_DepthwiseConv2d_cu_9959487032conv_depthwise2d_backward_kernelILi3ELi1EN3c108BFloat16EiEEvNS_27GenericPackedTensorAccessorIKT1_Lm4ENS_16DefaultPtrTraitsEiEENS5_IS6_Lm4ES8_iEES9_T2_iiiiiiiiiiiiiii,"ax",@progbits
	.align	128
.text._ZN2at6native51_GLOBAL__N__2c613397_18_DepthwiseConv2d_cu_9959487032conv_depthwise2d_backward_kernelILi3ELi1EN3c108BFloat16EiEEvNS_27GenericPackedTensorAccessorIKT1_Lm4ENS_16DefaultPtrTraitsEiEENS5_IS6_Lm4ES8_iEES9_T2_iiiiiiiiiiiiiii:
        .type           _ZN2at6native51_GLOBAL__N__2c613397_18_DepthwiseConv2d_cu_9959487032conv_depthwise2d_backward_kernelILi3ELi1EN3c108BFloat16EiEEvNS_27GenericPackedTensorAccessorIKT1_Lm4ENS_16DefaultPtrTraitsEiEENS5_IS6_Lm4ES8_iEES9_T2_iiiiiiiiiiiiiii,@function
        .size           _ZN2at6native51_GLOBAL__N__2c613397_18_DepthwiseConv2d_cu_9959487032conv_depthwise2d_backward_kernelILi3ELi1EN3c108BFloat16EiEEvNS_27GenericPackedTensorAccessorIKT1_Lm4ENS_16DefaultPtrTraitsEiEENS5_IS6_Lm4ES8_iEES9_T2_iiiiiiiiiiiiiii,(.L_x_1099 - _ZN2at6native51_GLOBAL__N__2c613397_18_DepthwiseConv2d_cu_9959487032conv_depthwise2d_backward_kernelILi3ELi1EN3c108BFloat16EiEEvNS_27GenericPackedTensorAccessorIKT1_Lm4ENS_16DefaultPtrTraitsEiEENS5_IS6_Lm4ES8_iEES9_T2_iiiiiiiiiiiiiii)
        .other          _ZN2at6native51_GLOBAL__N__2c613397_18_DepthwiseConv2d_cu_9959487032conv_depthwise2d_backward_kernelILi3ELi1EN3c108BFloat16EiEEvNS_27GenericPackedTensorAccessorIKT1_Lm4ENS_16DefaultPtrTraitsEiEENS5_IS6_Lm4ES8_iEES9_T2_iiiiiiiiiiiiiii,@"STO_CUDA_ENTRY STV_DEFAULT"
_ZN2at6native51_GLOBAL__N__2c613397_18_DepthwiseConv2d_cu_9959487032conv_depthwise2d_backward_kernelILi3ELi1EN3c108BFloat16EiEEvNS_27GenericPackedTensorAccessorIKT1_Lm4ENS_16DefaultPtrTraitsEiEENS5_IS6_Lm4ES8_iEES9_T2_iiiiiiiiiiiiiii:
        /* <DEDUP_REMOVED lines=14> */
[----:B------:R-:W-:-:S12]  /*00e0*/  IMAD.MOV.U32 R0, RZ, RZ, R2 ;  /* 0x000000ffff007224 */ /* 0x000fd800078e0002 */
[----:B------:R-:W-:Y:S05]  /*00f0*/  @P0 BRA `(.L_x_224) ;  /* 0x0000000000340947 */ /* 0x000fea0003800000 */
[----:B------:R-:W-:Y:S01]  /*0100*/  ULDC UR4, c[0x0][0xc] ;  /* 0x0000030000047ab9 */ /* 0x000fe20000000800 */
[----:B------:R-:W-:Y:S01]  /*0110*/  ULDC.64 UR8, c[0x0][0x238] ;  /* 0x00008e0000087ab9 */ /* 0x000fe20000000a00 */
[----:B------:R-:W-:-:S07]  /*0120*/  IMAD R7, R7, UR4, RZ ;  /* 0x0000000407077c24 */ /* 0x000fce000f8e02ff */
.L_x_225:
        /* <DEDUP_REMOVED lines=10> */
.L_x_224:
[----:B------:R-:W-:Y:S01]  /*01d0*/  ULDC.64 UR8, c[0x0][0x2c0] ;  /* 0x0000b00000087ab9 */ /* 0x000fe20000000a00 */
[----:B------:R-:W-:Y:S01]  /*01e0*/  ULDC.64 UR10, c[0x0][0x2a8] ;  /* 0x0000aa00000a7ab9 */ /* 0x000fe20000000a00 */
[----:B------:R-:W-:Y:S02]  /*01f0*/  UIADD3 UR4, -UR9, URZ, URZ ;  /* 0x0000003f09047290 */ /* 0x000fe4000fffe13f */
[----:B------:R-:W-:Y:S02]  /*0200*/  UIADD3 UR5, -UR8, URZ, URZ ;  /* 0x0000003f08057290 */ /* 0x000fe4000fffe13f */
[----:B------:R-:W-:Y:S01]  /*0210*/  UIMAD UR6, UR11, UR10, URZ ;  /* 0x0000000a0b0672a4 */ /* 0x000fe2000f8e023f */
[----:B------:R-:W-:Y:S01]  /*0220*/  ULDC.64 UR8, c[0x0][0x2b8] ;  /* 0x0000ae0000087ab9 */ /* 0x000fe20000000a00 */
[----:B------:R-:W-:Y:S01]  /*0230*/  ULDC UR16, c[0x0][0x290] ;  /* 0x0000a40000107ab9 */ /* 0x000fe20000000800 */
[----:B------:R-:W-:Y:S02]  /*0240*/  ULEA UR4, UR4, UR9, 0x1 ;  /* 0x0000000904047291 */ /* 0x000fe4000f8e083f */
[----:B------:R-:W-:-:S02]  /*0250*/  ULEA UR5, UR5, UR8, 0x1 ;  /* 0x0000000805057291 */ /* 0x000fc4000f8e083f */
[----:B------:R-:W-:-:S12]  /*0260*/  UIMAD UR6, UR6, UR7, URZ ;  /* 0x00000007060672a4 */ /* 0x000fd8000f8e023f */
.L_x_227:
[----:B------:R-:W0:Y:S01]  /*0270*/  LDC R21, c[0x0][0x298] ;  /* 0x0000a600ff157b82 */ /* 0x000e220000000800 */
[----:B------:R-:W-:Y:S01]  /*0280*/  HFMA2.MMA R4, -RZ, RZ, 0, 0 ;  /* 0x00000000ff047435 */ /* 0x000fe200000001ff */
[----:B------:R-:W-:Y:S01]  /*0290*/  IABS R10, R0 ;  /* 0x00000000000a7213 */ /* 0x000fe20000000000 */
[----:B------:R-:W-:Y:S01]  /*02a0*/  ULDC.64 UR8, c[0x0][0x2b8] ;  /* 0x0000ae0000087ab9 */ /* 0x000fe20000000a00 */
[----:B------:R-:W-:Y:S01]  /*02b0*/  ULDC.64 UR10, c[0x0][0x2c0] ;  /* 0x0000b000000a7ab9 */ /* 0x000fe20000000a00 */
[----:B------:R-:W-:Y:S01]  /*02c0*/  ULDC.64 UR14, c[0x0][0x290] ;  /* 0x0000a400000e7ab9 */ /* 0x000fe20000000a00 */
[----:B------:R-:W-:Y:S01]  /*02d0*/  LOP3.LUT R2, R2, 0xfffffffe, RZ, 0xc0, !PT ;  /* 0xfffffffe02027812 */ /* 0x000fe200078ec0ff */
[----:B------:R-:W-:Y:S01]  /*02e0*/  ULDC UR7, c[0x0][0x29c] ;  /* 0x0000a70000077ab9 */ /* 0x000fe20000000800 */
[----:B------:R-:W1:Y:S01]  /*02f0*/  LDC R6, c[0x0][0x29c] ;  /* 0x0000a700ff067b82 */ /* 0x000e620000000800 */
[----:B------:R-:W-:Y:S01]  /*0300*/  IMAD.MOV.U32 R20, RZ, RZ, RZ ;  /* 0x000000ffff147224 */ /* 0x000fe200078e00ff */
[----:B------:R-:W-:-:S02]  /*0310*/  MOV R24, RZ ;  /* 0x000000ff00187202 */ /* 0x000fc40000000f00 */
        /* <DEDUP_REMOVED lines=8> */
[----:B------:R-:W-:Y:S02]  /*03a0*/  IMAD.HI.U32 R7, R5, R9, R4 ;  /* 0x0000000905077227 */ /* 0x000fe400078e0004 */
[----:B------:R-:W0:Y:S02]  /*03b0*/  LDC R9, c[0x0][0x28c] ;  /* 0x0000a300ff097b82 */ /* 0x000e240000000800 */
[----:B------:R-:W-:Y:S02]  /*03c0*/  IMAD.MOV.U32 R4, RZ, RZ, R8 ;  /* 0x000000ffff047224 */ /* 0x000fe400078e0008 */
[----:B------:R-:W-:Y:S02]  /*03d0*/  IMAD.HI.U32 R7, R7, R10, RZ ;  /* 0x0000000a07077227 */ /* 0x000fe400078e00ff */
[----:B------:R-:W1:Y:S02]  /*03e0*/  I2F.RP R8, R4 ;  /* 0x0000000400087306 */ /* 0x000e640000209400 */
[----:B------:R-:W-:-:S04]  /*03f0*/  IMAD.MOV R5, RZ, RZ, -R7 ;  /* 0x000000ffff057224 */ /* 0x000fc800078e0a07 */
[----:B------:R-:W-:-:S05]  /*0400*/  IMAD R5, R12, R5, R10 ;  /* 0x000000050c057224 */ /* 0x000fca00078e020a */
[----:B------:R-:W-:Y:S01]  /*0410*/  ISETP.GT.U32.AND P1, PT, R12, R5, PT ;  /* 0x000000050c00720c */ /* 0x000fe20003f24070 */
[----:B-1----:R-:W1:-:S12]  /*0420*/  MUFU.RCP R8, R8 ;  /* 0x0000000800087308 */ /* 0x002e580000001000 */
[-C--:B------:R-:W-:Y:S01]  /*0430*/  @!P1 IADD3 R5, R5, -R12.reuse, RZ ;  /* 0x8000000c05059210 */ /* 0x080fe20007ffe0ff */
[----:B------:R-:W-:Y:S01]  /*0440*/  @!P1 VIADD R7, R7, 0x1 ;  /* 0x0000000107079836 */ /* 0x000fe20000000000 */
[----:B------:R-:W-:Y:S02]  /*0450*/  ISETP.NE.AND P1, PT, R21, RZ, PT ;  /* 0x000000ff1500720c */ /* 0x000fe40003f25270 */
[----:B------:R-:W-:Y:S02]  /*0460*/  ISETP.GE.U32.AND P0, PT, R5, R12, PT ;  /* 0x0000000c0500720c */ /* 0x000fe40003f06070 */
[----:B------:R-:W-:Y:S01]  /*0470*/  LOP3.LUT R5, R0, R21, RZ, 0x3c, !PT ;  /* 0x0000001500057212 */ /* 0x000fe200078e3cff */
[----:B-1----:R-:W-:-:S03]  /*0480*/  VIADD R10, R8, 0xffffffe ;  /* 0x0ffffffe080a7836 */ /* 0x002fc60000000000 */
[----:B------:R-:W-:Y:S01]  /*0490*/  ISETP.GE.AND P2, PT, R5, RZ, PT ;  /* 0x000000ff0500720c */ /* 0x000fe20003f46270 */
[----:B------:R1:W2:Y:S01]  /*04a0*/  F2I.FTZ.U32.TRUNC.NTZ R11, R10 ;  /* 0x0000000a000b7305 */ /* 0x0002a2000021f000 */
[----:B0-----:R-:W-:-:S05]  /*04b0*/  IABS R5, R9 ;  /* 0x0000000900057213 */ /* 0x001fca0000000000 */
[----:B------:R-:W-:Y:S02]  /*04c0*/  @P0 IADD3 R7, R7, 0x1, RZ ;  /* 0x0000000107070810 */ /* 0x000fe40007ffe0ff */
[----:B------:R-:W0:Y:S01]  /*04d0*/  I2F.RP R12, R5 ;  /* 0x00000005000c7306 */ /* 0x000e220000209400 */
[----:B-1----:R-:W-:-:S03]  /*04e0*/  MOV R10, RZ ;  /* 0x000000ff000a7202 */ /* 0x002fc60000000f00 */
[----:B------:R-:W-:Y:S01]  /*04f0*/  @!P2 IMAD.MOV R7, RZ, RZ, -R7 ;  /* 0x000000ffff07a224 */ /* 0x000fe200078e0a07 */
[----:B------:R-:W-:Y:S01]  /*0500*/  @!P1 LOP3.LUT R7, RZ, R21, RZ, 0x33, !PT ;  /* 0x00000015ff079212 */ /* 0x000fe200078e33ff */
[----:B--2---:R-:W-:-:S03]  /*0510*/  IMAD.MOV R13, RZ, RZ, -R11 ;  /* 0x000000ffff0d7224 */ /* 0x004fc600078e0a0b */
[----:B------:R-:W-:Y:S01]  /*0520*/  IABS R8, R7 ;  /* 0x0000000700087213 */ /* 0x000fe20000000000 */
[----:B------:R-:W-:Y:S02]  /*0530*/  IMAD.MOV R14, RZ, RZ, -R7 ;  /* 0x000000ffff0e7224 */ /* 0x000fe400078e0a07 */
[----:B------:R-:W-:Y:S02]  /*0540*/  IMAD R13, R13, R4, RZ ;  /* 0x000000040d0d7224 */ /* 0x000fe400078e02ff */
[----:B------:R-:W-:Y:S02]  /*0550*/  IMAD R22, R7, R21, UR10 ;  /* 0x0000000a07167e24 */ /* 0x000fe4000f8e0215 */
[----:B------:R-:W-:Y:S01]  /*0560*/  IMAD.HI.U32 R10, R11, R13, R10 ;  /* 0x0000000d0b0a7227 */ /* 0x000fe200078e000a */
[----:B0-----:R-:W0:Y:S03]  /*0570*/  MUFU.RCP R12, R12 ;  /* 0x0000000c000c7308 */ /* 0x001e260000001000 */
[----:B------:R-:W-:-:S04]  /*0580*/  IMAD.MOV.U32 R11, RZ, RZ, R8 ;  /* 0x000000ffff0b7224 */ /* 0x000fc800078e0008 */
[----:B------:R-:W-:-:S04]  /*0590*/  IMAD.HI.U32 R8, R10, R11, RZ ;  /* 0x0000000b0a087227 */ /* 0x000fc800078e00ff */
[----:B------:R-:W-:-:S04]  /*05a0*/  IMAD.MOV R10, RZ, RZ, -R8 ;  /* 0x000000ffff0a7224 */ /* 0x000fc800078e0a08 */
[----:B------:R-:W-:Y:S02]  /*05b0*/  IMAD R11, R4, R10, R11 ;  /* 0x0000000a040b7224 */ /* 0x000fe400078e020b */
[----:B0-----:R-:W-:-:S03]  /*05c0*/  VIADD R10, R12, 0xffffffe ;  /* 0x0ffffffe0c0a7836 */ /* 0x001fc60000000000 */
[----:B------:R-:W-:-:S13]  /*05d0*/  ISETP.GT.U32.AND P1, PT, R4, R11, PT ;  /* 0x0000000b0400720c */ /* 0x000fda0003f24070 */
[-C--:B------:R-:W-:Y:S01]  /*05e0*/  @!P1 IADD3 R11, R11, -R4.reuse, RZ ;  /* 0x800000040b0b9210 */ /* 0x080fe20007ffe0ff */
[----:B------:R-:W-:Y:S01]  /*05f0*/  @!P1 VIADD R8, R8, 0x1 ;  /* 0x0000000108089836 */ /* 0x000fe20000000000 */
[----:B------:R-:W-:Y:S02]  /*0600*/  ISETP.NE.AND P1, PT, R6, RZ, PT ;  /* 0x000000ff0600720c */ /* 0x000fe40003f25270 */
[----:B------:R-:W-:Y:S02]  /*0610*/  ISETP.GE.U32.AND P0, PT, R11, R4, PT ;  /* 0x000000040b00720c */ /* 0x000fe40003f06070 */
[----:B------:R0:W1:Y:S01]  /*0620*/  F2I.FTZ.U32.TRUNC.NTZ R11, R10 ;  /* 0x0000000a000b7305 */ /* 0x000062000021f000 */
[----:B------:R-:W-:-:S04]  /*0630*/  LOP3.LUT R4, R7, R6, RZ, 0x3c, !PT ;  /* 0x0000000607047212 */ /* 0x000fc800078e3cff */
[----:B------:R-:W-:Y:S01]  /*0640*/  ISETP.GE.AND P2, PT, R4, RZ, PT ;  /* 0x000000ff0400720c */ /* 0x000fe20003f46270 */
[----:B0-----:R-:W-:-:S05]  /*0650*/  HFMA2.MMA R10, -RZ, RZ, 0, 0 ;  /* 0x00000000ff0a7435 */ /* 0x001fca00000001ff */
[----:B------:R-:W-:Y:S01]  /*0660*/  @P0 IADD3 R8, R8, 0x1, RZ ;  /* 0x0000000108080810 */ /* 0x000fe20007ffe0ff */
[----:B-1----:R-:W-:-:S06]  /*0670*/  IMAD.MOV R4, RZ, RZ, -R11 ;  /* 0x000000ffff047224 */ /* 0x002fcc00078e0a0b */
[----:B------:R-:W-:Y:S01]  /*0680*/  @!P2 IMAD.MOV R8, RZ, RZ, -R8 ;  /* 0x000000ffff08a224 */ /* 0x000fe200078e0a08 */
[----:B------:R-:W-:Y:S01]  /*0690*/  @!P1 LOP3.LUT R8, RZ, R6, RZ, 0x33, !PT ;  /* 0x00000006ff089212 */ /* 0x000fe200078e33ff */
[----:B------:R-:W-:-:S03]  /*06a0*/  IMAD R13, R4, R5, RZ ;  /* 0x00000005040d7224 */ /* 0x000fc600078e02ff */
[----:B------:R-:W-:Y:S01]  /*06b0*/  IABS R4, R8 ;  /* 0x0000000800047213 */ /* 0x000fe20000000000 */
[----:B------:R-:W-:-:S04]  /*06c0*/  IMAD.HI.U32 R10, R11, R13, R10 ;  /* 0x0000000d0b0a7227 */ /* 0x000fc800078e000a */
[----:B------:R-:W-:Y:S02]  /*06d0*/  VIADD R13, R0, UR8 ;  /* 0x00000008000d7c36 */ /* 0x000fe40008000000 */
[----:B------:R-:W-:-:S04]  /*06e0*/  IMAD.HI.U32 R10, R10, R4, RZ ;  /* 0x000000040a0a7227 */ /* 0x000fc800078e00ff */
[----:B------:R-:W-:Y:S02]  /*06f0*/  IMAD.MOV R11, RZ, RZ, -R10 ;  /* 0x000000ffff0b7224 */ /* 0x000fe400078e0a0a */
[----:B------:R-:W-:Y:S02]  /*0700*/  IMAD.MOV R17, RZ, RZ, -R8 ;  /* 0x000000ffff117224 */ /* 0x000fe400078e0a08 */
[----:B------:R-:W-:Y:S02]  /*0710*/  IMAD R4, R5, R11, R4 ;  /* 0x0000000b05047224 */ /* 0x000fe400078e0204 */
[----:B------:R-:W-:-:S03]  /*0720*/  IMAD R15, R21, R14, R13 ;  /* 0x0000000e150f7224 */ /* 0x000fc600078e020d */
[----:B------:R-:W-:-:S13]  /*0730*/  ISETP.GT.U32.AND P1, PT, R5, R4, PT ;  /* 0x000000040500720c */ /* 0x000fda0003f24070 */
[----:B------:R-:W-:Y:S01]  /*0740*/  @!P1 IMAD.IADD R4, R4, 0x1, -R5 ;  /* 0x0000000104049824 */ /* 0x000fe200078e0a05 */
[----:B------:R-:W-:Y:S02]  /*0750*/  @!P1 IADD3 R10, R10, 0x1, RZ ;  /* 0x000000010a0a9810 */ /* 0x000fe40007ffe0ff */
[----:B------:R-:W-:Y:S02]  /*0760*/  ISETP.NE.AND P1, PT, R9, RZ, PT ;  /* 0x000000ff0900720c */ /* 0x000fe40003f25270 */
[----:B------:R-:W-:Y:S02]  /*0770*/  ISETP.GE.U32.AND P0, PT, R4, R5, PT ;  /* 0x000000050400720c */ /* 0x000fe40003f06070 */
[----:B------:R-:W-:-:S04]  /*0780*/  LOP3.LUT R4, R8, R9, RZ, 0x3c, !PT ;  /* 0x0000000908047212 */ /* 0x000fc800078e3cff */
[----:B------:R-:W-:Y:S02]  /*0790*/  ISETP.GE.AND P2, PT, R4, RZ, PT ;  /* 0x000000ff0400720c */ /* 0x000fe40003f46270 */
[----:B------:R-:W0:Y:S05]  /*07a0*/  LDC.64 R4, c[0x0][0x2a0] ;  /* 0x0000a800ff047b82 */ /* 0x000e2a0000000a00 */
[----:B------:R-:W-:-:S04]  /*07b0*/  @P0 VIADD R10, R10, 0x1 ;  /* 0x000000010a0a0836 */ /* 0x000fc80000000000 */
[----:B------:R-:W-:-:S05]  /*07c0*/  IMAD.MOV.U32 R12, RZ, RZ, R10 ;  /* 0x000000ffff0c7224 */ /* 0x000fca00078e000a */
[----:B------:R-:W-:Y:S02]  /*07d0*/  @!P2 IADD3 R12, -R12, RZ, RZ ;  /* 0x000000ff0c0ca210 */ /* 0x000fe40007ffe1ff */
[----:B------:R-:W-:-:S05]  /*07e0*/  @!P1 LOP3.LUT R12, RZ, R9, RZ, 0x33, !PT ;  /* 0x00000009ff0c9212 */ /* 0x000fca00078e33ff */
[----:B------:R-:W-:-:S04]  /*07f0*/  IMAD.MOV R10, RZ, RZ, -R12 ;  /* 0x000000ffff0a7224 */ /* 0x000fc800078e0a0c */
[----:B------:R-:W-:Y:S01]  /*0800*/  IMAD R9, R9, R10, R8 ;  /* 0x0000000a09097224 */ /* 0x000fe200078e0208 */
[----:B------:R-:W-:-:S03]  /*0810*/  IADD3 R10, R7, UR9, RZ ;  /* 0x00000009070a7c10 */ /* 0x000fc6000fffe0ff */
[----:B------:R-:W-:Y:S02]  /*0820*/  IMAD R11, R9, UR14, RZ ;  /* 0x0000000e090b7c24 */ /* 0x000fe4000f8e02ff */
[----:B------:R-:W-:Y:S01]  /*0830*/  IMAD R14, R6, R17, R10 ;  /* 0x00000011060e7224 */ /* 0x000fe200078e020a */
[C---:B------:R-:W-:Y:S01]  /*0840*/  IADD3 R17, R13.reuse, -R22, RZ ;  /* 0x800000160d117210 */ /* 0x040fe20007ffe0ff */
[----:B------:R-:W-:Y:S01]  /*0850*/  IMAD R12, R12, UR15, R11 ;  /* 0x0000000f0c0c7c24 */ /* 0x000fe2000f8e020b */
[----:B------:R-:W-:Y:S01]  /*0860*/  IADD3 R13, R13, -UR10, -R22 ;  /* 0x8000000a0d0d7c10 */ /* 0x000fe2000fffe816 */
[----:B------:R-:W-:Y:S01]  /*0870*/  IMAD R11, R8, R6, UR11 ;  /* 0x0000000b080b7e24 */ /* 0x000fe2000f8e0206 */
[-C--:B------:R-:W-:Y:S01]  /*0880*/  LOP3.LUT R16, R15, R14.reuse, RZ, 0xfc, !PT ;  /* 0x0000000e0f107212 */ /* 0x080fe200078efcff */
[----:B------:R-:W-:Y:S01]  /*0890*/  IMAD R9, R9, UR6, RZ ;  /* 0x0000000609097c24 */ /* 0x000fe2000f8e02ff */
[----:B0-----:R-:W-:Y:S01]  /*08a0*/  ISETP.GE.AND P1, PT, R14, R5, PT ;  /* 0x000000050e00720c */ /* 0x001fe20003f26270 */
[----:B------:R-:W-:Y:S01]  /*08b0*/  IMAD.IADD R6, R10, 0x1, -R11 ;  /* 0x000000010a067824 */ /* 0x000fe200078e0a0b */
[----:B------:R-:W-:-:S02]  /*08c0*/  LOP3.LUT R18, R17, R14, RZ, 0xfc, !PT ;  /* 0x0000000e11127212 */ /* 0x000fc400078efcff */
[----:B------:R-:W-:Y:S02]  /*08d0*/  LOP3.LUT R14, R13, R14, RZ, 0xfc, !PT ;  /* 0x0000000e0d0e7212 */ /* 0x000fe400078efcff */
[----:B------:R-:W-:Y:S02]  /*08e0*/  ISETP.GT.AND P5, PT, R16, -0x1, !P1 ;  /* 0xffffffff1000780c */ /* 0x000fe40004fa4270 */
[----:B------:R-:W-:Y:S02]  /*08f0*/  ISETP.GT.AND P4, PT, R18, -0x1, !P1 ;  /* 0xffffffff1200780c */ /* 0x000fe40004f84270 */
[----:B------:R-:W-:Y:S02]  /*0900*/  ISETP.GT.AND P1, PT, R14, -0x1, !P1 ;  /* 0xffffffff0e00780c */ /* 0x000fe40004f24270 */
[----:B------:R-:W-:Y:S02]  /*0910*/  LOP3.LUT R16, R15, R6, RZ, 0xfc, !PT ;  /* 0x000000060f107212 */ /* 0x000fe400078efcff */
[----:B------:R-:W-:-:S02]  /*0920*/  ISETP.GE.AND P0, PT, R6, R5, PT ;  /* 0x000000050600720c */ /* 0x000fc40003f06270 */
[-C--:B------:R-:W-:Y:S02]  /*0930*/  LOP3.LUT R18, R17, R6.reuse, RZ, 0xfc, !PT ;  /* 0x0000000611127212 */ /* 0x080fe400078efcff */
[----:B------:R-:W-:Y:S02]  /*0940*/  LOP3.LUT R6, R13, R6, RZ, 0xfc, !PT ;  /* 0x000000060d067212 */ /* 0x000fe400078efcff */
[----:B------:R-:W-:Y:S02]  /*0950*/  ISETP.GT.AND P3, PT, R16, -0x1, !P0 ;  /* 0xffffffff1000780c */ /* 0x000fe40004764270 */
[----:B------:R-:W-:Y:S02]  /*0960*/  ISETP.LT.AND P5, PT, R15, R4, P5 ;  /* 0x000000040f00720c */ /* 0x000fe40002fa1270 */
[----:B------:R-:W-:Y:S02]  /*0970*/  @P1 LOP3.LUT R2, R2, 0x1, RZ, 0xfc, !PT ;  /* 0x0000000102021812 */ /* 0x000fe400078efcff */
[----:B------:R-:W-:-:S02]  /*0980*/  ISETP.GT.AND P1, PT, R18, -0x1, !P0 ;  /* 0xffffffff1200780c */ /* 0x000fc40004724270 */
[----:B------:R-:W-:Y:S01]  /*0990*/  ISETP.GT.AND P0, PT, R6, -0x1, !P0 ;  /* 0xffffffff0600780c */ /* 0x000fe20004704270 */
[----:B------:R-:W-:Y:S01]  /*09a0*/  VIADD R6, R7, UR4 ;  /* 0x0000000407067c36 */ /* 0x000fe20008000000 */
[----:B------:R-:W-:Y:S02]  /*09b0*/  LOP3.LUT R2, R2, 0xfffffff7, RZ, 0xc0, !PT ;  /* 0xfffffff702027812 */ /* 0x000fe400078ec0ff */
[CC--:B------:R-:W-:Y:S01]  /*09c0*/  ISETP.LT.AND P4, PT, R17.reuse, R4.reuse, P4 ;  /* 0x000000041100720c */ /* 0x0c0fe20002781270 */
[-C--:B------:R-:W-:Y:S01]  /*09d0*/  IMAD R6, R12, R5.reuse, R6 ;  /* 0x000000050c067224 */ /* 0x080fe200078e0206 */
[----:B------:R-:W-:Y:S01]  /*09e0*/  IADD3 R14, R10, -UR11, -R11 ;  /* 0x8000000b0a0e7c10 */ /* 0x000fe2000fffe80b */
[-C--:B------:R-:W-:Y:S01]  /*09f0*/  IMAD R10, R12, R5.reuse, R10 ;  /* 0x000000050c0a7224 */ /* 0x080fe200078e020a */
[----:B------:R-:W-:Y:S02]  /*0a00*/  ISETP.LT.AND P1, PT, R17, R4, P1 ;  /* 0x000000041100720c */ /* 0x000fe40000f21270 */
[----:B------:R-:W-:-:S02]  /*0a10*/  ISETP.GE.AND P6, PT, R14, R5, PT ;  /* 0x000000050e00720c */ /* 0x000fc40003fc6270 */
[-C--:B------:R-:W-:Y:S02]  /*0a20*/  LOP3.LUT R18, R17, R14.reuse, RZ, 0xfc, !PT ;  /* 0x0000000e11127212 */ /* 0x080fe400078efcff */
[----:B------:R-:W-:Y:S02]  /*0a30*/  @P0 LOP3.LUT R2, R2, 0x8, RZ, 0xfc, !PT ;  /* 0x0000000802020812 */ /* 0x000fe400078efcff */
[----:B------:R-:W-:Y:S02]  /*0a40*/  LOP3.LUT R16, R15, R14, RZ, 0xfc, !PT ;  /* 0x0000000e0f107212 */ /* 0x000fe400078efcff */
[----:B------:R-:W-:Y:S02]  /*0a50*/  LOP3.LUT R2, R2, 0xfffffffb, RZ, 0xc0, !PT ;  /* 0xfffffffb02027812 */ /* 0x000fe400078ec0ff */
[----:B------:R-:W-:Y:S02]  /*0a60*/  ISETP.GT.AND P0, PT, R18, -0x1, !P6 ;  /* 0xffffffff1200780c */ /* 0x000fe40007704270 */
[----:B------:R-:W-:-:S02]  /*0a70*/  @P5 LOP3.LUT R2, R2, 0x4, RZ, 0xfc, !PT ;  /* 0x0000000402025812 */ /* 0x000fc400078efcff */
[----:B------:R-:W-:Y:S02]  /*0a80*/  LOP3.LUT R14, R13, R14, RZ, 0xfc, !PT ;  /* 0x0000000e0d0e7212 */ /* 0x000fe400078efcff */
[C---:B------:R-:W-:Y:S02]  /*0a90*/  LOP3.LUT P5, RZ, R2.reuse, 0x8, RZ, 0xc0, !PT ;  /* 0x0000000802ff7812 */ /* 0x040fe400078ac0ff */
[----:B------:R-:W-:Y:S02]  /*0aa0*/  LOP3.LUT R2, R2, 0xfffffffd, RZ, 0xc0, !PT ;  /* 0xfffffffd02027812 */ /* 0x000fe400078ec0ff */
[----:B------:R-:W-:Y:S02]  /*0ab0*/  ISETP.GT.AND P2, PT, R16, -0x1, !P6 ;  /* 0xffffffff1000780c */ /* 0x000fe40007744270 */
[----:B------:R-:W-:Y:S02]  /*0ac0*/  @P4 LOP3.LUT R2, R2, 0x2, RZ, 0xfc, !PT ;  /* 0x0000000202024812 */ /* 0x000fe400078efcff */
[----:B------:R-:W-:-:S02]  /*0ad0*/  ISETP.LT.AND P0, PT, R17, R4, P0 ;  /* 0x000000041100720c */ /* 0x000fc40000701270 */
[C---:B------:R-:W-:Y:S02]  /*0ae0*/  LOP3.LUT P4, RZ, R2.reuse, 0x1, RZ, 0xc0, !PT ;  /* 0x0000000102ff7812 */ /* 0x040fe4000788c0ff */
[----:B------:R-:W-:Y:S02]  /*0af0*/  LOP3.LUT R2, R2, 0xfffffffe, RZ, 0xc0, !PT ;  /* 0xfffffffe02027812 */ /* 0x000fe400078ec0ff */
[-C--:B------:R-:W-:Y:S02]  /*0b00*/  ISETP.LT.AND P4, PT, R13, R4.reuse, P4 ;  /* 0x000000040d00720c */ /* 0x080fe40002781270 */
[----:B------:R-:W-:Y:S02]  /*0b10*/  ISETP.GT.AND P6, PT, R14, -0x1, !P6 ;  /* 0xffffffff0e00780c */ /* 0x000fe400077c4270 */
[----:B------:R-:W-:Y:S01]  /*0b20*/  IADD3 R17, -R8, RZ, RZ ;  /* 0x000000ff08117210 */ /* 0x000fe20007ffe1ff */
[----:B------:R-:W-:Y:S01]  /*0b30*/  IMAD.MOV R8, RZ, RZ, -R7 ;  /* 0x000000ffff087224 */ /* 0x000fe200078e0a07 */
[----:B------:R-:W-:-:S02]  /*0b40*/  ISETP.LT.AND P3, PT, R15, R4, P3 ;  /* 0x000000040f00720c */ /* 0x000fc40001f61270 */
[-C--:B------:R-:W-:Y:S01]  /*0b50*/  ISETP.LT.AND P2, PT, R15, R4.reuse, P2 ;  /* 0x000000040f00720c */ /* 0x080fe20001741270 */
[----:B------:R-:W-:Y:S02]  /*0b60*/  IMAD.IADD R15, R10, 0x1, -R11 ;  /* 0x000000010a0f7824 */ /* 0x000fe400078e0a0b */
[----:B------:R-:W-:Y:S02]  /*0b70*/  IMAD R5, R17, UR7, R6 ;  /* 0x0000000711057c24 */ /* 0x000fe4000f8e0206 */
[----:B------:R-:W-:Y:S01]  /*0b80*/  @P4 LOP3.LUT R2, R2, 0x1, RZ, 0xfc, !PT ;  /* 0x0000000102024812 */ /* 0x000fe200078efcff */
[-C--:B------:R-:W-:Y:S01]  /*0b90*/  IMAD R19, R15, R4.reuse, UR8 ;  /* 0x000000080f137e24 */ /* 0x080fe2000f8e0204 */
[-C--:B------:R-:W-:Y:S01]  /*0ba0*/  ISETP.LT.AND P4, PT, R13, R4.reuse, P5 ;  /* 0x000000040d00720c */ /* 0x080fe20002f81270 */
[-C--:B------:R-:W-:Y:S01]  /*0bb0*/  IMAD R11, R5, R4.reuse, UR5 ;  /* 0x00000005050b7e24 */ /* 0x080fe2000f8e0204 */
[----:B------:R-:W-:Y:S01]  /*0bc0*/  ISETP.LT.AND P5, PT, R13, R4, P6 ;  /* 0x000000040d00720c */ /* 0x000fe200037a1270 */
[----:B------:R-:W-:Y:S01]  /*0bd0*/  IMAD R13, R17, UR7, R10 ;  /* 0x00000007110d7c24 */ /* 0x000fe2000f8e020a */
[----:B------:R-:W-:Y:S01]  /*0be0*/  IADD3 R19, R19, R0, RZ ;  /* 0x0000000013137210 */ /* 0x000fe20007ffe0ff */
[----:B------:R-:W-:-:S02]  /*0bf0*/  IMAD R17, R15, R4, UR5 ;  /* 0x000000050f117e24 */ /* 0x000fc4000f8e0204 */
[CC--:B------:R-:W-:Y:S01]  /*0c00*/  IMAD R23, R13.reuse, R4.reuse, UR5 ;  /* 0x000000050d177e24 */ /* 0x0c0fe2000f8e0204 */
[----:B------:R-:W0:Y:S01]  /*0c10*/  LDC.64 R14, c[0x0][0x2a0] ;  /* 0x0000a800ff0e7b82 */ /* 0x000e220000000a00 */
[----:B------:R-:W-:Y:S01]  /*0c20*/  IMAD R25, R13, R4, UR8 ;  /* 0x000000080d197e24 */ /* 0x000fe2000f8e0204 */
[----:B------:R-:W-:Y:S01]  /*0c30*/  IADD3 R10, R17, R0, RZ ;  /* 0x00000000110a7210 */ /* 0x000fe20007ffe0ff */
[----:B------:R-:W-:Y:S01]  /*0c40*/  IMAD R5, R5, R4, UR8 ;  /* 0x0000000805057e24 */ /* 0x000fe2000f8e0204 */
[----:B------:R-:W-:Y:S01]  /*0c50*/  IADD3 R4, R11, R0, RZ ;  /* 0x000000000b047210 */ /* 0x000fe20007ffe0ff */
[--C-:B------:R-:W-:Y:S02]  /*0c60*/  IMAD.IADD R6, R23, 0x1, R0.reuse ;  /* 0x0000000117067824 */ /* 0x100fe400078e0200 */
[--C-:B------:R-:W-:Y:S01]  /*0c70*/  IMAD.IADD R7, R5, 0x1, R0.reuse ;  /* 0x0000000105077824 */ /* 0x100fe200078e0200 */
[----:B------:R-:W1:Y:S01]  /*0c80*/  LDC.64 R12, c[0x0][0x2a8] ;  /* 0x0000aa00ff0c7b82 */ /* 0x000e620000000a00 */
[----:B------:R-:W-:-:S02]  /*0c90*/  IMAD.IADD R25, R25, 0x1, R0 ;  /* 0x0000000119197824 */ /* 0x000fc400078e0200 */
[CC--:B------:R-:W-:Y:S02]  /*0ca0*/  IMAD R11, R21.reuse, R8.reuse, R6 ;  /* 0x00000008150b7224 */ /* 0x0c0fe400078e0206 */
[CC--:B------:R-:W-:Y:S02]  /*0cb0*/  IMAD R4, R21.reuse, R8.reuse, R4 ;  /* 0x0000000815047224 */ /* 0x0c0fe400078e0204 */
[CC--:B------:R-:W-:Y:S02]  /*0cc0*/  IMAD R10, R21.reuse, R8.reuse, R10 ;  /* 0x00000008150a7224 */ /* 0x0c0fe400078e020a */
[CC--:B------:R-:W-:Y:S01]  /*0cd0*/  IMAD R5, R21.reuse, R8.reuse, R7 ;  /* 0x0000000815057224 */ /* 0x0c0fe200078e0207 */
[----:B------:R-:W-:Y:S01]  /*0ce0*/  IADD3 R7, -R22, R7, RZ ;  /* 0x0000000716077210 */ /* 0x000fe20007ffe1ff */
[CC--:B------:R-:W-:Y:S02]  /*0cf0*/  IMAD R6, R21.reuse, R8.reuse, R19 ;  /* 0x0000000815067224 */ /* 0x0c0fe400078e0213 */
[----:B------:R-:W-:-:S02]  /*0d00*/  IMAD R21, R21, R8, R25 ;  /* 0x0000000815157224 */ /* 0x000fc400078e0219 */
[----:B------:R-:W-:Y:S01]  /*0d10*/  IMAD.IADD R8, R19, 0x1, -R22 ;  /* 0x0000000113087824 */ /* 0x000fe200078e0a16 */
[----:B------:R-:W-:-:S07]  /*0d20*/  IADD3 R22, -R22, R25, RZ ;  /* 0x0000001916167210 */ /* 0x000fce0007ffe1ff */
.L_x_226:
[----:B------:R-:W-:Y:S01]  /*0d30*/  P2R R26, PR, RZ, 0x20 ;  /* 0x00000020ff1a7803 */ /* 0x000fe20000000000 */
[----:B------:R-:W2:Y:S01]  /*0d40*/  @P3 LDC.64 R34, c[0x0][0x260] ;  /* 0x00009800ff223b82 */ /* 0x000ea20000000a00 */
[C---:B------:R-:W-:Y:S02]  /*0d50*/  LOP3.LUT P5, RZ, R2.reuse, 0x2, RZ, 0xc0, !PT ;  /* 0x0000000202ff7812 */ /* 0x040fe400078ac0ff */
[----:B------:R-:W-:Y:S02]  /*0d60*/  P2R R28, PR, RZ, 0x1 ;  /* 0x00000001ff1c7803 */ /* 0x000fe40000000000 */
[C---:B------:R-:W-:Y:S02]  /*0d70*/  LOP3.LUT P0, RZ, R2.reuse, 0x4, RZ, 0xc0, !PT ;  /* 0x0000000402ff7812 */ /* 0x040fe4000780c0ff */
[----:B------:R-:W-:-:S07]  /*0d80*/  LOP3.LUT P6, RZ, R2, 0x1, RZ, 0xc0, !PT ;  /* 0x0000000102ff7812 */ /* 0x000fce00078cc0ff */
[----:B------:R-:W3:Y:S08]  /*0d90*/  @P5 LDC.64 R18, c[0x0][0x260] ;  /* 0x00009800ff125b82 */ /* 0x000ef00000000a00 */
[----:B------:R-:W4:Y:S08]  /*0da0*/  @P5 LDC.64 R16, c[0x0][0x210] ;  /* 0x00008400ff105b82 */ /* 0x000f300000000a00 */
[----:B------:R-:W5:Y:S08]  /*0db0*/  @P0 LDC.64 R30, c[0x0][0x210] ;  /* 0x00008400ff1e0b82 */ /* 0x000f700000000a00 */
[----:B------:R-:W0:Y:S01]  /*0dc0*/  @P0 LDC.64 R32, c[0x0][0x260] ;  /* 0x00009800ff200b82 */ /* 0x000e220000000a00 */
[----:B---3--:R-:W-:-:S05]  /*0dd0*/  @P5 IMAD.WIDE R18, R9, 0x2, R18 ;  /* 0x0000000209125825 */ /* 0x008fca00078e0212 */
[----:B------:R3:W2:Y:S01]  /*0de0*/  @P5 LDG.E.U16 R23, desc[UR12][R18.64+0x2] ;  /* 0x0000020c12175981 */ /* 0x0006a2000c1e1500 */
[----:B----4-:R-:W-:-:S05]  /*0df0*/  @P5 IMAD.WIDE R16, R22, 0x2, R16 ;  /* 0x0000000216105825 */ /* 0x010fca00078e0210 */
[----:B------:R4:W2:Y:S01]  /*0e00*/  @P5 LDG.E.U16 R27, desc[UR12][R16.64] ;  /* 0x0000000c101b5981 */ /* 0x0008a2000c1e1500 */
[----:B---3--:R-:W3:Y:S08]  /*0e10*/  @P6 LDC.64 R18, c[0x0][0x260] ;  /* 0x00009800ff126b82 */ /* 0x008ef00000000a00 */
[----:B----4-:R-:W4:Y:S01]  /*0e20*/  @P6 LDC.64 R16, c[0x0][0x210] ;  /* 0x00008400ff106b82 */ /* 0x010f220000000a00 */
[----:B-----5:R-:W-:-:S04]  /*0e30*/  @P0 IMAD.WIDE R30, R21, 0x2, R30 ;  /* 0x00000002151e0825 */ /* 0x020fc800078e021e */
[C---:B0-----:R-:W-:Y:S01]  /*0e40*/  @P0 IMAD.WIDE R32, R9.reuse, 0x2, R32 ;  /* 0x0000000209200825 */ /* 0x041fe200078e0220 */
[----:B------:R0:W5:Y:S04]  /*0e50*/  @P0 LDG.E.U16 R29, desc[UR12][R30.64] ;  /* 0x0000000c1e1d0981 */ /* 0x000168000c1e1500 */
[----:B------:R-:W5:Y:S01]  /*0e60*/  @P0 LDG.E.U16 R25, desc[UR12][R32.64] ;  /* 0x0000000c20190981 */ /* 0x000f62000c1e1500 */
[----:B---3--:R-:W-:Y:S01]  /*0e70*/  @P6 IMAD.WIDE R18, R9, 0x2, R18 ;  /* 0x0000000209126825 */ /* 0x008fe200078e0212 */
[----:B0-----:R-:W0:Y:S04]  /*0e80*/  @P1 LDC.64 R30, c[0x0][0x260] ;  /* 0x00009800ff1e1b82 */ /* 0x001e280000000a00 */
[----:B------:R3:W5:Y:S01]  /*0e90*/  @P6 LDG.E.U16 R32, desc[UR12][R18.64+0x4] ;  /* 0x0000040c12206981 */ /* 0x000762000c1e1500 */
[----:B----4-:R-:W-:-:S05]  /*0ea0*/  @P6 IMAD.WIDE R16, R11, 0x2, R16 ;  /* 0x000000020b106825 */ /* 0x010fca00078e0210 */
[----:B------:R4:W5:Y:S01]  /*0eb0*/  @P6 LDG.E.U16 R33, desc[UR12][R16.64] ;  /* 0x0000000c10216981 */ /* 0x000962000c1e1500 */
[----:B---3--:R-:W3:Y:S08]  /*0ec0*/  @P4 LDC.64 R18, c[0x0][0x260] ;  /* 0x00009800ff124b82 */ /* 0x008ef00000000a00 */
[----:B----4-:R-:W4:Y:S01]  /*0ed0*/  @P4 LDC.64 R16, c[0x0][0x210] ;  /* 0x00008400ff104b82 */ /* 0x010f220000000a00 */
[----:B--2---:R-:W-:-:S04]  /*0ee0*/  @P3 IMAD.WIDE R34, R9, 0x2, R34 ;  /* 0x0000000209223825 */ /* 0x004fc800078e0222 */
[----:B---3--:R-:W-:-:S06]  /*0ef0*/  @P4 IMAD.WIDE R18, R9, 0x2, R18 ;  /* 0x0000000209124825 */ /* 0x008fcc00078e0212 */
[----:B------:R-:W2:Y:S01]  /*0f00*/  @P4 LDG.E.U16 R18, desc[UR12][R18.64+0xa] ;  /* 0x00000a0c12124981 */ /* 0x000ea2000c1e1500 */
[----:B----4-:R-:W-:-:S06]  /*0f10*/  @P4 IMAD.WIDE R16, R10, 0x2, R16 ;  /* 0x000000020a104825 */ /* 0x010fcc00078e0210 */
[----:B------:R-:W3:Y:S01]  /*0f20*/  @P4 LDG.E.U16 R16, desc[UR12][R16.64] ;  /* 0x0000000c10104981 */ /* 0x000ee2000c1e1500 */
[----:B0-----:R-:W-:-:S04]  /*0f30*/  @P1 IMAD.WIDE R30, R9, 0x2, R30 ;  /* 0x00000002091e1825 */ /* 0x001fc800078e021e */
[----:B------:R-:W-:Y:S01]  /*0f40*/  @P5 IMAD.U32 R23, R23, 0x10000, RZ ;  /* 0x0001000017175824 */ /* 0x000fe200078e00ff */
[----:B------:R-:W-:Y:S02]  /*0f50*/  @P5 SHF.L.U32 R27, R27, 0x10, RZ ;  /* 0x000000101b1b5819 */ /* 0x000fe400000006ff */
[----:B-----5:R-:W-:Y:S01]  /*0f60*/  @P0 SHF.L.U32 R29, R29, 0x10, RZ ;  /* 0x000000101d1d0819 */ /* 0x020fe200000006ff */
[----:B------:R-:W-:-:S04]  /*0f70*/  @P0 IMAD.U32 R25, R25, 0x10000, RZ ;  /* 0x0001000019190824 */ /* 0x000fc800078e00ff */
[----:B------:R-:W-:Y:S01]  /*0f80*/  @P0 FFMA.FTZ R20, R25, R29, R20 ;  /* 0x0000001d19140223 */ /* 0x000fe20000010014 */
[----:B------:R-:W-:Y:S01]  /*0f90*/  ISETP.NE.AND P0, PT, R28, RZ, PT ;  /* 0x000000ff1c00720c */ /* 0x000fe20003f05270 */
[----:B------:R-:W-:Y:S01]  /*0fa0*/  @P6 IMAD.U32 R25, R32, 0x10000, RZ ;  /* 0x0001000020196824 */ /* 0x000fe200078e00ff */
[----:B------:R-:W-:Y:S02]  /*0fb0*/  @P6 SHF.L.U32 R28, R33, 0x10, RZ ;  /* 0x00000010211c6819 */ /* 0x000fe400000006ff */
[----:B------:R-:W0:Y:S01]  /*0fc0*/  @P3 LDC.64 R32, c[0x0][0x210] ;  /* 0x00008400ff203b82 */ /* 0x000e220000000a00 */
[----:B------:R-:W-:Y:S02]  /*0fd0*/  @P5 FFMA.FTZ R20, R23, R27, R20 ;  /* 0x0000001b17145223 */ /* 0x000fe40000010014 */
[----:B------:R-:W4:Y:S02]  /*0fe0*/  @P1 LDG.E.U16 R23, desc[UR12][R30.64+0x8] ;  /* 0x0000080c1e171981 */ /* 0x000f24000c1e1500 */
[----:B------:R-:W-:-:S02]  /*0ff0*/  @P6 FFMA.FTZ R20, R25, R28, R20 ;  /* 0x0000001c19146223 */ /* 0x000fc40000010014 */
[----:B------:R5:W2:Y:S01]  /*1000*/  @P3 LDG.E.U16 R25, desc[UR12][R34.64+0x6] ;  /* 0x0000060c22193981 */ /* 0x000aa2000c1e1500 */
[----:B------:R-:W1:Y:S01]  /*1010*/  @P1 LDC.64 R28, c[0x0][0x210] ;  /* 0x00008400ff1c1b82 */ /* 0x000e620000000a00 */
[----:B0-----:R-:W-:Y:S01]  /*1020*/  @P3 IMAD.WIDE R32, R6, 0x2, R32 ;  /* 0x0000000206203825 */ /* 0x001fe200078e0220 */
[----:B------:R-:W-:-:S06]  /*1030*/  ISETP.NE.AND P5, PT, R26, RZ, PT ;  /* 0x000000ff1a00720c */ /* 0x000fcc0003fa5270 */
[----:B-----5:R-:W0:Y:S01]  /*1040*/  @P2 LDC.64 R34, c[0x0][0x260] ;  /* 0x00009800ff222b82 */ /* 0x020e220000000a00 */
[----:B------:R5:W3:Y:S01]  /*1050*/  @P3 LDG.E.U16 R27, desc[UR12][R32.64] ;  /* 0x0000000c201b3981 */ /* 0x000ae2000c1e1500 */
[----:B-1----:R-:W-:-:S06]  /*1060*/  @P1 IMAD.WIDE R28, R8, 0x2, R28 ;  /* 0x00000002081c1825 */ /* 0x002fcc00078e021c */
[----:B------:R-:W1:Y:S01]  /*1070*/  @P0 LDC.64 R30, c[0x0][0x260] ;  /* 0x00009800ff1e0b82 */ /* 0x000e620000000a00 */
[----:B------:R5:W3:Y:S07]  /*1080*/  @P1 LDG.E.U16 R26, desc[UR12][R28.64] ;  /* 0x0000000c1c1a1981 */ /* 0x000aee000c1e1500 */
[----:B-----5:R-:W5:Y:S08]  /*1090*/  @P2 LDC.64 R32, c[0x0][0x210] ;  /* 0x00008400ff202b82 */ /* 0x020f700000000a00 */
[----:B------:R-:W5:Y:S01]  /*10a0*/  @P0 LDC.64 R28, c[0x0][0x210] ;  /* 0x00008400ff1c0b82 */ /* 0x000f620000000a00 */
[----:B0-----:R-:W-:-:S04]  /*10b0*/  @P2 IMAD.WIDE R34, R9, 0x2, R34 ;  /* 0x0000000209222825 */ /* 0x001fc800078e0222 */
[----:B-1----:R-:W-:-:S04]  /*10c0*/  @P0 IMAD.WIDE R30, R9, 0x2, R30 ;  /* 0x00000002091e0825 */ /* 0x002fc800078e021e */
[----:B-----5:R-:W-:-:S04]  /*10d0*/  @P2 IMAD.WIDE R32, R5, 0x2, R32 ;  /* 0x0000000205202825 */ /* 0x020fc800078e0220 */
[----:B------:R-:W-:-:S04]  /*10e0*/  @P0 IMAD.WIDE R28, R7, 0x2, R28 ;  /* 0x00000002071c0825 */ /* 0x000fc800078e021c */
[----:B--2---:R-:W-:Y:S02]  /*10f0*/  @P3 IMAD.U32 R25, R25, 0x10000, RZ ;  /* 0x0001000019193824 */ /* 0x004fe400078e00ff */
[----:B----4-:R-:W-:Y:S01]  /*1100*/  @P1 IMAD.U32 R23, R23, 0x10000, RZ ;  /* 0x0001000017171824 */ /* 0x010fe200078e00ff */
[----:B---3--:R-:W-:-:S05]  /*1110*/  @P3 SHF.L.U32 R27, R27, 0x10, RZ ;  /* 0x000000101b1b3819 */ /* 0x008fca00000006ff */
[----:B------:R-:W-:Y:S01]  /*1120*/  @P3 FFMA.FTZ R20, R25, R27, R20 ;  /* 0x0000001b19143223 */ /* 0x000fe20000010014 */
[----:B------:R-:W-:Y:S01]  /*1130*/  @P4 SHF.L.U32 R27, R16, 0x10, RZ ;  /* 0x00000010101b4819 */ /* 0x000fe200000006ff */
[----:B------:R-:W-:Y:S01]  /*1140*/  @P4 IMAD.U32 R25, R18, 0x10000, RZ ;  /* 0x0001000012194824 */ /* 0x000fe200078e00ff */
[----:B------:R-:W0:Y:S08]  /*1150*/  @P5 LDC.64 R16, c[0x0][0x210] ;  /* 0x00008400ff105b82 */ /* 0x000e300000000a00 */
[----:B------:R-:W1:Y:S01]  /*1160*/  @P5 LDC.64 R18, c[0x0][0x260] ;  /* 0x00009800ff125b82 */ /* 0x000e620000000a00 */
[----:B------:R-:W-:-:S05]  /*1170*/  @P1 SHF.L.U32 R26, R26, 0x10, RZ ;  /* 0x000000101a1a1819 */ /* 0x000fca00000006ff */
[----:B------:R-:W-:Y:S02]  /*1180*/  @P1 FFMA.FTZ R20, R23, R26, R20 ;  /* 0x0000001a17141223 */ /* 0x000fe40000010014 */
[----:B------:R-:W2:Y:S02]  /*1190*/  @P0 LDG.E.U16 R26, desc[UR12][R28.64] ;  /* 0x0000000c1c1a0981 */ /* 0x000ea4000c1e1500 */
[----:B------:R-:W-:Y:S02]  /*11a0*/  @P4 FFMA.FTZ R20, R25, R27, R20 ;  /* 0x0000001b19144223 */ /* 0x000fe40000010014 */
[----:B------:R-:W3:Y:S04]  /*11b0*/  @P2 LDG.E.U16 R27, desc[UR12][R32.64] ;  /* 0x0000000c201b2981 */ /* 0x000ee8000c1e1500 */
[----:B------:R-:W4:Y:S01]  /*11c0*/  @P2 LDG.E.U16 R25, desc[UR12][R34.64+0xc] ;  /* 0x00000c0c22192981 */ /* 0x000f22000c1e1500 */
[----:B0-----:R-:W-:-:S03]  /*11d0*/  @P5 IMAD.WIDE R16, R4, 0x2, R16 ;  /* 0x0000000204105825 */ /* 0x001fc600078e0210 */
[----:B------:R-:W5:Y:S01]  /*11e0*/  @P0 LDG.E.U16 R23, desc[UR12][R30.64+0xe] ;  /* 0x00000e0c1e170981 */ /* 0x000f62000c1e1500 */
[----:B-1----:R-:W-:-:S03]  /*11f0*/  @P5 IMAD.WIDE R18, R9, 0x2, R18 ;  /* 0x0000000209125825 */ /* 0x002fc600078e0212 */
[----:B------:R-:W5:Y:S04]  /*1200*/  @P5 LDG.E.U16 R16, desc[UR12][R16.64] ;  /* 0x0000000c10105981 */ /* 0x000f68000c1e1500 */
[----:B------:R-:W5:Y:S01]  /*1210*/  @P5 LDG.E.U16 R18, desc[UR12][R18.64+0x10] ;  /* 0x0000100c12125981 */ /* 0x000f62000c1e1500 */
        /* <DEDUP_REMOVED lines=10> */
[----:B------:R-:W-:Y:S02]  /*12c0*/  IMAD R9, R13, R12, R9 ;  /* 0x0000000c0d097224 */ /* 0x000fe400078e0209 */
[----:B------:R-:W-:Y:S01]  /*12d0*/  IMAD R4, R15, R14, R4 ;  /* 0x0000000e0f047224 */ /* 0x000fe200078e0204 */
[----:B--2---:R-:W-:Y:S02]  /*12e0*/  @P0 SHF.L.U32 R26, R26, 0x10, RZ ;  /* 0x000000101a1a0819 */ /* 0x004fe400000006ff */
[----:B---3--:R-:W-:Y:S01]  /*12f0*/  @P2 SHF.L.U32 R27, R27, 0x10, RZ ;  /* 0x000000101b1b2819 */ /* 0x008fe200000006ff */
[----:B----4-:R-:W-:-:S02]  /*1300*/  @P2 IMAD.U32 R25, R25, 0x10000, RZ ;  /* 0x0001000019192824 */ /* 0x010fc400078e00ff */
[----:B-----5:R-:W-:Y:S02]  /*1310*/  @P0 IMAD.U32 R23, R23, 0x10000, RZ ;  /* 0x0001000017170824 */ /* 0x020fe400078e00ff */
[----:B------:R-:W-:Y:S01]  /*1320*/  @P2 FFMA.FTZ R20, R25, R27, R20 ;  /* 0x0000001b19142223 */ /* 0x000fe20000010014 */
[----:B------:R-:W-:-:S03]  /*1330*/  @P5 SHF.L.U32 R27, R16, 0x10, RZ ;  /* 0x00000010101b5819 */ /* 0x000fc600000006ff */
[----:B------:R-:W-:Y:S01]  /*1340*/  @P0 FFMA.FTZ R20, R23, R26, R20 ;  /* 0x0000001a17140223 */ /* 0x000fe20000010014 */
[----:B------:R-:W-:-:S04]  /*1350*/  @P5 IMAD.U32 R25, R18, 0x10000, RZ ;  /* 0x0001000012195824 */ /* 0x000fc800078e00ff */
[----:B------:R-:W-:Y:S01]  /*1360*/  @P5 FFMA.FTZ R20, R25, R27, R20 ;  /* 0x0000001b19145223 */ /* 0x000fe20000010014 */
[----:B------:R-:W-:Y:S06]  /*1370*/  @!P6 BRA `(.L_x_226) ;  /* 0xfffffff8006ce947 */ /* 0x000fec000383ffff */
[----:B------:R-:W-:Y:S01]  /*1380*/  ULDC UR7, c[0x0][0x0] ;  /* 0x0000000000077ab9 */ /* 0x000fe20000000800 */
[----:B------:R-:W0:Y:S01]  /*1390*/  LDC R6, c[0x0][0xc] ;  /* 0x00000300ff067b82 */ /* 0x000e220000000800 */
[----:B------:R-:W-:Y:S01]  /*13a0*/  SHF.R.S64 R4, RZ, 0x1f, R0 ;  /* 0x0000001fff047819 */ /* 0x000fe20000001000 */
[----:B------:R-:W-:Y:S01]  /*13b0*/  ULDC.64 UR8, c[0x0][0x238] ;  /* 0x00008e0000087ab9 */ /* 0x000fe20000000a00 */
[----:B------:R-:W-:Y:S02]  /*13c0*/  F2FP.BF16.F32.PACK_AB R20, RZ, R20 ;  /* 0x00000014ff14723e */ /* 0x000fe400000010ff */
[----:B------:R-:W-:Y:S01]  /*13d0*/  IADD3 R4, P0, R4, UR8, RZ ;  /* 0x0000000804047c10 */ /* 0x000fe2000ff1e0ff */
[----:B------:R-:W-:-:S03]  /*13e0*/  ULDC UR8, c[0x0][0x288] ;  /* 0x0000a20000087ab9 */ /* 0x000fc60000000800 */
[----:B------:R-:W-:-:S05]  /*13f0*/  LEA.HI.X.SX32 R5, R0, UR9, 0x1, P0 ;  /* 0x0000000900057c11 */ /* 0x000fca00080f0eff */
[----:B------:R1:W-:Y:S01]  /*1400*/  STG.E.U16 desc[UR12][R4.64], R20 ;  /* 0x0000001404007986 */ /* 0x0003e2000c10150c */
[----:B0-----:R-:W-:Y:S01]  /*1410*/  IMAD R7, R6, UR7, RZ ;  /* 0x0000000706077c24 */ /* 0x001fe2000f8e02ff */
[----:B------:R-:W-:Y:S02]  /*1420*/  ULDC UR7, c[0x0][0x288] ;  /* 0x0000a20000077ab9 */ /* 0x000fe40000000800 */
[----:B------:R-:W-:Y:S02]  /*1430*/  USHF.R.S32.HI UR7, URZ, 0x1f, UR7 ;  /* 0x0000001f3f077899 */ /* 0x000fe40008011407 */
[----:B------:R-:W-:-:S04]  /*1440*/  IADD3 R0, P0, R7, R0, RZ ;  /* 0x0000000007007210 */ /* 0x000fc80007f1e0ff */
[----:B------:R-:W-:Y:S02]  /*1450*/  IADD3.X R3, RZ, R3, RZ, P0, !PT ;  /* 0x00000003ff037210 */ /* 0x000fe400007fe4ff */
[----:B------:R-:W-:-:S04]  /*1460*/  ISETP.GE.U32.AND P0, PT, R0, UR8, PT ;  /* 0x0000000800007c0c */ /* 0x000fc8000bf06070 */
[----:B------:R-:W-:-:S13]  /*1470*/  ISETP.GE.AND.EX P0, PT, R3, UR7, PT, P0 ;  /* 0x0000000703007c0c */ /* 0x000fda000bf06300 */
[----:B-1----:R-:W-:Y:S05]  /*1480*/  @!P0 BRA `(.L_x_227) ;  /* 0xffffffec00788947 */ /* 0x002fea000383ffff */
[----:B------:R-:W-:Y:S05]  /*1490*/  EXIT ;  /* 0x000000000000794d */ /* 0x000fea0003800000 */
.L_x_228:
        /* <DEDUP_REMOVED lines=14> */
.L_x_1099:


//--------------------- .text._ZN2at6native51_GLOBAL__N__2c613397_18_DepthwiseConv2d_cu_9959487032conv_depthwise2d_backward_kernelILi5ELi0EN3c108BFloat16EiEEvNS_27GenericPackedTensorAccessorIKT1_Lm4ENS_16DefaultPtrTraitsEiEENS5_IS6_Lm4ES8_iEES9_T2_iiiiiiiiiiiiiii --------------------------
	.section	.text._ZN2at6native51_GLOBAL__N__2c613397_18_DepthwiseConv2d_cu_9959487032conv_depthwise2d_backward_kernelILi5ELi0EN3c108BFloat16EiEEvNS_27GenericPackedTensorAccessorIKT1_Lm4ENS_16DefaultPtrTraitsEiEENS5_IS6_Lm4ES8_iEES9_T2_iiiiiiiiiiiiiii,"ax",@progbits
	.align	128
.text._ZN2at6native51_GLOBAL__N__2c613397_18_DepthwiseConv2d_cu_9959487032conv_depthwise2d_backward_kernelILi5ELi0EN3c108BFloat16EiEEvNS_27GenericPackedTensorAccessorIKT1_Lm4ENS_16DefaultPtrTraitsEiEENS5_IS6_Lm4ES8_iEES9_T2_iiiiiiiiiiiiiii:
        .type           _ZN2at6native51_GLOBAL__N__2c613397_18_DepthwiseConv2d_cu_9959487032conv_depthwise2d_backward_kernelILi5ELi0EN3c108BFloat16EiEEvNS_27GenericPackedTensorAccessorIKT1_Lm4ENS_16DefaultPtrTraitsEiEENS5_IS6_Lm4ES8_iEES9_T2_iiiiiiiiiiiiiii,@function
        .size           _ZN2at6native51_GLOBAL__N__2c613397_18_DepthwiseConv2d_cu_9959487032conv_depthwise2d_backward_kernelILi5ELi0EN3c108BFloat16EiEEvNS_27GenericPackedTensorAccessorIKT1_Lm4ENS_16DefaultPtrTraitsEiEENS5_IS6_Lm4ES8_iEES9_T2_iiiiiiiiiiiiiii,(.L_x_1100 - _ZN2at6native51_GLOBAL__N__2c613397_18_DepthwiseConv2d_cu_9959487032conv_depthwise2d_backward_kernelILi5ELi0EN3c108BFloat16EiEEvNS_27GenericPackedTensorAccessorIKT1_Lm4ENS_16DefaultPtrTraitsEiEENS5_IS6_Lm4ES8_iEES9_T2_iiiiiiiiiiiiiii)
        .other          _ZN2at6native51_GLOBAL__N__2c613397_18_DepthwiseConv2d_cu_9959487032conv_depthwise2d_backward_kernelILi5ELi0EN3c108BFloat16EiEEvNS_27GenericPackedTensorAccessorIKT1_Lm4ENS_16DefaultPtrTraitsEiEENS5_IS6_Lm4ES8_iEES9_T2_iiiiiiiiiiiiiii,@"STO_CUDA_ENTRY STV_DEFAULT"
_ZN2at6native51_GLOBAL__N__2c613397_18_DepthwiseConv2d_cu_9959487032conv_depthwise2d_backward_kernelILi5ELi0EN3c108BFloat16EiEEvNS_27GenericPackedTensorAccessorIKT1_Lm4ENS_16DefaultPtrTraitsEiEENS5_IS6_Lm4ES8_iEES9_T2_iiiiiiiiiiiiiii:
[----:B------:R-:W0:Y:S01]  /*0000*/  LDC R1, c[0x0][0x28] ;  /* 0x00000a00ff017b82 */ /* 0x000e220000000800 */
[----:B------:R-:W1:Y:S01]  /*0010*/  S2R R5, SR_CTAID.X ;  /* 0x0000000000057919 */ /* 0x000e620000002500 */
[----:B------:R-:W-:Y:S01]  /*0020*/  IMAD.MOV.U32 R3, RZ, RZ, RZ ;  /* 0x000000ffff037224 */ /* 0x000fe200078e00ff */
[----:B------:R-:W-:Y:S01]  /*0030*/  ULDC UR5, c[0x0][0x0] ;  /* 0x0000000000057ab9 */ /* 0x000fe20000000800 */
[----:B------:R-:W-:Y:S01]  /*0040*/  ULDC UR6, c[0x0][0x288] ;  /* 0x0000a20000067ab9 */ /* 0x000fe20000000800 */
[----:B------:R-:W1:Y:S01]  /*0050*/  S2R R2, SR_TID.X ;  /* 0x0000000000027919 */ /* 0x000e620000002100 */
[----:B------:R-:W-:Y:S01]  /*0060*/  USHF.R.S32.HI UR10, URZ, 0x1f, UR6 ;  /* 0x0000001f3f0a7899 */ /* 0x000fe20008011406 */
[----:B0-----:R-:W-:Y:S02]  /*0070*/  VIADD R1, R1, 0xfffffff8 ;  /* 0xfffffff801017836 */ /* 0x001fe40000000000 */
[----:B-1----:R-:W-:-:S03]  /*0080*/  IMAD.WIDE.U32 R2, R5, UR5, R2 ;  /* 0x0000000505027c25 */ /* 0x002fc6000f8e0002 */
[----:B------:R-:W-:-:S04]  /*0090*/  ISETP.GE.U32.AND P0, PT, R2, UR6, PT ;  /* 0x0000000602007c0c */ /* 0x000fc8000bf06070 */
[----:B------:R-:W-:-:S13]  /*00a0*/  ISETP.GE.AND.EX P0, PT, R3, UR10, PT, P0 ;  /* 0x0000000a03007c0c */ /* 0x000fda000bf06300 */
[----:B------:R-:W-:Y:S05]  /*00b0*/  @P0 EXIT ;  /* 0x000000000000094d */ /* 0x000fea0003800000 */
[----:B------:R0:W-:Y:S01]  /*00c0*/  STL [R1], R2 ;  /* 0x0000000201007387 */ /* 0x0001e20000100800 */
[----:B------:R-:W-:Y:S01]  /*00d0*/  ULDC UR4, c[0x0][0x290] ;  /* 0x0000a40000047ab9 */ /* 0x000fe20000000800 */
[----:B------:R-:W-:Y:S01]  /*00e0*/  ULDC.64 UR8, c[0x0][0x208] ;  /* 0x0000820000087ab9 */ /* 0x000fe20000000a00 */
[----:B------:R-:W-:Y:S01]  /*00f0*/  ISETP.LT.AND P0, PT, RZ, UR4, PT ;  /* 0x00000004ff007c0c */ /* 0x000fe2000bf01270 */
[----:B------:R0:W-:-:S12]  /*0100*/  STL [R1+0x4], R3 ;  /* 0x0000040301007387 */ /* 0x0001d80000100800 */
[----:B0-----:R-:W-:Y:S05]  /*0110*/  @P0 BRA `(.L_x_229) ;  /* 0x0000000000440947 */ /* 0x001fea0003800000 */
[----:B------:R-:W-:Y:S01]  /*0120*/  ULDC UR4, c[0x0][0xc] ;  /* 0x0000030000047ab9 */ /* 0x000fe20000000800 */
[----:B------:R-:W-:Y:S01]  /*0130*/  ULDC.64 UR12, c[0x0][0x238] ;  /* 0x00008e00000c7ab9 */ /* 0x000fe20000000a00 */
[----:B------:R-:W-:-:S12]  /*0140*/  UIMAD UR4, UR5, UR4, URZ ;  /* 0x00000004050472a4 */ /* 0x000fd8000f8e023f */
.L_x_230:
[----:B------:R-:W2:Y:S04]  /*0150*/  LDL.LU R4, [R1] ;  /* 0x0000000001047983 */ /* 0x000ea80000300800 */
[----:B------:R-:W3:Y:S01]  /*0160*/  LDL.LU R0, [R1+0x4] ;  /* 0x0000040001007983 */ /* 0x000ee20000300800 */
[----:B--2---:R-:W-:-:S04]  /*0170*/  SHF.R.S64 R2, RZ, 0x1f, R4 ;  /* 0x0000001fff027819 */ /* 0x004fc80000001004 */
[----:B------:R-:W-:-:S04]  /*0180*/  IADD3 R2, P0, R2, UR12, RZ ;  /* 0x0000000c02027c10 */ /* 0x000fc8000ff1e0ff */
[C---:B------:R-:W-:Y:S02]  /*0190*/  LEA.HI.X.SX32 R3, R4.reuse, UR13, 0x1, P0 ;  /* 0x0000000d04037c11 */ /* 0x040fe400080f0eff */
[----:B------:R-:W-:-:S03]  /*01a0*/  IADD3 R4, P0, R4, UR4, RZ ;  /* 0x0000000404047c10 */ /* 0x000fc6000ff1e0ff */
[----:B------:R0:W-:Y:S02]  /*01b0*/  STG.E.U16 desc[UR8][R2.64], RZ ;  /* 0x000000ff02007986 */ /* 0x0001e4000c101508 */
[----:B---3--:R-:W-:Y:S01]  /*01c0*/  IMAD.X R0, RZ, RZ, R0, P0 ;  /* 0x000000ffff007224 */ /* 0x008fe200000e0600 */
[----:B------:R-:W-:Y:S01]  /*01d0*/  ISETP.GE.U32.AND P0, PT, R4, UR6, PT ;  /* 0x0000000604007c0c */ /* 0x000fe2000bf06070 */
[----:B------:R0:W-:Y:S03]  /*01e0*/  STL [R1], R4 ;  /* 0x0000000401007387 */ /* 0x0001e60000100800 */
[----:B------:R-:W-:Y:S01]  /*01f0*/  ISETP.GE.AND.EX P0, PT, R0, UR10, PT, P0 ;  /* 0x0000000a00007c0c */ /* 0x000fe2000bf06300 */
[----:B------:R0:W-:-:S12]  /*0200*/  STL [R1+0x4], R0 ;  /* 0x0000040001007387 */ /* 0x0001d80000100800 */
[----:B0-----:R-:W-:Y:S05]  /*0210*/  @!P0 BRA `(.L_x_230) ;  /* 0xfffffffc00cc8947 */ /* 0x001fea000383ffff */
[----:B------:R-:W-:Y:S05]  /*0220*/  EXIT ;  /* 0x000000000000794d */ /* 0x000fea0003800000 */
.L_x_229:
[----:B------:R-:W-:Y:S01]  /*0230*/  ULDC.64 UR6, c[0x0][0x2a8] ;  /* 0x0000aa0000067ab9 */ /* 0x000fe20000000a00 */
[----:B------:R-:W-:Y:S01]  /*0240*/  ULDC UR14, c[0x0][0x2c4] ;  /* 0x0000b100000e7ab9 */ /* 0x000fe20000000800 */
[----:B------:R-:W-:Y:S01]  /*0250*/  UIMAD UR4, UR7, UR6, URZ ;  /* 0x00000006070472a4 */ /* 0x000fe2000f8e023f */
[----:B------:R-:W-:-:S11]  /*0260*/  ULDC.64 UR12, c[0x0][0x2a0] ;  /* 0x0000a800000c7ab9 */ /* 0x000fd60000000a00 */
.L_x_243:
[----:B------:R-:W2:Y:S01]  /*0270*/  LDL R10, [R1] ;  /* 0x00000000010a7983 */ /* 0x000ea20000100800 */
[----:B------:R-:W0:Y:S01]  /*0280*/  LDC R0, c[0x0][0x298] ;  /* 0x0000a600ff007b82 */ /* 0x000e220000000800 */
[----:B------:R-:W-:Y:S01]  /*0290*/  ULDC.64 UR6, c[0x0][0x2b8] ;  /* 0x0000ae0000067ab9 */ /* 0x000fe20000000a00 */
[----:B------:R-:W-:Y:S01]  /*02a0*/  ULDC UR11, c[0x0][0x2c0] ;  /* 0x0000b000000b7ab9 */ /* 0x000fe20000000800 */
[----:B------:R-:W-:-:S05]  /*02b0*/  IMAD.MOV.U32 R22, RZ, RZ, RZ ;  /* 0x000000ffff167224 */ /* 0x000fca00078e00ff */
[----:B------:R-:W1:Y:S08]  /*02c0*/  LDC R24, c[0x0][0x29c] ;  /* 0x0000a700ff187b82 */ /* 0x000e700000000800 */
[----:B------:R-:W3:Y:S01]  /*02d0*/  LDC R25, c[0x0][0x28c] ;  /* 0x0000a300ff197b82 */ /* 0x000ee20000000800 */
[----:B0-----:R-:W-:-:S04]  /*02e0*/  IABS R7, R0 ;  /* 0x0000000000077213 */ /* 0x001fc80000000000 */
[----:B------:R-:W0:Y:S01]  /*02f0*/  I2F.RP R4, R7 ;  /* 0x0000000700047306 */ /* 0x000e220000209400 */
[----:B-1----:R-:W-:-:S07]  /*0300*/  IABS R6, R24 ;  /* 0x0000001800067213 */ /* 0x002fce0000000000 */
[----:B0-----:R-:W0:Y:S02]  /*0310*/  MUFU.RCP R4, R4 ;  /* 0x0000000400047308 */ /* 0x001e240000001000 */
[----:B0-----:R-:W-:-:S06]  /*0320*/  VIADD R3, R4, 0xffffffe ;  /* 0x0ffffffe04037836 */ /* 0x001fcc0000000000 */
[----:B------:R-:W0:Y:S02]  /*0330*/  F2I.FTZ.U32.TRUNC.NTZ R3, R3 ;  /* 0x0000000300037305 */ /* 0x000e24000021f000 */
[----:B0-----:R-:W-:-:S05]  /*0340*/  IADD3 R2, RZ, -R3, RZ ;  /* 0x80000003ff027210 */ /* 0x001fca0007ffe0ff */
[----:B------:R-:W-:Y:S02]  /*0350*/  IMAD R5, R2, R7, RZ ;  /* 0x0000000702057224 */ /* 0x000fe400078e02ff */
[----:B------:R-:W-:-:S04]  /*0360*/  IMAD.MOV.U32 R2, RZ, RZ, RZ ;  /* 0x000000ffff027224 */ /* 0x000fc800078e00ff */
[----:B------:R-:W-:-:S04]  /*0370*/  IMAD.HI.U32 R4, R3, R5, R2 ;  /* 0x0000000503047227 */ /* 0x000fc800078e0002 */
[----:B------:R-:W-:-:S04]  /*0380*/  IMAD.MOV.U32 R2, RZ, RZ, R6 ;  /* 0x000000ffff027224 */ /* 0x000fc800078e0006 */
[----:B------:R-:W0:Y:S08]  /*0390*/  I2F.RP R6, R2 ;  /* 0x0000000200067306 */ /* 0x000e300000209400 */
[----:B0-----:R-:W0:Y:S02]  /*03a0*/  MUFU.RCP R6, R6 ;  /* 0x0000000600067308 */ /* 0x001e240000001000 */
[----:B0-----:R-:W-:-:S06]  /*03b0*/  IADD3 R5, R6, 0xffffffe, RZ ;  /* 0x0ffffffe06057810 */ /* 0x001fcc0007ffe0ff */
[----:B------:R-:W0:Y:S02]  /*03c0*/  F2I.FTZ.U32.TRUNC.NTZ R5, R5 ;  /* 0x0000000500057305 */ /* 0x000e24000021f000 */
[----:B0-----:R-:W-:-:S04]  /*03d0*/  IMAD.MOV R9, RZ, RZ, -R5 ;  /* 0x000000ffff097224 */ /* 0x001fc800078e0a05 */
[----:B------:R-:W-:Y:S01]  /*03e0*/  IMAD R9, R9, R2, RZ ;  /* 0x0000000209097224 */ /* 0x000fe200078e02ff */
[----:B--2---:R-:W-:-:S05]  /*03f0*/  IABS R8, R10 ;  /* 0x0000000a00087213 */ /* 0x004fca0000000000 */
        /* <DEDUP_REMOVED lines=8> */
[----:B------:R-:W-:Y:S02]  /*0480*/  LOP3.LUT R4, R10, R0, RZ, 0x3c, !PT ;  /* 0x000000000a047212 */ /* 0x000fe400078e3cff */
[----:B---3--:R-:W-:Y:S02]  /*0490*/  IABS R7, R25 ;  /* 0x0000001900077213 */ /* 0x008fe40000000000 */
[----:B------:R-:W-:Y:S01]  /*04a0*/  ISETP.GE.AND P2, PT, R4, RZ, PT ;  /* 0x000000ff0400720c */ /* 0x000fe20003f46270 */
[----:B------:R-:W-:Y:S01]  /*04b0*/  HFMA2.MMA R4, -RZ, RZ, 0, 0 ;  /* 0x00000000ff047435 */ /* 0x000fe200000001ff */
[----:B------:R-:W0:Y:S05]  /*04c0*/  I2F.RP R8, R7 ;  /* 0x0000000700087306 */ /* 0x000e2a0000209400 */
[----:B------:R-:W-:-:S04]  /*04d0*/  @P0 VIADD R3, R3, 0x1 ;  /* 0x0000000103030836 */ /* 0x000fc80000000000 */
[----:B------:R-:W-:-:S04]  /*04e0*/  IMAD.HI.U32 R4, R5, R9, R4 ;  /* 0x0000000905047227 */ /* 0x000fc800078e0004 */
[----:B------:R-:W-:Y:S01]  /*04f0*/  @!P2 IMAD.MOV R3, RZ, RZ, -R3 ;  /* 0x000000ffff03a224 */ /* 0x000fe200078e0a03 */
[----:B------:R-:W-:Y:S01]  /*0500*/  @!P1 LOP3.LUT R3, RZ, R0, RZ, 0x33, !PT ;  /* 0x00000000ff039212 */ /* 0x000fe200078e33ff */
[----:B0-----:R-:W0:Y:S03]  /*0510*/  MUFU.RCP R8, R8 ;  /* 0x0000000800087308 */ /* 0x001e260000001000 */
[----:B------:R-:W-:-:S05]  /*0520*/  IABS R6, R3 ;  /* 0x0000000300067213 */ /* 0x000fca0000000000 */
[----:B------:R-:W-:-:S04]  /*0530*/  IMAD.MOV.U32 R5, RZ, RZ, R6 ;  /* 0x000000ffff057224 */ /* 0x000fc800078e0006 */
[----:B------:R-:W-:-:S04]  /*0540*/  IMAD.HI.U32 R6, R4, R5, RZ ;  /* 0x0000000504067227 */ /* 0x000fc800078e00ff */
[----:B------:R-:W-:-:S04]  /*0550*/  IMAD.MOV R4, RZ, RZ, -R6 ;  /* 0x000000ffff047224 */ /* 0x000fc800078e0a06 */
[----:B------:R-:W-:Y:S02]  /*0560*/  IMAD R5, R2, R4, R5 ;  /* 0x0000000402057224 */ /* 0x000fe400078e0205 */
[----:B0-----:R-:W-:-:S03]  /*0570*/  VIADD R4, R8, 0xffffffe ;  /* 0x0ffffffe08047836 */ /* 0x001fc60000000000 */
[----:B------:R-:W-:-:S13]  /*0580*/  ISETP.GT.U32.AND P1, PT, R2, R5, PT ;  /* 0x000000050200720c */ /* 0x000fda0003f24070 */
[----:B------:R-:W-:Y:S01]  /*0590*/  @!P1 IMAD.IADD R5, R5, 0x1, -R2 ;  /* 0x0000000105059824 */ /* 0x000fe200078e0a02 */
[----:B------:R-:W-:Y:S02]  /*05a0*/  @!P1 IADD3 R6, R6, 0x1, RZ ;  /* 0x0000000106069810 */ /* 0x000fe40007ffe0ff */
[----:B------:R-:W-:Y:S02]  /*05b0*/  ISETP.NE.AND P1, PT, R24, RZ, PT ;  /* 0x000000ff1800720c */ /* 0x000fe40003f25270 */
[----:B------:R-:W-:Y:S02]  /*05c0*/  ISETP.GE.U32.AND P0, PT, R5, R2, PT ;  /* 0x000000020500720c */ /* 0x000fe40003f06070 */
[----:B------:R0:W1:Y:S01]  /*05d0*/  F2I.FTZ.U32.TRUNC.NTZ R5, R4 ;  /* 0x0000000400057305 */ /* 0x000062000021f000 */
[----:B------:R-:W-:-:S04]  /*05e0*/  LOP3.LUT R2, R3, R24, RZ, 0x3c, !PT ;  /* 0x0000001803027212 */ /* 0x000fc800078e3cff */
[----:B------:R-:W-:Y:S01]  /*05f0*/  ISETP.GE.AND P2, PT, R2, RZ, PT ;  /* 0x000000ff0200720c */ /* 0x000fe20003f46270 */
[----:B0-----:R-:W-:-:S05]  /*0600*/  IMAD.MOV.U32 R4, RZ, RZ, RZ ;  /* 0x000000ffff047224 */ /* 0x001fca00078e00ff */
[----:B------:R-:W-:Y:S02]  /*0610*/  @P0 VIADD R6, R6, 0x1 ;  /* 0x0000000106060836 */ /* 0x000fe40000000000 */
[----:B-1----:R-:W-:-:S05]  /*0620*/  IMAD.MOV R2, RZ, RZ, -R5 ;  /* 0x000000ffff027224 */ /* 0x002fca00078e0a05 */
[----:B------:R-:W-:Y:S01]  /*0630*/  @!P2 IMAD.MOV R6, RZ, RZ, -R6 ;  /* 0x000000ffff06a224 */ /* 0x000fe200078e0a06 */
[----:B------:R-:W-:Y:S01]  /*0640*/  @!P1 LOP3.LUT R6, RZ, R24, RZ, 0x33, !PT ;  /* 0x00000018ff069212 */ /* 0x000fe200078e33ff */
[----:B------:R-:W-:-:S03]  /*0650*/  IMAD R9, R2, R7, RZ ;  /* 0x0000000702097224 */ /* 0x000fc600078e02ff */
[----:B------:R-:W-:Y:S01]  /*0660*/  IABS R2, R6 ;  /* 0x0000000600027213 */ /* 0x000fe20000000000 */
[----:B------:R-:W-:-:S04]  /*0670*/  IMAD.HI.U32 R4, R5, R9, R4 ;  /* 0x0000000905047227 */ /* 0x000fc800078e0004 */
[----:B------:R-:W-:Y:S02]  /*0680*/  VIADD R5, R10, UR6 ;  /* 0x000000060a057c36 */ /* 0x000fe40008000000 */
[----:B------:R-:W-:-:S04]  /*0690*/  IMAD.HI.U32 R23, R4, R2, RZ ;  /* 0x0000000204177227 */ /* 0x000fc800078e00ff */
[----:B------:R-:W-:Y:S01]  /*06a0*/  IMAD.MOV R10, RZ, RZ, -R6 ;  /* 0x000000ffff0a7224 */ /* 0x000fe200078e0a06 */
[----:B------:R-:W-:-:S05]  /*06b0*/  IADD3 R4, -R23, RZ, RZ ;  /* 0x000000ff17047210 */ /* 0x000fca0007ffe1ff */
[----:B------:R-:W-:Y:S01]  /*06c0*/  IMAD R2, R7, R4, R2 ;  /* 0x0000000407027224 */ /* 0x000fe200078e0202 */
[----:B------:R-:W-:-:S04]  /*06d0*/  IADD3 R4, -R3, RZ, RZ ;  /* 0x000000ff03047210 */ /* 0x000fc80007ffe1ff */
[----:B------:R-:W-:-:S13]  /*06e0*/  ISETP.GT.U32.AND P1, PT, R7, R2, PT ;  /* 0x000000020700720c */ /* 0x000fda0003f24070 */
[----:B------:R-:W-:Y:S02]  /*06f0*/  @!P1 IMAD.IADD R2, R2, 0x1, -R7 ;  /* 0x0000000102029824 */ /* 0x000fe400078e0a07 */
[----:B------:R-:W-:Y:S01]  /*0700*/  @!P1 VIADD R23, R23, 0x1 ;  /* 0x0000000117179836 */ /* 0x000fe20000000000 */
[----:B------:R-:W-:Y:S02]  /*0710*/  ISETP.NE.AND P1, PT, R25, RZ, PT ;  /* 0x000000ff1900720c */ /* 0x000fe40003f25270 */
[----:B------:R-:W-:Y:S01]  /*0720*/  ISETP.GE.U32.AND P0, PT, R2, R7, PT ;  /* 0x000000070200720c */ /* 0x000fe20003f06070 */
[----:B------:R-:W-:Y:S01]  /*0730*/  VIADD R7, R3, UR7 ;  /* 0x0000000703077c36 */ /* 0x000fe20008000000 */
[----:B------:R-:W-:-:S03]  /*0740*/  LOP3.LUT R2, R6, R25, RZ, 0x3c, !PT ;  /* 0x0000001906027212 */ /* 0x000fc600078e3cff */
[----:B------:R-:W-:Y:S01]  /*0750*/  IMAD R24, R24, R10, R7 ;  /* 0x0000000a18187224 */ /* 0x000fe200078e0207 */
[----:B------:R-:W-:Y:S01]  /*0760*/  ISETP.GE.AND P2, PT, R2, RZ, PT ;  /* 0x000000ff0200720c */ /* 0x000fe20003f46270 */
[----:B------:R-:W-:Y:S02]  /*0770*/  IMAD R2, R3, R0, UR11 ;  /* 0x0000000b03027e24 */ /* 0x000fe4000f8e0200 */
[----:B------:R-:W-:Y:S02]  /*0780*/  IMAD R0, R0, R4, R5 ;  /* 0x0000000400007224 */ /* 0x000fe400078e0205 */
[----:B------:R-:W-:Y:S02]  /*0790*/  VIADD R4, R2, UR11 ;  /* 0x0000000b02047c36 */ /* 0x000fe40008000000 */
[----:B------:R-:W-:Y:S02]  /*07a0*/  @P0 VIADD R23, R23, 0x1 ;  /* 0x0000000117170836 */ /* 0x000fe40000000000 */
[C---:B------:R-:W-:Y:S01]  /*07b0*/  IMAD.IADD R3, R5.reuse, 0x1, -R4 ;  /* 0x0000000105037824 */ /* 0x040fe200078e0a04 */
[----:B------:R-:W-:Y:S01]  /*07c0*/  IADD3 R8, R4, UR11, RZ ;  /* 0x0000000b04087c10 */ /* 0x000fe2000fffe0ff */
[----:B------:R-:W-:-:S02]  /*07d0*/  IMAD.IADD R2, R5, 0x1, -R2 ;  /* 0x0000000105027824 */ /* 0x000fc400078e0a02 */
[----:B------:R-:W-:Y:S01]  /*07e0*/  @!P2 IMAD.MOV R23, RZ, RZ, -R23 ;  /* 0x000000ffff17a224 */ /* 0x000fe200078e0a17 */
[----:B------:R-:W-:Y:S01]  /*07f0*/  @!P1 LOP3.LUT R23, RZ, R25, RZ, 0x33, !PT ;  /* 0x00000019ff179212 */ /* 0x000fe200078e33ff */
[C-C-:B------:R-:W-:Y:S01]  /*0800*/  IMAD.IADD R4, R5.reuse, 0x1, -R8.reuse ;  /* 0x0000000105047824 */ /* 0x140fe200078e0a08 */
[----:B------:R-:W-:-:S03]  /*0810*/  IADD3 R5, R5, -UR11, -R8 ;  /* 0x8000000b05057c10 */ /* 0x000fc6000fffe808 */
[----:B------:R-:W-:-:S04]  /*0820*/  IMAD.MOV R9, RZ, RZ, -R23 ;  /* 0x000000ffff097224 */ /* 0x000fc800078e0a17 */
[----:B------:R-:W-:Y:S01]  /*0830*/  IMAD R25, R25, R9, R6 ;  /* 0x0000000919197224 */ /* 0x000fe200078e0206 */
[----:B------:R-:W-:-:S07]  /*0840*/  MOV R6, RZ ;  /* 0x000000ff00067202 */ /* 0x000fce0000000f00 */
.L_x_242:
[----:B------:R-:W0:Y:S01]  /*0850*/  LDC R7, c[0x0][0x2b4] ;  /* 0x0000ad00ff077b82 */ /* 0x000e220000000800 */
[----:B------:R-:W-:Y:S02]  /*0860*/  ULDC.64 UR6, c[0x0][0x290] ;  /* 0x0000a40000067ab9 */ /* 0x000fe40000000a00 */
[----:B------:R-:W-:Y:S02]  /*0870*/  IMAD R18, R25, UR6, R22 ;  /* 0x0000000619127c24 */ /* 0x000fe4000f8e0216 */
[----:B------:R-:W-:-:S05]  /*0880*/  VIADD R22, R22, 0x1 ;  /* 0x0000000116167836 */ /* 0x000fca0000000000 */
[----:B------:R-:W-:Y:S02]  /*0890*/  ISETP.GE.AND P1, PT, R22, UR6, PT ;  /* 0x0000000616007c0c */ /* 0x000fe4000bf26270 */
[----:B0-----:R-:W-:-:S04]  /*08a0*/  IABS R7, R7 ;  /* 0x0000000700077213 */ /* 0x001fc80000000000 */
[----:B------:R-:W0:Y:S08]  /*08b0*/  I2F.RP R9, R7 ;  /* 0x0000000700097306 */ /* 0x000e300000209400 */
[----:B0-----:R-:W0:Y:S02]  /*08c0*/  MUFU.RCP R9, R9 ;  /* 0x0000000900097308 */ /* 0x001e240000001000 */
[----:B0-----:R-:W-:-:S02]  /*08d0*/  VIADD R10, R9, 0xffffffe ;  /* 0x0ffffffe090a7836 */ /* 0x001fc40000000000 */
[----:B------:R-:W-:-:S04]  /*08e0*/  IMAD.MOV.U32 R9, RZ, RZ, RZ ;  /* 0x000000ffff097224 */ /* 0x000fc800078e00ff */
[----:B------:R0:W1:Y:S02]  /*08f0*/  F2I.FTZ.U32.TRUNC.NTZ R11, R10 ;  /* 0x0000000a000b7305 */ /* 0x000064000021f000 */
[----:B0-----:R-:W-:Y:S01]  /*0900*/  MOV R10, RZ ;  /* 0x000000ff000a7202 */ /* 0x001fe20000000f00 */
[----:B-1----:R-:W-:-:S04]  /*0910*/  IMAD.MOV R8, RZ, RZ, -R11 ;  /* 0x000000ffff087224 */ /* 0x002fc800078e0a0b */
[----:B------:R-:W-:Y:S02]  /*0920*/  IMAD R21, R8, R7, RZ ;  /* 0x0000000708157224 */ /* 0x000fe400078e02ff */
[----:B------:R-:W-:Y:S02]  /*0930*/  IMAD R8, R23, UR7, R18 ;  /* 0x0000000717087c24 */ /* 0x000fe4000f8e0212 */
[----:B------:R-:W-:-:S04]  /*0940*/  IMAD.HI.U32 R21, R11, R21, R10 ;  /* 0x000000150b157227 */ /* 0x000fc800078e000a */
[----:B------:R-:W-:Y:S02]  /*0950*/  IMAD.MOV.U32 R10, RZ, RZ, R24 ;  /* 0x000000ffff0a7224 */ /* 0x000fe400078e0018 */
[----:B------:R-:W-:-:S07]  /*0960*/  IMAD R18, R18, UR4, RZ ;  /* 0x0000000412127c24 */ /* 0x000fce000f8e02ff */
.L_x_241:
[----:B------:R-:W0:Y:S01]  /*0970*/  LDC R20, c[0x0][0x2b4] ;  /* 0x0000ad00ff147b82 */ /* 0x000e220000000800 */
[----:B------:R-:W-:Y:S01]  /*0980*/  IABS R12, R10 ;  /* 0x0000000a000c7213 */ /* 0x000fe20000000000 */
[----:B------:R-:W-:Y:S01]  /*0990*/  BSSY B0, `(.L_x_231) ;  /* 0x0000054000007945 */ /* 0x000fe20003800000 */
[----:B------:R-:W-:-:S03]  /*09a0*/  ISETP.GE.AND P4, PT, R10, RZ, PT ;  /* 0x000000ff0a00720c */ /* 0x000fc60003f86270 */
[----:B------:R-:W-:-:S04]  /*09b0*/  IMAD.HI.U32 R11, R21, R12, RZ ;  /* 0x0000000c150b7227 */ /* 0x000fc800078e00ff */
[----:B------:R-:W-:Y:S01]  /*09c0*/  IMAD.MOV R14, RZ, RZ, -R11 ;  /* 0x000000ffff0e7224 */ /* 0x000fe200078e0a0b */
[-C--:B0-----:R-:W-:Y:S02]  /*09d0*/  IABS R13, R20.reuse ;  /* 0x00000014000d7213 */ /* 0x081fe40000000000 */
[----:B------:R-:W-:Y:S02]  /*09e0*/  ISETP.NE.AND P3, PT, R20, RZ, PT ;  /* 0x000000ff1400720c */ /* 0x000fe40003f65270 */
[----:B------:R-:W-:Y:S01]  /*09f0*/  LOP3.LUT R19, RZ, R20, RZ, 0x33, !PT ;  /* 0x00000014ff137212 */ /* 0x000fe200078e33ff */
[----:B------:R-:W-:Y:S02]  /*0a00*/  IMAD R12, R13, R14, R12 ;  /* 0x0000000e0d0c7224 */ /* 0x000fe400078e020c */
[----:B------:R-:W0:Y:S03]  /*0a10*/  LDC.64 R14, c[0x0][0x260] ;  /* 0x00009800ff0e7b82 */ /* 0x000e260000000a00 */
[----:B------:R-:W-:-:S13]  /*0a20*/  ISETP.GT.U32.AND P2, PT, R7, R12, PT ;  /* 0x0000000c0700720c */ /* 0x000fda0003f44070 */
[----:B------:R-:W-:-:S05]  /*0a30*/  @!P2 IMAD.IADD R12, R12, 0x1, -R13 ;  /* 0x000000010c0ca824 */ /* 0x000fca00078e0a0d */
[----:B------:R-:W-:Y:S02]  /*0a40*/  ISETP.GT.U32.AND P0, PT, R7, R12, PT ;  /* 0x0000000c0700720c */ /* 0x000fe40003f04070 */
[----:B------:R-:W-:-:S04]  /*0a50*/  IADD3 R17, R12, -R13, RZ ;  /* 0x8000000d0c117210 */ /* 0x000fc80007ffe0ff */
[----:B------:R-:W-:Y:S01]  /*0a60*/  SEL R16, R17, R12, !P0 ;  /* 0x0000000c11107207 */ /* 0x000fe20004000000 */
[----:B------:R-:W-:-:S04]  /*0a70*/  IMAD.IADD R17, R18, 0x1, R9 ;  /* 0x0000000112117824 */ /* 0x000fc800078e0209 */
[----:B------:R-:W-:Y:S02]  /*0a80*/  @!P4 IMAD.MOV R16, RZ, RZ, -R16 ;  /* 0x000000ffff10c224 */ /* 0x000fe400078e0a10 */
[----:B0-----:R-:W-:-:S03]  /*0a90*/  IMAD.WIDE R14, R17, 0x2, R14 ;  /* 0x00000002110e7825 */ /* 0x001fc600078e020e */
[----:B------:R-:W-:-:S04]  /*0aa0*/  SEL R16, R19, R16, !P3 ;  /* 0x0000001013107207 */ /* 0x000fc80005800000 */
[----:B------:R-:W-:-:S13]  /*0ab0*/  ISETP.NE.AND P4, PT, R16, RZ, PT ;  /* 0x000000ff1000720c */ /* 0x000fda0003f85270 */
[----:B------:R-:W-:Y:S05]  /*0ac0*/  @P4 BRA `(.L_x_232) ;  /* 0x0000000400004947 */ /* 0x000fea0003800000 */
[----:B------:R-:W0:Y:S01]  /*0ad0*/  LDC R27, c[0x0][0x2b0] ;  /* 0x0000ac00ff1b7b82 */ /* 0x000e220000000800 */
        /* <DEDUP_REMOVED lines=26> */
[----:B------:R-:W-:Y:S01]  /*0c80*/  IMAD.MOV.U32 R7, RZ, RZ, R13 ;  /* 0x000000ffff077224 */ /* 0x000fe200078e000d */
[----:B------:R-:W-:Y:S02]  /*0c90*/  LOP3.LUT R27, R0, R27, RZ, 0x3c, !PT ;  /* 0x0000001b001b7212 */ /* 0x000fe400078e3cff */
[----:B------:R-:W-:Y:S02]  /*0ca0*/  @!P6 IADD3 R16, R16, 0x1, RZ ;  /* 0x000000011010e810 */ /* 0x000fe40007ffe0ff */
[----:B------:R-:W-:Y:S02]  /*0cb0*/  ISETP.GE.AND P6, PT, R27, RZ, PT ;  /* 0x000000ff1b00720c */ /* 0x000fe40003fc6270 */
[----:B------:R-:W-:-:S05]  /*0cc0*/  LOP3.LUT R21, R10, R20, RZ, 0x3c, !PT ;  /* 0x000000140a157212 */ /* 0x000fca00078e3cff */
[----:B------:R-:W-:Y:S01]  /*0cd0*/  @P5 VIADD R16, R16, 0x1 ;  /* 0x0000000110105836 */ /* 0x000fe20000000000 */
[----:B------:R-:W-:-:S03]  /*0ce0*/  ISETP.GE.U32.AND P5, PT, R12, R7, PT ;  /* 0x000000070c00720c */ /* 0x000fc60003fa6070 */
[----:B------:R-:W-:Y:S01]  /*0cf0*/  IMAD.MOV.U32 R17, RZ, RZ, R16 ;  /* 0x000000ffff117224 */ /* 0x000fe200078e0010 */
[----:B------:R-:W-:-:S03]  /*0d00*/  IADD3 R16, R11, 0x1, RZ ;  /* 0x000000010b107810 */ /* 0x000fc60007ffe0ff */
[----:B------:R-:W-:Y:S01]  /*0d10*/  @!P6 IMAD.MOV R17, RZ, RZ, -R17 ;  /* 0x000000ffff11e224 */ /* 0x000fe200078e0a11 */
[----:B------:R-:W-:Y:S02]  /*0d20*/  ISETP.GE.AND P6, PT, R21, RZ, PT ;  /* 0x000000ff1500720c */ /* 0x000fe40003fc6270 */
[----:B------:R-:W-:Y:S02]  /*0d30*/  SEL R16, R16, R11, !P2 ;  /* 0x0000000b10107207 */ /* 0x000fe40005000000 */
[----:B------:R-:W-:-:S03]  /*0d40*/  SEL R28, R28, R17, !P0 ;  /* 0x000000111c1c7207 */ /* 0x000fc60004000000 */
[----:B------:R-:W-:-:S06]  /*0d50*/  @P5 VIADD R16, R16, 0x1 ;  /* 0x0000000110105836 */ /* 0x000fcc0000000000 */
[----:B------:R-:W-:-:S05]  /*0d60*/  @!P6 IMAD.MOV R16, RZ, RZ, -R16 ;  /* 0x000000ffff10e224 */ /* 0x000fca00078e0a10 */
[----:B------:R-:W-:-:S04]  /*0d70*/  SEL R21, R19, R16, !P3 ;  /* 0x0000001013157207 */ /* 0x000fc80005800000 */
[----:B------:R-:W-:-:S04]  /*0d80*/  LOP3.LUT R16, R28, R21, RZ, 0xfc, !PT ;  /* 0x000000151c107212 */ /* 0x000fc800078efcff */
[----:B------:R-:W-:-:S04]  /*0d90*/  ISETP.GE.AND P0, PT, R16, RZ, PT ;  /* 0x000000ff1000720c */ /* 0x000fc80003f06270 */
[----:B------:R-:W-:-:S04]  /*0da0*/  ISETP.GE.OR P0, PT, R21, UR13, !P0 ;  /* 0x0000000d15007c0c */ /* 0x000fc8000c706670 */
[----:B------:R-:W-:-:S13]  /*0db0*/  ISETP.GE.OR P0, PT, R28, UR12, P0 ;  /* 0x0000000c1c007c0c */ /* 0x000fda0008706670 */
[----:B------:R-:W0:Y:S01]  /*0dc0*/  @!P0 LDC.64 R16, c[0x0][0x210] ;  /* 0x00008400ff108b82 */ /* 0x000e220000000a00 */
[----:B------:R-:W-:-:S04]  /*0dd0*/  @!P0 IMAD R21, R8, UR13, R21 ;  /* 0x0000000d08158c24 */ /* 0x000fc8000f8e0215 */
[----:B------:R-:W-:-:S04]  /*0de0*/  @!P0 IMAD R21, R21, UR12, R28 ;  /* 0x0000000c15158c24 */ /* 0x000fc8000f8e021c */
[----:B0-----:R-:W-:Y:S02]  /*0df0*/  @!P0 IMAD.WIDE R16, R21, 0x2, R16 ;  /* 0x0000000215108825 */ /* 0x001fe400078e0210 */
[----:B------:R-:W2:Y:S04]  /*0e00*/  @!P0 LDG.E.U16 R21, desc[UR8][R14.64] ;  /* 0x000000080e158981 */ /* 0x000ea8000c1e1500 */
[----:B------:R0:W3:Y:S01]  /*0e10*/  @!P0 LDG.E.U16 R16, desc[UR8][R16.64] ;  /* 0x0000000810108981 */ /* 0x0000e2000c1e1500 */
[----:B------:R-:W1:Y:S08]  /*0e20*/  I2F.RP R29, R13 ;  /* 0x0000000d001d7306 */ /* 0x000e700000209400 */
[----:B-1----:R-:W1:Y:S02]  /*0e30*/  MUFU.RCP R29, R29 ;  /* 0x0000001d001d7308 */ /* 0x002e640000001000 */
[----:B-1----:R-:W-:-:S06]  /*0e40*/  VIADD R29, R29, 0xffffffe ;  /* 0x0ffffffe1d1d7836 */ /* 0x002fcc0000000000 */
[----:B0-----:R-:W0:Y:S02]  /*0e50*/  F2I.FTZ.U32.TRUNC.NTZ R17, R29 ;  /* 0x0000001d00117305 */ /* 0x001e24000021f000 */
[----:B0-----:R-:W-:-:S04]  /*0e60*/  IMAD.MOV R26, RZ, RZ, -R17 ;  /* 0x000000ffff1a7224 */ /* 0x001fc800078e0a11 */
[----:B------:R-:W-:Y:S01]  /*0e70*/  IMAD R27, R26, R13, RZ ;  /* 0x0000000d1a1b7224 */ /* 0x000fe200078e02ff */
[----:B--2---:R-:W-:Y:S01]  /*0e80*/  @!P0 SHF.L.U32 R26, R21, 0x10, RZ ;  /* 0x00000010151a8819 */ /* 0x004fe200000006ff */
[----:B---3--:R-:W-:Y:S02]  /*0e90*/  @!P0 IMAD.U32 R28, R16, 0x10000, RZ ;  /* 0x00010000101c8824 */ /* 0x008fe400078e00ff */
[----:B------:R-:W-:Y:S02]  /*0ea0*/  IMAD.MOV.U32 R16, RZ, RZ, RZ ;  /* 0x000000ffff107224 */ /* 0x000fe400078e00ff */
[----:B------:R-:W-:Y:S02]  /*0eb0*/  @!P0 FFMA.FTZ R6, R26, R28, R6 ;  /* 0x0000001c1a068223 */ /* 0x000fe40000010006 */
[----:B------:R-:W-:-:S07]  /*0ec0*/  IMAD.HI.U32 R21, R17, R27, R16 ;  /* 0x0000001b11157227 */ /* 0x000fce00078e0010 */
.L_x_232:
[----:B------:R-:W-:Y:S05]  /*0ed0*/  BSYNC B0 ;  /* 0x0000000000007941 */ /* 0x000fea0003800000 */
.L_x_231:
        /* <DEDUP_REMOVED lines=12> */
[----:B------:R-:W-:-:S05]  /*0fa0*/  MOV R16, RZ ;  /* 0x000000ff00107202 */ /* 0x000fca0000000f00 */
        /* <DEDUP_REMOVED lines=53> */
.L_x_234:
[----:B------:R-:W-:Y:S05]  /*1300*/  BSYNC B0 ;  /* 0x0000000000007941 */ /* 0x000fea0003800000 */
.L_x_233:
        /* <DEDUP_REMOVED lines=66> */
.L_x_236:
[----:B------:R-:W-:Y:S05]  /*1730*/  BSYNC B0 ;  /* 0x0000000000007941 */ /* 0x000fea0003800000 */
.L_x_235:
        /* <DEDUP_REMOVED lines=36> */
[----:B------:R-:W-:Y:S02]  /*1980*/  IMAD.MOV.U32 R17, RZ, RZ, R16 ;  /* 0x000000ffff117224 */ /* 0x000fe400078e0010 */
[----:B------:R-:W-:-:S03]  /*1990*/  VIADD R16, R11, 0x1 ;  /* 0x000000010b107836 */ /* 0x000fc60000000000 */
[----:B------:R-:W-:Y:S02]  /*19a0*/  @!P6 IADD3 R17, -R17, RZ, RZ ;  /* 0x000000ff1111e210 */ /* 0x000fe40007ffe1ff */
        /* <DEDUP_REMOVED lines=18> */
[----:B-1----:R-:W-:-:S06]  /*1ad0*/  IADD3 R29, R29, 0xffffffe, RZ ;  /* 0x0ffffffe1d1d7810 */ /* 0x002fcc0007ffe0ff */
[----:B0-----:R-:W0:Y:S02]  /*1ae0*/  F2I.FTZ.U32.TRUNC.NTZ R17, R29 ;  /* 0x0000001d00117305 */ /* 0x001e24000021f000 */
[----:B0-----:R-:W-:-:S04]  /*1af0*/  IMAD.MOV R26, RZ, RZ, -R17 ;  /* 0x000000ffff1a7224 */ /* 0x001fc800078e0a11 */
[----:B------:R-:W-:Y:S02]  /*1b00*/  IMAD R27, R26, R13, RZ ;  /* 0x0000000d1a1b7224 */ /* 0x000fe400078e02ff */
[----:B--2---:R-:W-:Y:S02]  /*1b10*/  @!P0 IMAD.U32 R26, R21, 0x10000, RZ ;  /* 0x00010000151a8824 */ /* 0x004fe400078e00ff */
[----:B---3--:R-:W-:Y:S01]  /*1b20*/  @!P0 IMAD.U32 R28, R16, 0x10000, RZ ;  /* 0x00010000101c8824 */ /* 0x008fe200078e00ff */
[----:B------:R-:W-:-:S03]  /*1b30*/  HFMA2.MMA R16, -RZ, RZ, 0, 0 ;  /* 0x00000000ff107435 */ /* 0x000fc600000001ff */
[----:B------:R-:W-:-:S07]  /*1b40*/  @!P0 FFMA.FTZ R6, R26, R28, R6 ;  /* 0x0000001c1a068223 */ /* 0x000fce0000010006 */
[----:B------:R-:W-:-:S07]  /*1b50*/  IMAD.HI.U32 R21, R17, R27, R16 ;  /* 0x0000001b11157227 */ /* 0x000fce00078e0010 */
.L_x_238:
[----:B------:R-:W-:Y:S05]  /*1b60*/  BSYNC B0 ;  /* 0x0000000000007941 */ /* 0x000fea0003800000 */
.L_x_237:
        /* <DEDUP_REMOVED lines=14> */
[----:B------:R-:W-:-:S05]  /*1c50*/  LOP3.LUT R28, RZ, R27, RZ, 0x33, !PT ;  /* 0x0000001bff1c7212 */ /* 0x000fca00078e33ff */
        /* <DEDUP_REMOVED lines=13> */
[----:B------:R-:W-:Y:S01]  /*1d30*/  MOV R7, R13 ;  /* 0x0000000d00077202 */ /* 0x000fe20000000f00 */
[----:B------:R-:W-:Y:S01]  /*1d40*/  @!P2 VIADD R11, R11, 0x1 ;  /* 0x000000010b0ba836 */ /* 0x000fe20000000000 */
[----:B------:R-:W-:Y:S01]  /*1d50*/  ISETP.GE.U32.AND P4, PT, R17, R26, PT ;  /* 0x0000001a1100720c */ /* 0x000fe20003f86070 */
[----:B------:R-:W-:Y:S01]  /*1d60*/  @!P6 VIADD R16, R16, 0x1 ;  /* 0x000000011010e836 */ /* 0x000fe20000000000 */
[----:B------:R-:W-:Y:S02]  /*1d70*/  ISETP.GE.U32.AND P5, PT, R12, R7, PT ;  /* 0x000000070c00720c */ /* 0x000fe40003fa6070 */
[----:B------:R-:W-:Y:S02]  /*1d80*/  LOP3.LUT R27, R5, R27, RZ, 0x3c, !PT ;  /* 0x0000001b051b7212 */ /* 0x000fe400078e3cff */
[----:B------:R-:W-:Y:S02]  /*1d90*/  LOP3.LUT R20, R10, R20, RZ, 0x3c, !PT ;  /* 0x000000140a147212 */ /* 0x000fe400078e3cff */
[----:B------:R-:W-:-:S02]  /*1da0*/  ISETP.GE.AND P2, PT, R27, RZ, PT ;  /* 0x000000ff1b00720c */ /* 0x000fc40003f46270 */
[----:B------:R-:W-:-:S03]  /*1db0*/  ISETP.GE.AND P6, PT, R20, RZ, PT ;  /* 0x000000ff1400720c */ /* 0x000fc60003fc6270 */
[----:B------:R-:W-:Y:S02]  /*1dc0*/  @P4 VIADD R16, R16, 0x1 ;  /* 0x0000000110104836 */ /* 0x000fe40000000000 */
[----:B------:R-:W-:-:S06]  /*1dd0*/  @P5 IADD3 R11, R11, 0x1, RZ ;  /* 0x000000010b0b5810 */ /* 0x000fcc0007ffe0ff */
[----:B------:R-:W-:Y:S02]  /*1de0*/  @!P2 IMAD.MOV R16, RZ, RZ, -R16 ;  /* 0x000000ffff10a224 */ /* 0x000fe400078e0a10 */
[----:B------:R-:W-:-:S03]  /*1df0*/  @!P6 IMAD.MOV R11, RZ, RZ, -R11 ;  /* 0x000000ffff0be224 */ /* 0x000fc600078e0a0b */
[----:B------:R-:W-:Y:S02]  /*1e00*/  SEL R28, R28, R16, !P0 ;  /* 0x000000101c1c7207 */ /* 0x000fe40004000000 */
[----:B------:R-:W-:-:S04]  /*1e10*/  SEL R11, R19, R11, !P3 ;  /* 0x0000000b130b7207 */ /* 0x000fc80005800000 */
[----:B------:R-:W-:-:S04]  /*1e20*/  LOP3.LUT R12, R28, R11, RZ, 0xfc, !PT ;  /* 0x0000000b1c0c7212 */ /* 0x000fc800078efcff */
[----:B------:R-:W-:-:S04]  /*1e30*/  ISETP.GE.AND P0, PT, R12, RZ, PT ;  /* 0x000000ff0c00720c */ /* 0x000fc80003f06270 */
[----:B------:R-:W-:-:S04]  /*1e40*/  ISETP.GE.OR P0, PT, R11, UR13, !P0 ;  /* 0x0000000d0b007c0c */ /* 0x000fc8000c706670 */
[----:B------:R-:W-:-:S13]  /*1e50*/  ISETP.GE.OR P0, PT, R28, UR12, P0 ;  /* 0x0000000c1c007c0c */ /* 0x000fda0008706670 */
[----:B------:R-:W0:Y:S01]  /*1e60*/  @!P0 LDC.64 R16, c[0x0][0x210] ;  /* 0x00008400ff108b82 */ /* 0x000e220000000a00 */
[----:B------:R-:W-:Y:S01]  /*1e70*/  @!P0 IMAD R11, R8, UR13, R11 ;  /* 0x0000000d080b8c24 */ /* 0x000fe2000f8e020b */
[----:B------:R1:W2:Y:S03]  /*1e80*/  @!P0 LDG.E.U16 R14, desc[UR8][R14.64+0x8] ;  /* 0x000008080e0e8981 */ /* 0x0002a6000c1e1500 */
[----:B------:R-:W-:-:S04]  /*1e90*/  @!P0 IMAD R11, R11, UR12, R28 ;  /* 0x0000000c0b0b8c24 */ /* 0x000fc8000f8e021c */
[----:B0-----:R-:W-:-:S06]  /*1ea0*/  @!P0 IMAD.WIDE R16, R11, 0x2, R16 ;  /* 0x000000020b108825 */ /* 0x001fcc00078e0210 */
[----:B------:R-:W3:Y:S01]  /*1eb0*/  @!P0 LDG.E.U16 R16, desc[UR8][R16.64] ;  /* 0x0000000810108981 */ /* 0x000ee2000c1e1500 */
[----:B------:R-:W0:Y:S08]  /*1ec0*/  I2F.RP R19, R13 ;  /* 0x0000000d00137306 */ /* 0x000e300000209400 */
[----:B0-----:R-:W0:Y:S02]  /*1ed0*/  MUFU.RCP R19, R19 ;  /* 0x0000001300137308 */ /* 0x001e240000001000 */
[----:B0-----:R-:W-:-:S06]  /*1ee0*/  VIADD R20, R19, 0xffffffe ;  /* 0x0ffffffe13147836 */ /* 0x001fcc0000000000 */
[----:B-1----:R-:W0:Y:S02]  /*1ef0*/  F2I.FTZ.U32.TRUNC.NTZ R15, R20 ;  /* 0x00000014000f7305 */ /* 0x002e24000021f000 */
[----:B0-----:R-:W-:-:S05]  /*1f00*/  IADD3 R12, RZ, -R15, RZ ;  /* 0x8000000fff0c7210 */ /* 0x001fca0007ffe0ff */
[----:B------:R-:W-:Y:S02]  /*1f10*/  IMAD R21, R12, R13, RZ ;  /* 0x0000000d0c157224 */ /* 0x000fe400078e02ff */
[----:B--2---:R-:W-:Y:S02]  /*1f20*/  @!P0 IMAD.U32 R11, R14, 0x10000, RZ ;  /* 0x000100000e0b8824 */ /* 0x004fe400078e00ff */
[----:B------:R-:W-:-:S04]  /*1f30*/  IMAD.MOV.U32 R14, RZ, RZ, RZ ;  /* 0x000000ffff0e7224 */ /* 0x000fc800078e00ff */
[----:B------:R-:W-:-:S04]  /*1f40*/  IMAD.HI.U32 R21, R15, R21, R14 ;  /* 0x000000150f157227 */ /* 0x000fc800078e000e */
[----:B---3--:R-:W-:-:S04]  /*1f50*/  @!P0 IMAD.U32 R12, R16, 0x10000, RZ ;  /* 0x00010000100c8824 */ /* 0x008fc800078e00ff */
[----:B------:R-:W-:-:S07]  /*1f60*/  @!P0 FFMA.FTZ R6, R11, R12, R6 ;  /* 0x0000000c0b068223 */ /* 0x000fce0000010006 */
.L_x_240:
[----:B------:R-:W-:Y:S05]  /*1f70*/  BSYNC B0 ;  /* 0x0000000000007941 */ /* 0x000fea0003800000 */
.L_x_239:
[----:B------:R-:W-:Y:S01]  /*1f80*/  IADD3 R9, R9, 0x5, RZ ;  /* 0x0000000509097810 */ /* 0x000fe20007ffe0ff */
[----:B------:R-:W-:-:S03]  /*1f90*/  VIADD R10, R10, -UR14 ;  /* 0x8000000e0a0a7c36 */ /* 0x000fc60008000000 */
[----:B------:R-:W-:-:S13]  /*1fa0*/  ISETP.NE.AND P0, PT, R9, 0x19, PT ;  /* 0x000000190900780c */ /* 0x000fda0003f05270 */
[----:B------:R-:W-:Y:S05]  /*1fb0*/  @P0 BRA `(.L_x_241) ;  /* 0xffffffe8006c0947 */ /* 0x000fea000383ffff */
[----:B------:R-:W-:Y:S05]  /*1fc0*/  @!P1 BRA `(.L_x_242) ;  /* 0xffffffe800209947 */ /* 0x000fea000383ffff */
[----:B------:R-:W2:Y:S01]  /*1fd0*/  LDL.LU R12, [R1] ;  /* 0x00000000010c7983 */ /* 0x000ea20000300800 */
[----:B------:R-:W0:Y:S01]  /*1fe0*/  LDC R0, c[0x0][0xc] ;  /* 0x00000300ff007b82 */ /* 0x000e220000000800 */
[----:B------:R-:W-:Y:S02]  /*1ff0*/  ULDC.64 UR6, c[0x0][0x238] ;  /* 0x00008e0000067ab9 */ /* 0x000fe40000000a00 */
[----:B------:R-:W3:Y:S01]  /*2000*/  LDL.LU R11, [R1+0x4] ;  /* 0x00000400010b7983 */ /* 0x000ee20000300800 */
[----:B------:R-:W-:Y:S01]  /*2010*/  F2FP.BF16.F32.PACK_AB R6, RZ, R6 ;  /* 0x00000006ff06723e */ /* 0x000fe200000010ff */
[----:B0-----:R-:W-:Y:S01]  /*2020*/  IMAD R0, R0, UR5, RZ ;  /* 0x0000000500007c24 */ /* 0x001fe2000f8e02ff */
[----:B--2---:R-:W-:-:S04]  /*2030*/  SHF.R.S64 R2, RZ, 0x1f, R12 ;  /* 0x0000001fff027819 */ /* 0x004fc8000000100c */
[----:B------:R-:W-:Y:S01]  /*2040*/  IADD3 R2, P0, R2, UR6, RZ ;  /* 0x0000000602027c10 */ /* 0x000fe2000ff1e0ff */
[----:B------:R-:W-:-:S03]  /*2050*/  ULDC UR6, c[0x0][0x288] ;  /* 0x0000a20000067ab9 */ /* 0x000fc60000000800 */
[----:B------:R-:W-:Y:S02]  /*2060*/  LEA.HI.X.SX32 R3, R12, UR7, 0x1, P0 ;  /* 0x000000070c037c11 */ /* 0x000fe400080f0eff */
[----:B------:R-:W-:-:S03]  /*2070*/  IADD3 R12, P0, R0, R12, RZ ;  /* 0x0000000c000c7210 */ /* 0x000fc60007f1e0ff */
[----:B------:R0:W-:Y:S02]  /*2080*/  STG.E.U16 desc[UR8][R2.64], R6 ;  /* 0x0000000602007986 */ /* 0x0001e4000c101508 */
[----:B---3--:R-:W-:Y:S01]  /*2090*/  IMAD.X R11, RZ, RZ, R11, P0 ;  /* 0x000000ffff0b7224 */ /* 0x008fe200000e060b */
[----:B------:R-:W-:Y:S01]  /*20a0*/  ISETP.GE.U32.AND P0, PT, R12, UR6, PT ;  /* 0x000000060c007c0c */ /* 0x000fe2000bf06070 */
[----:B------:R0:W-:Y:S03]  /*20b0*/  STL [R1], R12 ;  /* 0x0000000c01007387 */ /* 0x0001e60000100800 */
[----:B------:R-:W-:Y:S01]  /*20c0*/  ISETP.GE.AND.EX P0, PT, R11, UR10, PT, P0 ;  /* 0x0000000a0b007c0c */ /* 0x000fe2000bf06300 */
[----:B------:R0:W-:-:S12]  /*20d0*/  STL [R1+0x4], R11 ;  /* 0x0000040b01007387 */ /* 0x0001d80000100800 */
[----:B0-----:R-:W-:Y:S05]  /*20e0*/  @!P0 BRA `(.L_x_243) ;  /* 0xffffffe000608947 */ /* 0x001fea000383ffff */
[----:B------:R-:W-:Y:S05]  /*20f0*/  EXIT ;  /* 0x000000000000794d */ /* 0x000fea0003800000 */
.L_x_244:
        /* <DEDUP_REMOVED lines=16> */
.L_x_1100:


//--------------------- .text._ZN2at6native51_GLOBAL__N__2c613397_18_DepthwiseConv2d_cu_9959487032conv_depthwise2d_backward_kernelILi5ELi2EN3c108BFloat16EiEEvNS_27GenericPackedTensorAccessorIKT1_Lm4ENS_16DefaultPtrTraitsEiEENS5_IS6_Lm4ES8_iEES9_T2_iiiiiiiiiiiiiii --------------------------
	.section	.text._ZN2at6native51_GLOBAL__N__2c613397_18_DepthwiseConv2d_cu_9959487032conv_depthwise2d_backward_kernelILi5ELi2EN3c108BFloat16EiEEvNS_27GenericPackedTensorAccessorIKT1_Lm4ENS_16DefaultPtrTraitsEiEENS5_IS6_Lm4ES8_iEES9_T2_iiiiiiiiiiiiiii,"ax",@progbits
	.align	128
.text._ZN2at6native51_GLOBAL__N__2c613397_18_DepthwiseConv2d_cu_9959487032conv_depthwise2d_backward_kernelILi5ELi2EN3c108BFloat16EiEEvNS_27GenericPackedTensorAccessorIKT1_Lm4ENS_16DefaultPtrTraitsEiEENS5_IS6_Lm4ES8_iEES9_T2_iiiiiiiiiiiiiii:
        .type           _ZN2at6native51_GLOBAL__N__2c613397_18_DepthwiseConv2d_cu_9959487032conv_depthwise2d_backward_kernelILi5ELi2EN3c108BFloat16EiEEvNS_27GenericPackedTensorAccessorIKT1_Lm4ENS_16DefaultPtrTraitsEiEENS5_IS6_Lm4ES8_iEES9_T2_iiiiiiiiiiiiiii,@function
        .size           _ZN2at6native51_GLOBAL__N__2c613397_18_DepthwiseConv2d_cu_9959487032conv_depthwise2d_backward_kernelILi5ELi2EN3c108BFloat16EiEEvNS_27GenericPackedTensorAccessorIKT1_Lm4ENS_16DefaultPtrTraitsEiEENS5_IS6_Lm4ES8_iEES9_T2_iiiiiiiiiiiiiii,(.L_x_1101 - _ZN2at6native51_GLOBAL__N__2c613397_18_DepthwiseConv2d_cu_9959487032conv_depthwise2d_backward_kernelILi5ELi2EN3c108BFloat16EiEEvNS_27GenericPackedTensorAccessorIKT1_Lm4ENS_16DefaultPtrTraitsEiEENS5_IS6_Lm4ES8_iEES9_T2_iiiiiiiiiiiiiii)
        .other          _ZN2at6native51_GLOBAL__N__2c613397_18_DepthwiseConv2d_cu_9959487032conv_depthwise2d_backward_kernelILi5ELi2EN3c108BFloat16EiEEvNS_27GenericPackedTensorAccessorIKT1_Lm4ENS_16DefaultPtrTraitsEiEENS5_IS6_Lm4ES8_iEES9_T2_iiiiiiiiiiiiiii,@"STO_CUDA_ENTRY STV_DEFAULT"
_ZN2at6native51_GLOBAL__N__2c613397_18_DepthwiseConv2d_cu_9959487032conv_depthwise2d_backward_kernelILi5ELi2EN3c108BFloat16EiEEvNS_27GenericPackedTensorAccessorIKT1_Lm4ENS_16DefaultPtrTraitsEiEENS5_IS6_Lm4ES8_iEES9_T2_iiiiiiiiiiiiiii:
        /* <DEDUP_REMOVED lines=15> */
[----:B------:R-:W-:-:S11]  /*00f0*/  ULDC.64 UR12, c[0x0][0x2a0] ;  /* 0x0000a800000c7ab9 */ /* 0x000fd60000000a00 */
[----:B------:R-:W-:Y:S05]  /*0100*/  @P0 BRA `(.L_x_245) ;  /* 0x0000000000340947 */ /* 0x000fea0003800000 */
[----:B------:R-:W-:Y:S02]  /*0110*/  ULDC UR4, c[0x0][0xc] ;  /* 0x0000030000047ab9 */ /* 0x000fe40000000800 */
[----:B------:R-:W-:Y:S01]  /*0120*/  IMAD R7, R0, UR4, RZ ;  /* 0x0000000400077c24 */ /* 0x000fe2000f8e02ff */
[----:B------:R-:W-:-:S06]  /*0130*/  ULDC.64 UR4, c[0x0][0x238] ;  /* 0x00008e0000047ab9 */ /* 0x000fcc0000000a00 */
.L_x_246:
        /* <DEDUP_REMOVED lines=10> */
.L_x_245:
[----:B------:R-:W0:Y:S01]  /*01e0*/  LDC R5, c[0x0][0x298] ;  /* 0x0000a600ff057b82 */ /* 0x000e220000000800 */
[----:B------:R-:W-:Y:S01]  /*01f0*/  IABS R8, R2 ;  /* 0x0000000200087213 */ /* 0x000fe20000000000 */
[----:B------:R-:W-:Y:S01]  /*0200*/  ULDC UR10, c[0x0][0x2c0] ;  /* 0x0000b000000a7ab9 */ /* 0x000fe20000000800 */
[----:B------:R-:W-:Y:S01]  /*0210*/  ULDC.64 UR4, c[0x0][0x2b8] ;  /* 0x0000ae0000047ab9 */ /* 0x000fe20000000a00 */
[----:B------:R-:W-:-:S04]  /*0220*/  IMAD.MOV.U32 R20, RZ, RZ, RZ ;  /* 0x000000ffff147224 */ /* 0x000fc800078e00ff */
[----:B------:R-:W1:Y:S08]  /*0230*/  LDC R10, c[0x0][0x29c] ;  /* 0x0000a700ff0a7b82 */ /* 0x000e700000000800 */
[----:B------:R-:W2:Y:S01]  /*0240*/  LDC R11, c[0x0][0x28c] ;  /* 0x0000a300ff0b7b82 */ /* 0x000ea20000000800 */
[----:B0-----:R-:W-:-:S04]  /*0250*/  IABS R14, R5 ;  /* 0x00000005000e7213 */ /* 0x001fc80000000000 */
[----:B------:R-:W0:Y:S08]  /*0260*/  I2F.RP R4, R14 ;  /* 0x0000000e00047306 */ /* 0x000e300000209400 */
[----:B0-----:R-:W0:Y:S02]  /*0270*/  MUFU.RCP R4, R4 ;  /* 0x0000000400047308 */ /* 0x001e240000001000 */
[----:B0-----:R-:W-:Y:S01]  /*0280*/  VIADD R6, R4, 0xffffffe ;  /* 0x0ffffffe04067836 */ /* 0x001fe20000000000 */
[----:B-1----:R-:W-:-:S05]  /*0290*/  IABS R4, R10 ;  /* 0x0000000a00047213 */ /* 0x002fca0000000000 */
[----:B------:R0:W1:Y:S08]  /*02a0*/  F2I.FTZ.U32.TRUNC.NTZ R7, R6 ;  /* 0x0000000600077305 */ /* 0x000070000021f000 */
[----:B------:R-:W3:Y:S01]  /*02b0*/  I2F.RP R12, R4 ;  /* 0x00000004000c7306 */ /* 0x000ee20000209400 */
[----:B0-----:R-:W-:Y:S02]  /*02c0*/  IMAD.MOV.U32 R6, RZ, RZ, RZ ;  /* 0x000000ffff067224 */ /* 0x001fe400078e00ff */
[----:B-1----:R-:W-:-:S04]  /*02d0*/  IMAD.MOV R9, RZ, RZ, -R7 ;  /* 0x000000ffff097224 */ /* 0x002fc800078e0a07 */
[----:B------:R-:W-:-:S04]  /*02e0*/  IMAD R9, R9, R14, RZ ;  /* 0x0000000e09097224 */ /* 0x000fc800078e02ff */
[----:B------:R-:W-:Y:S01]  /*02f0*/  IMAD.HI.U32 R7, R7, R9, R6 ;  /* 0x0000000907077227 */ /* 0x000fe200078e0006 */
[----:B---3--:R-:W0:Y:S05]  /*0300*/  MUFU.RCP R12, R12 ;  /* 0x0000000c000c7308 */ /* 0x008e2a0000001000 */
[----:B------:R-:W-:-:S04]  /*0310*/  IMAD.HI.U32 R6, R7, R8, RZ ;  /* 0x0000000807067227 */ /* 0x000fc800078e00ff */
[----:B------:R-:W-:-:S04]  /*0320*/  IMAD.MOV R7, RZ, RZ, -R6 ;  /* 0x000000ffff077224 */ /* 0x000fc800078e0a06 */
[----:B------:R-:W-:Y:S02]  /*0330*/  IMAD R7, R14, R7, R8 ;  /* 0x000000070e077224 */ /* 0x000fe400078e0208 */
[----:B0-----:R-:W-:-:S03]  /*0340*/  VIADD R8, R12, 0xffffffe ;  /* 0x0ffffffe0c087836 */ /* 0x001fc60000000000 */
[----:B------:R-:W-:Y:S01]  /*0350*/  ISETP.GT.U32.AND P1, PT, R14, R7, PT ;  /* 0x000000070e00720c */ /* 0x000fe20003f24070 */
[----:B------:R0:W1:Y:S02]  /*0360*/  F2I.FTZ.U32.TRUNC.NTZ R9, R8 ;  /* 0x0000000800097305 */ /* 0x000064000021f000 */
[----:B0-----:R-:W-:-:S10]  /*0370*/  IMAD.MOV.U32 R8, RZ, RZ, RZ ;  /* 0x000000ffff087224 */ /* 0x001fd400078e00ff */
[----:B------:R-:W-:Y:S01]  /*0380*/  @!P1 IADD3 R6, R6, 0x1, RZ ;  /* 0x0000000106069810 */ /* 0x000fe20007ffe0ff */
[----:B------:R-:W-:Y:S01]  /*0390*/  @!P1 IMAD.IADD R7, R7, 0x1, -R14 ;  /* 0x0000000107079824 */ /* 0x000fe200078e0a0e */
[----:B------:R-:W-:Y:S01]  /*03a0*/  ISETP.NE.AND P1, PT, R5, RZ, PT ;  /* 0x000000ff0500720c */ /* 0x000fe20003f25270 */
[----:B-1----:R-:W-:-:S03]  /*03b0*/  IMAD.MOV R13, RZ, RZ, -R9 ;  /* 0x000000ffff0d7224 */ /* 0x002fc600078e0a09 */
[----:B------:R-:W-:Y:S01]  /*03c0*/  ISETP.GE.U32.AND P0, PT, R7, R14, PT ;  /* 0x0000000e0700720c */ /* 0x000fe20003f06070 */
[C---:B------:R-:W-:Y:S01]  /*03d0*/  VIADD R14, R2.reuse, UR4 ;  /* 0x00000004020e7c36 */ /* 0x040fe20008000000 */
[----:B------:R-:W-:Y:S01]  /*03e0*/  LOP3.LUT R7, R2, R5, RZ, 0x3c, !PT ;  /* 0x0000000502077212 */ /* 0x000fe200078e3cff */
[----:B------:R-:W-:-:S03]  /*03f0*/  IMAD R13, R13, R4, RZ ;  /* 0x000000040d0d7224 */ /* 0x000fc600078e02ff */
[----:B------:R-:W-:Y:S01]  /*0400*/  ISETP.GE.AND P2, PT, R7, RZ, PT ;  /* 0x000000ff0700720c */ /* 0x000fe20003f46270 */
[----:B------:R-:W-:Y:S01]  /*0410*/  IMAD.HI.U32 R8, R9, R13, R8 ;  /* 0x0000000d09087227 */ /* 0x000fe200078e0008 */
[----:B--2---:R-:W-:-:S04]  /*0420*/  IABS R7, R11 ;  /* 0x0000000b00077213 */ /* 0x004fc80000000000 */
[----:B------:R-:W0:Y:S01]  /*0430*/  I2F.RP R13, R7 ;  /* 0x00000007000d7306 */ /* 0x000e220000209400 */
[----:B------:R-:W-:-:S06]  /*0440*/  @P0 VIADD R6, R6, 0x1 ;  /* 0x0000000106060836 */ /* 0x000fcc0000000000 */
[----:B------:R-:W-:Y:S01]  /*0450*/  @!P2 IMAD.MOV R6, RZ, RZ, -R6 ;  /* 0x000000ffff06a224 */ /* 0x000fe200078e0a06 */
[----:B------:R-:W-:-:S04]  /*0460*/  @!P1 LOP3.LUT R6, RZ, R5, RZ, 0x33, !PT ;  /* 0x00000005ff069212 */ /* 0x000fc800078e33ff */
[----:B------:R-:W-:Y:S01]  /*0470*/  IABS R12, R6 ;  /* 0x00000006000c7213 */ /* 0x000fe20000000000 */
[----:B------:R-:W-:Y:S01]  /*0480*/  VIADD R15, R6, UR5 ;  /* 0x00000005060f7c36 */ /* 0x000fe20008000000 */
[----:B0-----:R-:W0:Y:S03]  /*0490*/  MUFU.RCP R13, R13 ;  /* 0x0000000d000d7308 */ /* 0x001e260000001000 */
[----:B------:R-:W-:-:S04]  /*04a0*/  IMAD.MOV.U32 R9, RZ, RZ, R12 ;  /* 0x000000ffff097224 */ /* 0x000fc800078e000c */
[----:B------:R-:W-:-:S04]  /*04b0*/  IMAD.HI.U32 R12, R8, R9, RZ ;  /* 0x00000009080c7227 */ /* 0x000fc800078e00ff */
[----:B------:R-:W-:-:S04]  /*04c0*/  IMAD.MOV R8, RZ, RZ, -R12 ;  /* 0x000000ffff087224 */ /* 0x000fc800078e0a0c */
[----:B------:R-:W-:Y:S01]  /*04d0*/  IMAD R9, R4, R8, R9 ;  /* 0x0000000804097224 */ /* 0x000fe200078e0209 */
[----:B0-----:R-:W-:-:S04]  /*04e0*/  IADD3 R8, R13, 0xffffffe, RZ ;  /* 0x0ffffffe0d087810 */ /* 0x001fc80007ffe0ff */
[----:B------:R-:W-:-:S13]  /*04f0*/  ISETP.GT.U32.AND P1, PT, R4, R9, PT ;  /* 0x000000090400720c */ /* 0x000fda0003f24070 */
[----:B------:R-:W-:Y:S02]  /*0500*/  @!P1 IMAD.IADD R9, R9, 0x1, -R4 ;  /* 0x0000000109099824 */ /* 0x000fe400078e0a04 */
[----:B------:R-:W-:Y:S01]  /*0510*/  @!P1 VIADD R12, R12, 0x1 ;  /* 0x000000010c0c9836 */ /* 0x000fe20000000000 */
[----:B------:R-:W-:Y:S02]  /*0520*/  ISETP.NE.AND P1, PT, R10, RZ, PT ;  /* 0x000000ff0a00720c */ /* 0x000fe40003f25270 */
[----:B------:R-:W-:Y:S02]  /*0530*/  ISETP.GE.U32.AND P0, PT, R9, R4, PT ;  /* 0x000000040900720c */ /* 0x000fe40003f06070 */
[----:B------:R-:W-:Y:S01]  /*0540*/  LOP3.LUT R4, R6, R10, RZ, 0x3c, !PT ;  /* 0x0000000a06047212 */ /* 0x000fe200078e3cff */
[----:B------:R0:W1:Y:S03]  /*0550*/  F2I.FTZ.U32.TRUNC.NTZ R9, R8 ;  /* 0x0000000800097305 */ /* 0x000066000021f000 */
[----:B------:R-:W-:Y:S01]  /*0560*/  ISETP.GE.AND P2, PT, R4, RZ, PT ;  /* 0x000000ff0400720c */ /* 0x000fe20003f46270 */
[----:B0-----:R-:W-:-:S06]  /*0570*/  IMAD.MOV.U32 R8, RZ, RZ, RZ ;  /* 0x000000ffff087224 */ /* 0x001fcc00078e00ff */
[----:B------:R-:W-:Y:S02]  /*0580*/  @P0 VIADD R12, R12, 0x1 ;  /* 0x000000010c0c0836 */ /* 0x000fe40000000000 */
[----:B-1----:R-:W-:-:S04]  /*0590*/  IMAD.MOV R4, RZ, RZ, -R9 ;  /* 0x000000ffff047224 */ /* 0x002fc800078e0a09 */
[----:B------:R-:W-:Y:S01]  /*05a0*/  @!P2 IMAD.MOV R12, RZ, RZ, -R12 ;  /* 0x000000ffff0ca224 */ /* 0x000fe200078e0a0c */
[----:B------:R-:W-:Y:S01]  /*05b0*/  @!P1 LOP3.LUT R12, RZ, R10, RZ, 0x33, !PT ;  /* 0x0000000aff0c9212 */ /* 0x000fe200078e33ff */
[----:B------:R-:W-:-:S03]  /*05c0*/  IMAD R13, R4, R7, RZ ;  /* 0x00000007040d7224 */ /* 0x000fc600078e02ff */
[----:B------:R-:W-:Y:S01]  /*05d0*/  IABS R4, R12 ;  /* 0x0000000c00047213 */ /* 0x000fe20000000000 */
[----:B------:R-:W-:-:S04]  /*05e0*/  IMAD.HI.U32 R8, R9, R13, R8 ;  /* 0x0000000d09087227 */ /* 0x000fc800078e0008 */
[----:B------:R-:W-:Y:S02]  /*05f0*/  IMAD.MOV.U32 R9, RZ, RZ, R4 ;  /* 0x000000ffff097224 */ /* 0x000fe400078e0004 */
[----:B------:R-:W-:Y:S02]  /*0600*/  IMAD.MOV R17, RZ, RZ, -R12 ;  /* 0x000000ffff117224 */ /* 0x000fe400078e0a0c */
[----:B------:R-:W-:-:S04]  /*0610*/  IMAD.HI.U32 R4, R8, R9, RZ ;  /* 0x0000000908047227 */ /* 0x000fc800078e00ff */
[----:B------:R-:W-:Y:S01]  /*0620*/  IMAD R10, R10, R17, R15 ;  /* 0x000000110a0a7224 */ /* 0x000fe200078e020f */
[----:B------:R-:W-:-:S05]  /*0630*/  IADD3 R8, -R4, RZ, RZ ;  /* 0x000000ff04087210 */ /* 0x000fca0007ffe1ff */
[----:B------:R-:W-:-:S05]  /*0640*/  IMAD R8, R7, R8, R9 ;  /* 0x0000000807087224 */ /* 0x000fca00078e0209 */
[----:B------:R-:W-:-:S13]  /*0650*/  ISETP.GT.U32.AND P1, PT, R7, R8, PT ;  /* 0x000000080700720c */ /* 0x000fda0003f24070 */
[----:B------:R-:W-:Y:S02]  /*0660*/  @!P1 IMAD.IADD R8, R8, 0x1, -R7 ;  /* 0x0000000108089824 */ /* 0x000fe400078e0a07 */
[----:B------:R-:W-:Y:S01]  /*0670*/  @!P1 VIADD R4, R4, 0x1 ;  /* 0x0000000104049836 */ /* 0x000fe20000000000 */
[----:B------:R-:W-:Y:S02]  /*0680*/  ISETP.NE.AND P1, PT, R11, RZ, PT ;  /* 0x000000ff0b00720c */ /* 0x000fe40003f25270 */
[----:B------:R-:W-:Y:S01]  /*0690*/  ISETP.GE.U32.AND P0, PT, R8, R7, PT ;  /* 0x000000070800720c */ /* 0x000fe20003f06070 */
[----:B------:R-:W-:Y:S01]  /*06a0*/  IMAD.MOV R8, RZ, RZ, -R6 ;  /* 0x000000ffff087224 */ /* 0x000fe200078e0a06 */
[----:B------:R-:W-:-:S04]  /*06b0*/  LOP3.LUT R7, R12, R11, RZ, 0x3c, !PT ;  /* 0x0000000b0c077212 */ /* 0x000fc800078e3cff */
[----:B------:R-:W-:Y:S01]  /*06c0*/  ISETP.GE.AND P2, PT, R7, RZ, PT ;  /* 0x000000ff0700720c */ /* 0x000fe20003f46270 */
[----:B------:R-:W-:Y:S02]  /*06d0*/  IMAD R7, R6, R5, UR10 ;  /* 0x0000000a06077e24 */ /* 0x000fe4000f8e0205 */
[----:B------:R-:W-:Y:S02]  /*06e0*/  IMAD R5, R5, R8, R14 ;  /* 0x0000000805057224 */ /* 0x000fe400078e020e */
[----:B------:R-:W-:Y:S01]  /*06f0*/  IMAD.IADD R6, R14, 0x1, -R7 ;  /* 0x000000010e067824 */ /* 0x000fe200078e0a07 */
[----:B------:R-:W-:Y:S01]  /*0700*/  IADD3 R9, R7, UR10, RZ ;  /* 0x0000000a07097c10 */ /* 0x000fe2000fffe0ff */
[----:B------:R-:W-:-:S04]  /*0710*/  @P0 VIADD R4, R4, 0x1 ;  /* 0x0000000104040836 */ /* 0x000fc80000000000 */
[----:B------:R-:W-:Y:S02]  /*0720*/  VIADD R13, R9, UR10 ;  /* 0x0000000a090d7c36 */ /* 0x000fe40008000000 */
[----:B------:R-:W-:Y:S01]  /*0730*/  @!P2 IMAD.MOV R4, RZ, RZ, -R4 ;  /* 0x000000ffff04a224 */ /* 0x000fe200078e0a04 */
[----:B------:R-:W-:Y:S01]  /*0740*/  @!P1 LOP3.LUT R4, RZ, R11, RZ, 0x33, !PT ;  /* 0x0000000bff049212 */ /* 0x000fe200078e33ff */
[C---:B------:R-:W-:Y:S01]  /*0750*/  IMAD.IADD R7, R14.reuse, 0x1, -R9 ;  /* 0x000000010e077824 */ /* 0x040fe200078e0a09 */
[C---:B------:R-:W-:Y:S02]  /*0760*/  IADD3 R8, R14.reuse, -R13, RZ ;  /* 0x8000000d0e087210 */ /* 0x040fe40007ffe0ff */
[----:B------:R-:W-:Y:S01]  /*0770*/  IADD3 R9, R14, -UR10, -R13 ;  /* 0x8000000a0e097c10 */ /* 0x000fe2000fffe80d */
[----:B------:R-:W-:-:S04]  /*0780*/  IMAD.MOV R16, RZ, RZ, -R4 ;  /* 0x000000ffff107224 */ /* 0x000fc800078e0a04 */
[----:B------:R-:W-:Y:S02]  /*0790*/  IMAD R11, R11, R16, R12 ;  /* 0x000000100b0b7224 */ /* 0x000fe400078e020c */
[----:B------:R-:W-:-:S07]  /*07a0*/  IMAD.MOV.U32 R12, RZ, RZ, RZ ;  /* 0x000000ffff0c7224 */ /* 0x000fce00078e00ff */
.L_x_248:
[----:B------:R-:W-:Y:S01]  /*07b0*/  ULDC.64 UR14, c[0x0][0x290] ;  /* 0x0000a400000e7ab9 */ /* 0x000fe20000000a00 */
[----:B------:R-:W-:Y:S01]  /*07c0*/  ULDC.64 UR4, c[0x0][0x2a8] ;  /* 0x0000aa0000047ab9 */ /* 0x000fe20000000a00 */
[----:B------:R-:W-:Y:S01]  /*07d0*/  IMAD R15, R11, UR14, R20 ;  /* 0x0000000e0b0f7c24 */ /* 0x000fe2000f8e0214 */
[----:B------:R-:W-:Y:S01]  /*07e0*/  UIMAD UR4, UR5, UR4, URZ ;  /* 0x00000004050472a4 */ /* 0x000fe2000f8e023f */
[----:B------:R-:W-:Y:S01]  /*07f0*/  VIADD R20, R20, 0x1 ;  /* 0x0000000114147836 */ /* 0x000fe20000000000 */
[----:B------:R-:W-:Y:S01]  /*0800*/  LOP3.LUT R22, R5, 0x1, RZ, 0xc0, !PT ;  /* 0x0000000105167812 */ /* 0x000fe200078ec0ff */
[----:B------:R-:W-:Y:S02]  /*0810*/  IMAD R13, R4, UR15, R15 ;  /* 0x0000000f040d7c24 */ /* 0x000fe4000f8e020f */
[----:B------:R-:W-:Y:S01]  /*0820*/  IMAD.MOV.U32 R21, RZ, RZ, RZ ;  /* 0x000000ffff157224 */ /* 0x000fe200078e00ff */
[----:B------:R-:W-:Y:S01]  /*0830*/  ISETP.GE.AND P4, PT, R20, UR14, PT ;  /* 0x0000000e14007c0c */ /* 0x000fe2000bf86270 */
[----:B------:R-:W-:-:S02]  /*0840*/  IMAD.MOV.U32 R23, RZ, RZ, R10 ;  /* 0x000000ffff177224 */ /* 0x000fc400078e000a */
[----:B------:R-:W-:-:S10]  /*0850*/  IMAD R24, R15, UR4, RZ ;  /* 0x000000040f187c24 */ /* 0x000fd4000f8e02ff */
.L_x_247:
[C---:B------:R-:W-:Y:S01]  /*0860*/  LEA.HI R14, R23.reuse, R23, RZ, 0x1 ;  /* 0x00000017170e7211 */ /* 0x040fe200078f08ff */
[----:B------:R-:W0:Y:S01]  /*0870*/  LDC.64 R16, c[0x0][0x260] ;  /* 0x00009800ff107b82 */ /* 0x000e220000000a00 */
[----:B------:R-:W-:Y:S02]  /*0880*/  LOP3.LUT R15, R23, 0x1, RZ, 0xc0, !PT ;  /* 0x00000001170f7812 */ /* 0x000fe400078ec0ff */
[----:B------:R-:W-:Y:S02]  /*0890*/  SHF.R.S32.HI R26, RZ, 0x1, R14 ;  /* 0x00000001ff1a7819 */ /* 0x000fe4000001140e */
[----:B------:R-:W-:Y:S02]  /*08a0*/  LEA.HI R14, R5, R5, RZ, 0x1 ;  /* 0x00000005050e7211 */ /* 0x000fe400078f08ff */
[----:B------:R-:W-:Y:S01]  /*08b0*/  ISETP.GE.AND P1, PT, R26, UR13, PT ;  /* 0x0000000d1a007c0c */ /* 0x000fe2000bf26270 */
[----:B------:R-:W-:Y:S01]  /*08c0*/  IMAD R26, R13, UR13, R26 ;  /* 0x0000000d0d1a7c24 */ /* 0x000fe2000f8e021a */
[----:B------:R-:W-:-:S02]  /*08d0*/  ISETP.NE.U32.AND P0, PT, R15, 0x1, PT ;  /* 0x000000010f00780c */ /* 0x000fc40003f05070 */
[----:B------:R-:W-:Y:S02]  /*08e0*/  ISETP.GT.AND P1, PT, R23, -0x2, !P1 ;  /* 0xfffffffe1700780c */ /* 0x000fe40004f24270 */
[----:B------:R-:W-:Y:S02]  /*08f0*/  SHF.R.S32.HI R19, RZ, 0x1, R14 ;  /* 0x00000001ff137819 */ /* 0x000fe4000001140e */
[----:B------:R-:W-:Y:S02]  /*0900*/  ISETP.LT.OR P2, PT, R5, -0x1, !P1 ;  /* 0xffffffff0500780c */ /* 0x000fe40004f41670 */
[----:B------:R-:W-:Y:S02]  /*0910*/  ISETP.EQ.U32.OR P3, PT, R22, 0x1, !P0 ;  /* 0x000000011600780c */ /* 0x000fe40004762470 */
[----:B------:R-:W-:Y:S02]  /*0920*/  ISETP.GE.OR P2, PT, R19, UR12, P2 ;  /* 0x0000000c13007c0c */ /* 0x000fe40009746670 */
[----:B------:R-:W-:-:S02]  /*0930*/  LEA.HI R25, R6, R6, RZ, 0x1 ;  /* 0x0000000606197211 */ /* 0x000fc400078f08ff */
[----:B------:R-:W-:Y:S02]  /*0940*/  PLOP3.LUT P3, PT, P3, P2, PT, 0xa8, 0x0 ;  /* 0x000000000000781c */ /* 0x000fe40001f65570 */
[----:B------:R-:W-:Y:S02]  /*0950*/  SHF.R.S32.HI R25, RZ, 0x1, R25 ;  /* 0x00000001ff197819 */ /* 0x000fe40000011419 */
[C---:B------:R-:W-:Y:S02]  /*0960*/  ISETP.LT.OR P5, PT, R6.reuse, -0x1, !P1 ;  /* 0xffffffff0600780c */ /* 0x040fe40004fa1670 */
[----:B------:R-:W-:Y:S02]  /*0970*/  LOP3.LUT R18, R6, 0x1, RZ, 0xc0, !PT ;  /* 0x0000000106127812 */ /* 0x000fe400078ec0ff */
[----:B------:R-:W-:Y:S02]  /*0980*/  ISETP.GE.OR P5, PT, R25, UR12, P5 ;  /* 0x0000000c19007c0c */ /* 0x000fe4000afa6670 */
[----:B------:R-:W-:-:S03]  /*0990*/  ISETP.EQ.U32.OR P2, PT, R18, 0x1, !P0 ;  /* 0x000000011200780c */ /* 0x000fc60004742470 */
[----:B------:R-:W1:Y:S01]  /*09a0*/  @!P3 LDC.64 R14, c[0x0][0x210] ;  /* 0x00008400ff0ebb82 */ /* 0x000e620000000a00 */
[----:B------:R-:W-:Y:S01]  /*09b0*/  PLOP3.LUT P2, PT, P2, P5, PT, 0xa8, 0x0 ;  /* 0x000000000000781c */ /* 0x000fe2000174b570 */
[----:B------:R-:W-:-:S04]  /*09c0*/  @!P3 IMAD R19, R26, UR12, R19 ;  /* 0x0000000c1a13bc24 */ /* 0x000fc8000f8e0213 */
[----:B-1----:R-:W-:-:S04]  /*09d0*/  @!P3 IMAD.WIDE R14, R19, 0x2, R14 ;  /* 0x00000002130eb825 */ /* 0x002fc800078e020e */
[----:B------:R-:W-:Y:S02]  /*09e0*/  IMAD.IADD R19, R24, 0x1, R21 ;  /* 0x0000000118137824 */ /* 0x000fe400078e0215 */
[----:B------:R-:W2:Y:S02]  /*09f0*/  @!P3 LDG.E.U16 R14, desc[UR6][R14.64] ;  /* 0x000000060e0eb981 */ /* 0x000ea4000c1e1500 */
[----:B0-----:R-:W-:Y:S02]  /*0a00*/  IMAD.WIDE R16, R19, 0x2, R16 ;  /* 0x0000000213107825 */ /* 0x001fe400078e0210 */
[----:B------:R-:W0:Y:S03]  /*0a10*/  @!P2 LDC.64 R18, c[0x0][0x210] ;  /* 0x00008400ff12ab82 */ /* 0x000e260000000a00 */
[----:B------:R-:W3:Y:S01]  /*0a20*/  @!P3 LDG.E.U16 R27, desc[UR6][R16.64] ;  /* 0x00000006101bb981 */ /* 0x000ee2000c1e1500 */
[----:B------:R-:W-:-:S04]  /*0a30*/  @!P2 IMAD R25, R26, UR12, R25 ;  /* 0x0000000c1a19ac24 */ /* 0x000fc8000f8e0219 */
[----:B0-----:R-:W-:Y:S02]  /*0a40*/  @!P2 IMAD.WIDE R18, R25, 0x2, R18 ;  /* 0x000000021912a825 */ /* 0x001fe400078e0212 */
[----:B------:R-:W4:Y:S04]  /*0a50*/  @!P2 LDG.E.U16 R25, desc[UR6][R16.64+0x2] ;  /* 0x000002061019a981 */ /* 0x000f28000c1e1500 */
[----:B------:R-:W5:Y:S01]  /*0a60*/  @!P2 LDG.E.U16 R18, desc[UR6][R18.64] ;  /* 0x000000061212a981 */ /* 0x000f62000c1e1500 */
[----:B------:R-:W-:Y:S01]  /*0a70*/  ISETP.LT.OR P5, PT, R7, -0x1, !P1 ;  /* 0xffffffff0700780c */ /* 0x000fe20004fa1670 */
[----:B--2---:R-:W-:Y:S01]  /*0a80*/  @!P3 IMAD.U32 R28, R14, 0x10000, RZ ;  /* 0x000100000e1cb824 */ /* 0x004fe200078e00ff */
[----:B---3--:R-:W-:-:S05]  /*0a90*/  @!P3 SHF.L.U32 R27, R27, 0x10, RZ ;  /* 0x000000101b1bb819 */ /* 0x008fca00000006ff */
[----:B------:R-:W-:Y:S01]  /*0aa0*/  @!P3 FFMA.FTZ R12, R27, R28, R12 ;  /* 0x0000001c1b0cb223 */ /* 0x000fe2000001000c */
[C---:B------:R-:W-:Y:S02]  /*0ab0*/  LEA.HI R27, R7.reuse, R7, RZ, 0x1 ;  /* 0x00000007071b7211 */ /* 0x040fe400078f08ff */
[----:B------:R-:W-:Y:S02]  /*0ac0*/  LOP3.LUT R14, R7, 0x1, RZ, 0xc0, !PT ;  /* 0x00000001070e7812 */ /* 0x000fe400078ec0ff */
[----:B------:R-:W-:Y:S02]  /*0ad0*/  SHF.R.S32.HI R15, RZ, 0x1, R27 ;  /* 0x00000001ff0f7819 */ /* 0x000fe4000001141b */
[----:B------:R-:W-:Y:S02]  /*0ae0*/  ISETP.EQ.U32.OR P3, PT, R14, 0x1, !P0 ;  /* 0x000000010e00780c */ /* 0x000fe40004762470 */
[----:B------:R-:W-:-:S04]  /*0af0*/  ISETP.GE.OR P5, PT, R15, UR12, P5 ;  /* 0x0000000c0f007c0c */ /* 0x000fc8000afa6670 */
[----:B------:R-:W-:Y:S01]  /*0b00*/  PLOP3.LUT P3, PT, P3, P5, PT, 0xa8, 0x0 ;  /* 0x000000000000781c */ /* 0x000fe20001f6b570 */
[----:B----4-:R-:W-:Y:S02]  /*0b10*/  @!P2 IMAD.U32 R25, R25, 0x10000, RZ ;  /* 0x000100001919a824 */ /* 0x010fe400078e00ff */
[----:B-----5:R-:W-:Y:S01]  /*0b20*/  @!P2 IMAD.U32 R18, R18, 0x10000, RZ ;  /* 0x000100001212a824 */ /* 0x020fe200078e00ff */
[----:B------:R-:W-:-:S03]  /*0b30*/  LEA.HI R14, R8, R8, RZ, 0x1 ;  /* 0x00000008080e7211 */ /* 0x000fc600078f08ff */
[----:B------:R-:W-:Y:S01]  /*0b40*/  @!P2 FFMA.FTZ R12, R25, R18, R12 ;  /* 0x00000012190ca223 */ /* 0x000fe2000001000c */
[----:B------:R-:W-:-:S05]  /*0b50*/  ISETP.LT.OR P5, PT, R8, -0x1, !P1 ;  /* 0xffffffff0800780c */ /* 0x000fca0004fa1670 */
[----:B------:R-:W0:Y:S01]  /*0b60*/  @!P3 LDC.64 R18, c[0x0][0x210] ;  /* 0x00008400ff12bb82 */ /* 0x000e220000000a00 */
[----:B------:R-:W-:Y:S01]  /*0b70*/  SHF.R.S32.HI R25, RZ, 0x1, R14 ;  /* 0x00000001ff197819 */ /* 0x000fe2000001140e */
[----:B------:R-:W2:Y:S01]  /*0b80*/  @!P3 LDG.E.U16 R29, desc[UR6][R16.64+0x4] ;  /* 0x00000406101db981 */ /* 0x000ea2000c1e1500 */
[----:B------:R-:W-:Y:S02]  /*0b90*/  LOP3.LUT R14, R8, 0x1, RZ, 0xc0, !PT ;  /* 0x00000001080e7812 */ /* 0x000fe400078ec0ff */
[----:B------:R-:W-:Y:S02]  /*0ba0*/  ISETP.GE.OR P5, PT, R25, UR12, P5 ;  /* 0x0000000c19007c0c */ /* 0x000fe4000afa6670 */
[----:B------:R-:W-:-:S04]  /*0bb0*/  ISETP.EQ.U32.OR P2, PT, R14, 0x1, !P0 ;  /* 0x000000010e00780c */ /* 0x000fc80004742470 */
[----:B------:R-:W-:Y:S01]  /*0bc0*/  PLOP3.LUT P2, PT, P2, P5, PT, 0xa8, 0x0 ;  /* 0x000000000000781c */ /* 0x000fe2000174b570 */
[----:B------:R-:W-:-:S04]  /*0bd0*/  @!P3 IMAD R15, R26, UR12, R15 ;  /* 0x0000000c1a0fbc24 */ /* 0x000fc8000f8e020f */
[----:B0-----:R-:W-:Y:S01]  /*0be0*/  @!P3 IMAD.WIDE R18, R15, 0x2, R18 ;  /* 0x000000020f12b825 */ /* 0x001fe200078e0212 */
[----:B------:R-:W-:-:S07]  /*0bf0*/  ISETP.LT.OR P1, PT, R9, -0x1, !P1 ;  /* 0xffffffff0900780c */ /* 0x000fce0004f21670 */
[----:B------:R-:W0:Y:S01]  /*0c00*/  @!P2 LDC.64 R14, c[0x0][0x210] ;  /* 0x00008400ff0eab82 */ /* 0x000e220000000a00 */
[----:B------:R-:W3:Y:S01]  /*0c10*/  @!P2 LDG.E.U16 R28, desc[UR6][R16.64+0x6] ;  /* 0x00000606101ca981 */ /* 0x000ee2000c1e1500 */
[----:B------:R-:W-:-:S03]  /*0c20*/  @!P2 IMAD R25, R26, UR12, R25 ;  /* 0x0000000c1a19ac24 */ /* 0x000fc6000f8e0219 */
[----:B------:R3:W4:Y:S01]  /*0c30*/  @!P3 LDG.E.U16 R18, desc[UR6][R18.64] ;  /* 0x000000061212b981 */ /* 0x000722000c1e1500 */
[----:B0-----:R-:W-:Y:S01]  /*0c40*/  @!P2 IMAD.WIDE R14, R25, 0x2, R14 ;  /* 0x00000002190ea825 */ /* 0x001fe200078e020e */
[----:B------:R-:W-:-:S04]  /*0c50*/  LOP3.LUT R25, R9, 0x1, RZ, 0xc0, !PT ;  /* 0x0000000109197812 */ /* 0x000fc800078ec0ff */
[----:B------:R-:W-:Y:S01]  /*0c60*/  ISETP.EQ.U32.OR P0, PT, R25, 0x1, !P0 ;  /* 0x000000011900780c */ /* 0x000fe20004702470 */
[----:B------:R-:W5:Y:S01]  /*0c70*/  @!P2 LDG.E.U16 R14, desc[UR6][R14.64] ;  /* 0x000000060e0ea981 */ /* 0x000f62000c1e1500 */
[----:B------:R-:W-:-:S04]  /*0c80*/  LEA.HI R25, R9, R9, RZ, 0x1 ;  /* 0x0000000909197211 */ /* 0x000fc800078f08ff */
[----:B------:R-:W-:-:S04]  /*0c90*/  SHF.R.S32.HI R25, RZ, 0x1, R25 ;  /* 0x00000001ff197819 */ /* 0x000fc80000011419 */
[----:B------:R-:W-:-:S04]  /*0ca0*/  ISETP.GE.OR P1, PT, R25, UR12, P1 ;  /* 0x0000000c19007c0c */ /* 0x000fc80008f26670 */
[----:B------:R-:W-:-:S13]  /*0cb0*/  PLOP3.LUT P0, PT, P0, P1, PT, 0xa8, 0x0 ;  /* 0x000000000000781c */ /* 0x000fda0000703570 */
[----:B------:R-:W-:Y:S01]  /*0cc0*/  @!P0 IMAD R25, R26, UR12, R25 ;  /* 0x0000000c1a198c24 */ /* 0x000fe2000f8e0219 */
[----:B------:R-:W5:Y:S01]  /*0cd0*/  @!P0 LDG.E.U16 R15, desc[UR6][R16.64+0x8] ;  /* 0x00000806100f8981 */ /* 0x000f62000c1e1500 */
[----:B------:R-:W0:Y:S02]  /*0ce0*/  @!P0 LDC.64 R26, c[0x0][0x210] ;  /* 0x00008400ff1a8b82 */ /* 0x000e240000000a00 */
[----:B0-----:R-:W-:-:S06]  /*0cf0*/  @!P0 IMAD.WIDE R26, R25, 0x2, R26 ;  /* 0x00000002191a8825 */ /* 0x001fcc00078e021a */
[----:B------:R-:W5:Y:S01]  /*0d00*/  @!P0 LDG.E.U16 R26, desc[UR6][R26.64] ;  /* 0x000000061a1a8981 */ /* 0x000f62000c1e1500 */
[----:B------:R-:W-:-:S05]  /*0d10*/  VIADD R21, R21, 0x5 ;  /* 0x0000000515157836 */ /* 0x000fca0000000000 */
[----:B------:R-:W-:Y:S01]  /*0d20*/  ISETP.NE.AND P1, PT, R21, 0x19, PT ;  /* 0x000000191500780c */ /* 0x000fe20003f25270 */
[----:B------:R-:W-:Y:S02]  /*0d30*/  VIADD R23, R23, -UR11 ;  /* 0x8000000b17177c36 */ /* 0x000fe40008000000 */
[----:B--2---:R-:W-:Y:S01]  /*0d40*/  @!P3 IMAD.U32 R29, R29, 0x10000, RZ ;  /* 0x000100001d1db824 */ /* 0x004fe200078e00ff */
[----:B---3--:R-:W-:Y:S01]  /*0d50*/  @!P2 SHF.L.U32 R19, R28, 0x10, RZ ;  /* 0x000000101c13a819 */ /* 0x008fe200000006ff */
[----:B----4-:R-:W-:-:S04]  /*0d60*/  @!P3 IMAD.U32 R25, R18, 0x10000, RZ ;  /* 0x000100001219b824 */ /* 0x010fc800078e00ff */
[----:B------:R-:W-:Y:S01]  /*0d70*/  @!P3 FFMA.FTZ R12, R29, R25, R12 ;  /* 0x000000191d0cb223 */ /* 0x000fe2000001000c */
[----:B-----5:R-:W-:-:S04]  /*0d80*/  @!P2 IMAD.U32 R14, R14, 0x10000, RZ ;  /* 0x000100000e0ea824 */ /* 0x020fc800078e00ff */
[----:B------:R-:W-:Y:S01]  /*0d90*/  @!P2 FFMA.FTZ R12, R19, R14, R12 ;  /* 0x0000000e130ca223 */ /* 0x000fe2000001000c */
[----:B------:R-:W-:Y:S02]  /*0da0*/  @!P0 IMAD.U32 R15, R15, 0x10000, RZ ;  /* 0x000100000f0f8824 */ /* 0x000fe400078e00ff */
[----:B------:R-:W-:-:S04]  /*0db0*/  @!P0 IMAD.U32 R16, R26, 0x10000, RZ ;  /* 0x000100001a108824 */ /* 0x000fc800078e00ff */
[----:B------:R-:W-:Y:S01]  /*0dc0*/  @!P0 FFMA.FTZ R12, R15, R16, R12 ;  /* 0x000000100f0c8223 */ /* 0x000fe2000001000c */
[----:B------:R-:W-:Y:S06]  /*0dd0*/  @P1 BRA `(.L_x_247) ;  /* 0xfffffff800a01947 */ /* 0x000fec000383ffff */
[----:B------:R-:W-:Y:S05]  /*0de0*/  @!P4 BRA `(.L_x_248) ;  /* 0xfffffff80070c947 */ /* 0x000fea000383ffff */
        /* <DEDUP_REMOVED lines=17> */
.L_x_249:
        /* <DEDUP_REMOVED lines=16> */
.L_x_1101:


//--------------------- .text._ZN2at6native51_GLOBAL__N__2c613397_18_DepthwiseConv2d_cu_9959487032conv_depthwise2d_backward_kernelILi5ELi1EN3c108BFloat16EiEEvNS_27GenericPackedTensorAccessorIKT1_Lm4ENS_16DefaultPtrTraitsEiEENS5_IS6_Lm4ES8_iEES9_T2_iiiiiiiiiiiiiii --------------------------
	.section	.text._ZN2at6native51_GLOBAL__N__2c613397_18_DepthwiseConv2d_cu_9959487032conv_depthwise2d_backward_kernelILi5ELi1EN3c108BFloat16EiEEvNS_27GenericPackedTensorAccessorIKT1_Lm4ENS_16DefaultPtrTraitsEiEENS5_IS6_Lm4ES8_iEES9_T2_iiiiiiiiiiiiiii,"ax",@progbits
	.align	128
.text._ZN2at6native51_GLOBAL__N__2c613397_18_DepthwiseConv2d_cu_9959487032conv_depthwise2d_backward_kernelILi5ELi1EN3c108BFloat16EiEEvNS_27GenericPackedTensorAccessorIKT1_Lm4ENS_16DefaultPtrTraitsEiEENS5_IS6_Lm4ES8_iEES9_T2_iiiiiiiiiiiiiii:
        .type           _ZN2at6native51_GLOBAL__N__2c613397_18_DepthwiseConv2d_cu_9959487032conv_depthwise2d_backward_kernelILi5ELi1EN3c108BFloat16EiEEvNS_27GenericPackedTensorAccessorIKT1_Lm4ENS_16DefaultPtrTraitsEiEENS5_IS6_Lm4ES8_iEES9_T2_iiiiiiiiiiiiiii,@function
        .size           _ZN2at6native51_GLOBAL__N__2c613397_18_DepthwiseConv2d_cu_9959487032conv_depthwise2d_backward_kernelILi5ELi1EN3c108BFloat16EiEEvNS_27GenericPackedTensorAccessorIKT1_Lm4ENS_16DefaultPtrTraitsEiEENS5_IS6_Lm4ES8_iEES9_T2_iiiiiiiiiiiiiii,(.L_x_1102 - _ZN2at6native51_GLOBAL__N__2c613397_18_DepthwiseConv2d_cu_9959487032conv_depthwise2d_backward_kernelILi5ELi1EN3c108BFloat16EiEEvNS_27GenericPackedTensorAccessorIKT1_Lm4ENS_16DefaultPtrTraitsEiEENS5_IS6_Lm4ES8_iEES9_T2_iiiiiiiiiiiiiii)
        .other          _ZN2at6native51_GLOBAL__N__2c613397_18_DepthwiseConv2d_cu_9959487032conv_depthwise2d_backward_kernelILi5ELi1EN3c108BFloat16EiEEvNS_27GenericPackedTensorAccessorIKT1_Lm4ENS_16DefaultPtrTraitsEiEENS5_IS6_Lm4ES8_iEES9_T2_iiiiiiiiiiiiiii,@"STO_CUDA_ENTRY STV_DEFAULT"
_ZN2at6native51_GLOBAL__N__2c613397_18_DepthwiseConv2d_cu_9959487032conv_depthwise2d_backward_kernelILi5ELi1EN3c108BFloat16EiEEvNS_27GenericPackedTensorAccessorIKT1_Lm4ENS_16DefaultPtrTraitsEiEENS5_IS6_Lm4ES8_iEES9_T2_iiiiiiiiiiiiiii:
        /* <DEDUP_REMOVED lines=20> */
.L_x_251:
        /* <DEDUP_REMOVED lines=10> */
.L_x_250:
[----:B------:R-:W0:Y:S01]  /*01e0*/  LDC R5, c[0x0][0x298] ;  /* 0x0000a600ff057b82 */ /* 0x000e220000000800 */
[----:B------:R-:W-:Y:S01]  /*01f0*/  IABS R12, R2 ;  /* 0x00000002000c7213 */ /* 0x000fe20000000000 */
[----:B------:R-:W-:Y:S01]  /*0200*/  ULDC UR10, c[0x0][0x2c0] ;  /* 0x0000b000000a7ab9 */ /* 0x000fe20000000800 */
[----:B------:R-:W-:Y:S01]  /*0210*/  ULDC.64 UR4, c[0x0][0x2b8] ;  /* 0x0000ae0000047ab9 */ /* 0x000fe20000000a00 */
[----:B------:R-:W-:-:S04]  /*0220*/  MOV R18, RZ ;  /* 0x000000ff00127202 */ /* 0x000fc80000000f00 */
[----:B------:R-:W1:Y:S01]  /*0230*/  LDC R10, c[0x0][0x29c] ;  /* 0x0000a700ff0a7b82 */ /* 0x000e620000000800 */
[----:B0-----:R-:W-:-:S04]  /*0240*/  IABS R11, R5 ;  /* 0x00000005000b7213 */ /* 0x001fc80000000000 */
[----:B------:R-:W0:Y:S08]  /*0250*/  I2F.RP R4, R11 ;  /* 0x0000000b00047306 */ /* 0x000e300000209400 */
[----:B0-----:R-:W0:Y:S02]  /*0260*/  MUFU.RCP R4, R4 ;  /* 0x0000000400047308 */ /* 0x001e240000001000 */
[----:B0-----:R-:W-:-:S02]  /*0270*/  IADD3 R6, R4, 0xffffffe, RZ ;  /* 0x0ffffffe04067810 */ /* 0x001fc40007ffe0ff */
[----:B-1----:R-:W-:-:S04]  /*0280*/  IABS R4, R10 ;  /* 0x0000000a00047213 */ /* 0x002fc80000000000 */
[----:B------:R0:W1:Y:S02]  /*0290*/  F2I.FTZ.U32.TRUNC.NTZ R7, R6 ;  /* 0x0000000600077305 */ /* 0x000064000021f000 */
[----:B0-----:R-:W-:Y:S01]  /*02a0*/  HFMA2.MMA R6, -RZ, RZ, 0, 0 ;  /* 0x00000000ff067435 */ /* 0x001fe200000001ff */
[----:B-1----:R-:W-:-:S04]  /*02b0*/  IMAD.MOV R8, RZ, RZ, -R7 ;  /* 0x000000ffff087224 */ /* 0x002fc800078e0a07 */
[----:B------:R-:W-:Y:S02]  /*02c0*/  IMAD R9, R8, R11, RZ ;  /* 0x0000000b08097224 */ /* 0x000fe400078e02ff */
[----:B------:R-:W-:-:S03]  /*02d0*/  IMAD.MOV.U32 R8, RZ, RZ, R12 ;  /* 0x000000ffff087224 */ /* 0x000fc600078e000c */
[----:B------:R-:W-:Y:S02]  /*02e0*/  IMAD.HI.U32 R7, R7, R9, R6 ;  /* 0x0000000907077227 */ /* 0x000fe400078e0006 */
[----:B------:R-:W0:Y:S04]  /*02f0*/  I2F.RP R9, R4 ;  /* 0x0000000400097306 */ /* 0x000e280000209400 */
[----:B------:R-:W-:-:S04]  /*0300*/  IMAD.HI.U32 R7, R7, R8, RZ ;  /* 0x0000000807077227 */ /* 0x000fc800078e00ff */
[----:B------:R-:W-:-:S04]  /*0310*/  IMAD.MOV R6, RZ, RZ, -R7 ;  /* 0x000000ffff067224 */ /* 0x000fc800078e0a07 */
[C---:B------:R-:W-:Y:S01]  /*0320*/  IMAD R6, R11.reuse, R6, R8 ;  /* 0x000000060b067224 */ /* 0x040fe200078e0208 */
[----:B------:R-:W-:Y:S01]  /*0330*/  LOP3.LUT R8, R2, R5, RZ, 0x3c, !PT ;  /* 0x0000000502087212 */ /* 0x000fe200078e3cff */
[----:B0-----:R-:W0:Y:S03]  /*0340*/  MUFU.RCP R9, R9 ;  /* 0x0000000900097308 */ /* 0x001e260000001000 */
[----:B------:R-:W-:Y:S02]  /*0350*/  ISETP.GT.U32.AND P1, PT, R11, R6, PT ;  /* 0x000000060b00720c */ /* 0x000fe40003f24070 */
[----:B------:R-:W-:-:S11]  /*0360*/  ISETP.GE.AND P2, PT, R8, RZ, PT ;  /* 0x000000ff0800720c */ /* 0x000fd60003f46270 */
[----:B------:R-:W-:Y:S01]  /*0370*/  @!P1 IMAD.IADD R6, R6, 0x1, -R11 ;  /* 0x0000000106069824 */ /* 0x000fe200078e0a0b */
[----:B0-----:R-:W-:Y:S01]  /*0380*/  IADD3 R12, R9, 0xffffffe, RZ ;  /* 0x0ffffffe090c7810 */ /* 0x001fe20007ffe0ff */
[----:B------:R-:W-:Y:S01]  /*0390*/  @!P1 VIADD R7, R7, 0x1 ;  /* 0x0000000107079836 */ /* 0x000fe20000000000 */
[----:B------:R-:W-:Y:S02]  /*03a0*/  ISETP.NE.AND P1, PT, R5, RZ, PT ;  /* 0x000000ff0500720c */ /* 0x000fe40003f25270 */
[----:B------:R0:W1:Y:S01]  /*03b0*/  F2I.FTZ.U32.TRUNC.NTZ R13, R12 ;  /* 0x0000000c000d7305 */ /* 0x000062000021f000 */
[----:B------:R-:W-:Y:S02]  /*03c0*/  ISETP.GE.U32.AND P0, PT, R6, R11, PT ;  /* 0x0000000b0600720c */ /* 0x000fe40003f06070 */
[----:B------:R-:W2:Y:S01]  /*03d0*/  LDC R6, c[0x0][0x28c] ;  /* 0x0000a300ff067b82 */ /* 0x000ea20000000800 */
[----:B0-----:R-:W-:-:S10]  /*03e0*/  IMAD.MOV.U32 R12, RZ, RZ, RZ ;  /* 0x000000ffff0c7224 */ /* 0x001fd400078e00ff */
[----:B------:R-:W-:Y:S01]  /*03f0*/  @P0 VIADD R7, R7, 0x1 ;  /* 0x0000000107070836 */ /* 0x000fe20000000000 */
[----:B-1----:R-:W-:-:S03]  /*0400*/  IADD3 R9, RZ, -R13, RZ ;  /* 0x8000000dff097210 */ /* 0x002fc60007ffe0ff */
[----:B------:R-:W-:Y:S01]  /*0410*/  @!P2 IMAD.MOV R7, RZ, RZ, -R7 ;  /* 0x000000ffff07a224 */ /* 0x000fe200078e0a07 */
[----:B------:R-:W-:Y:S01]  /*0420*/  @!P1 LOP3.LUT R7, RZ, R5, RZ, 0x33, !PT ;  /* 0x00000005ff079212 */ /* 0x000fe200078e33ff */
[----:B------:R-:W-:-:S03]  /*0430*/  IMAD R9, R9, R4, RZ ;  /* 0x0000000409097224 */ /* 0x000fc600078e02ff */
[----:B------:R-:W-:Y:S01]  /*0440*/  IABS R11, R7 ;  /* 0x00000007000b7213 */ /* 0x000fe20000000000 */
[----:B------:R-:W-:Y:S01]  /*0450*/  IMAD.HI.U32 R12, R13, R9, R12 ;  /* 0x000000090d0c7227 */ /* 0x000fe200078e000c */
[----:B------:R-:W-:Y:S02]  /*0460*/  IADD3 R15, R7, UR5, RZ ;  /* 0x00000005070f7c10 */ /* 0x000fe4000fffe0ff */
[----:B--2---:R-:W-:-:S03]  /*0470*/  IABS R8, R6 ;  /* 0x0000000600087213 */ /* 0x004fc60000000000 */
[----:B------:R-:W-:Y:S01]  /*0480*/  IMAD.HI.U32 R9, R12, R11, RZ ;  /* 0x0000000b0c097227 */ /* 0x000fe200078e00ff */
[----:B------:R-:W0:Y:S04]  /*0490*/  I2F.RP R14, R8 ;  /* 0x00000008000e7306 */ /* 0x000e280000209400 */
[----:B------:R-:W-:-:S05]  /*04a0*/  IADD3 R12, -R9, RZ, RZ ;  /* 0x000000ff090c7210 */ /* 0x000fca0007ffe1ff */
[----:B------:R-:W-:-:S05]  /*04b0*/  IMAD R11, R4, R12, R11 ;  /* 0x0000000c040b7224 */ /* 0x000fca00078e020b */
[----:B------:R-:W-:Y:S01]  /*04c0*/  ISETP.GT.U32.AND P1, PT, R4, R11, PT ;  /* 0x0000000b0400720c */ /* 0x000fe20003f24070 */
[----:B0-----:R-:W0:-:S12]  /*04d0*/  MUFU.RCP R14, R14 ;  /* 0x0000000e000e7308 */ /* 0x001e180000001000 */
[----:B------:R-:W-:Y:S01]  /*04e0*/  @!P1 IMAD.IADD R11, R11, 0x1, -R4 ;  /* 0x000000010b0b9824 */ /* 0x000fe200078e0a04 */
[----:B------:R-:W-:Y:S02]  /*04f0*/  @!P1 IADD3 R9, R9, 0x1, RZ ;  /* 0x0000000109099810 */ /* 0x000fe40007ffe0ff */
[----:B------:R-:W-:Y:S01]  /*0500*/  ISETP.NE.AND P1, PT, R10, RZ, PT ;  /* 0x000000ff0a00720c */ /* 0x000fe20003f25270 */
[----:B0-----:R-:W-:Y:S01]  /*0510*/  VIADD R12, R14, 0xffffffe ;  /* 0x0ffffffe0e0c7836 */ /* 0x001fe20000000000 */
[----:B------:R-:W-:Y:S01]  /*0520*/  ISETP.GE.U32.AND P0, PT, R11, R4, PT ;  /* 0x000000040b00720c */ /* 0x000fe20003f06070 */
[----:B------:R-:W-:Y:S01]  /*0530*/  VIADD R14, R2, UR4 ;  /* 0x00000004020e7c36 */ /* 0x000fe20008000000 */
[----:B------:R-:W-:Y:S01]  /*0540*/  LOP3.LUT R4, R7, R10, RZ, 0x3c, !PT ;  /* 0x0000000a07047212 */ /* 0x000fe200078e3cff */
[----:B------:R0:W1:Y:S01]  /*0550*/  F2I.FTZ.U32.TRUNC.NTZ R13, R12 ;  /* 0x0000000c000d7305 */ /* 0x000062000021f000 */
[----:B------:R-:W-:Y:S02]  /*0560*/  ULDC.64 UR4, c[0x0][0x290] ;  /* 0x0000a40000047ab9 */ /* 0x000fe40000000a00 */
[----:B------:R-:W-:Y:S01]  /*0570*/  ISETP.GE.AND P2, PT, R4, RZ, PT ;  /* 0x000000ff0400720c */ /* 0x000fe20003f46270 */
[----:B0-----:R-:W-:-:S06]  /*0580*/  IMAD.MOV.U32 R12, RZ, RZ, RZ ;  /* 0x000000ffff0c7224 */ /* 0x001fcc00078e00ff */
[----:B------:R-:W-:Y:S02]  /*0590*/  @P0 VIADD R9, R9, 0x1 ;  /* 0x0000000109090836 */ /* 0x000fe40000000000 */
[----:B-1----:R-:W-:-:S04]  /*05a0*/  IMAD.MOV R11, RZ, RZ, -R13 ;  /* 0x000000ffff0b7224 */ /* 0x002fc800078e0a0d */
[----:B------:R-:W-:Y:S02]  /*05b0*/  @!P2 IADD3 R9, -R9, RZ, RZ ;  /* 0x000000ff0909a210 */ /* 0x000fe40007ffe1ff */
[----:B------:R-:W-:Y:S01]  /*05c0*/  @!P1 LOP3.LUT R9, RZ, R10, RZ, 0x33, !PT ;  /* 0x0000000aff099212 */ /* 0x000fe200078e33ff */
[----:B------:R-:W-:-:S03]  /*05d0*/  IMAD R11, R11, R8, RZ ;  /* 0x000000080b0b7224 */ /* 0x000fc600078e02ff */
[----:B------:R-:W-:Y:S01]  /*05e0*/  IABS R4, R9 ;  /* 0x0000000900047213 */ /* 0x000fe20000000000 */
[----:B------:R-:W-:Y:S01]  /*05f0*/  IMAD.HI.U32 R12, R13, R11, R12 ;  /* 0x0000000b0d0c7227 */ /* 0x000fe200078e000c */
[----:B------:R-:W-:-:S03]  /*0600*/  IADD3 R16, -R9, RZ, RZ ;  /* 0x000000ff09107210 */ /* 0x000fc60007ffe1ff */
[----:B------:R-:W-:Y:S02]  /*0610*/  IMAD.MOV.U32 R11, RZ, RZ, R4 ;  /* 0x000000ffff0b7224 */ /* 0x000fe400078e0004 */
[----:B------:R-:W-:Y:S02]  /*0620*/  IMAD R10, R10, R16, R15 ;  /* 0x000000100a0a7224 */ /* 0x000fe400078e020f */
[----:B------:R-:W-:-:S05]  /*0630*/  IMAD.HI.U32 R12, R12, R11, RZ ;  /* 0x0000000b0c0c7227 */ /* 0x000fca00078e00ff */
[----:B------:R-:W-:-:S05]  /*0640*/  IADD3 R4, -R12, RZ, RZ ;  /* 0x000000ff0c047210 */ /* 0x000fca0007ffe1ff */
[----:B------:R-:W-:Y:S01]  /*0650*/  IMAD R11, R8, R4, R11 ;  /* 0x00000004080b7224 */ /* 0x000fe200078e020b */
[----:B------:R-:W-:-:S04]  /*0660*/  LOP3.LUT R4, R9, R6, RZ, 0x3c, !PT ;  /* 0x0000000609047212 */ /* 0x000fc800078e3cff */
[----:B------:R-:W-:Y:S02]  /*0670*/  ISETP.GT.U32.AND P1, PT, R8, R11, PT ;  /* 0x0000000b0800720c */ /* 0x000fe40003f24070 */
[----:B------:R-:W-:Y:S02]  /*0680*/  ISETP.GE.AND P2, PT, R4, RZ, PT ;  /* 0x000000ff0400720c */ /* 0x000fe40003f46270 */
[----:B------:R-:W-:-:S05]  /*0690*/  IADD3 R4, -R7, RZ, RZ ;  /* 0x000000ff07047210 */ /* 0x000fca0007ffe1ff */
[----:B------:R-:W-:-:S04]  /*06a0*/  IMAD R4, R5, R4, R14 ;  /* 0x0000000405047224 */ /* 0x000fc800078e020e */
[----:B------:R-:W-:Y:S02]  /*06b0*/  @!P1 IMAD.IADD R11, R11, 0x1, -R8 ;  /* 0x000000010b0b9824 */ /* 0x000fe400078e0a08 */
[----:B------:R-:W-:Y:S01]  /*06c0*/  @!P1 VIADD R12, R12, 0x1 ;  /* 0x000000010c0c9836 */ /* 0x000fe20000000000 */
[----:B------:R-:W-:Y:S02]  /*06d0*/  ISETP.NE.AND P1, PT, R6, RZ, PT ;  /* 0x000000ff0600720c */ /* 0x000fe40003f25270 */
[----:B------:R-:W-:Y:S01]  /*06e0*/  ISETP.GE.U32.AND P0, PT, R11, R8, PT ;  /* 0x000000080b00720c */ /* 0x000fe20003f06070 */
[----:B------:R-:W-:-:S04]  /*06f0*/  IMAD R11, R7, R5, UR10 ;  /* 0x0000000a070b7e24 */ /* 0x000fc8000f8e0205 */
[----:B------:R-:W-:Y:S02]  /*0700*/  VIADD R13, R11, UR10 ;  /* 0x0000000a0b0d7c36 */ /* 0x000fe40008000000 */
[----:B------:R-:W-:Y:S02]  /*0710*/  IMAD.IADD R5, R14, 0x1, -R11 ;  /* 0x000000010e057824 */ /* 0x000fe400078e0a0b */
[----:B------:R-:W-:-:S04]  /*0720*/  VIADD R11, R13, UR10 ;  /* 0x0000000a0d0b7c36 */ /* 0x000fc80008000000 */
[----:B------:R-:W-:-:S05]  /*0730*/  @P0 IADD3 R12, R12, 0x1, RZ ;  /* 0x000000010c0c0810 */ /* 0x000fca0007ffe0ff */
[----:B------:R-:W-:Y:S01]  /*0740*/  @!P2 IMAD.MOV R12, RZ, RZ, -R12 ;  /* 0x000000ffff0ca224 */ /* 0x000fe200078e0a0c */
[----:B------:R-:W-:-:S05]  /*0750*/  @!P1 LOP3.LUT R12, RZ, R6, RZ, 0x33, !PT ;  /* 0x00000006ff0c9212 */ /* 0x000fca00078e33ff */
[----:B------:R-:W-:-:S04]  /*0760*/  IMAD.MOV R8, RZ, RZ, -R12 ;  /* 0x000000ffff087224 */ /* 0x000fc800078e0a0c */
[----:B------:R-:W-:Y:S01]  /*0770*/  IMAD R8, R6, R8, R9 ;  /* 0x0000000806087224 */ /* 0x000fe200078e0209 */
[C---:B------:R-:W-:Y:S01]  /*0780*/  IADD3 R9, R14.reuse, -UR10, -R11 ;  /* 0x8000000a0e097c10 */ /* 0x040fe2000fffe80b */
[----:B------:R-:W-:Y:S02]  /*0790*/  IMAD.IADD R6, R14, 0x1, -R13 ;  /* 0x000000010e067824 */ /* 0x000fe400078e0a0d */
[----:B------:R-:W-:Y:S01]  /*07a0*/  IMAD R7, R8, UR4, RZ ;  /* 0x0000000408077c24 */ /* 0x000fe2000f8e02ff */
[----:B------:R-:W-:-:S03]  /*07b0*/  IADD3 R8, R14, -R11, RZ ;  /* 0x8000000b0e087210 */ /* 0x000fc60007ffe0ff */
[----:B------:R-:W-:Y:S02]  /*07c0*/  IMAD R11, R12, UR5, R7 ;  /* 0x000000050c0b7c24 */ /* 0x000fe4000f8e0207 */
[----:B------:R-:W-:-:S07]  /*07d0*/  IMAD.MOV.U32 R12, RZ, RZ, RZ ;  /* 0x000000ffff0c7224 */ /* 0x000fce00078e00ff */
.L_x_253:
[----:B------:R-:W-:Y:S01]  /*07e0*/  IMAD.IADD R13, R11, 0x1, R18 ;  /* 0x000000010b0d7824 */ /* 0x000fe200078e0212 */
[----:B------:R-:W-:Y:S01]  /*07f0*/  ULDC.64 UR4, c[0x0][0x2a8] ;  /* 0x0000aa0000047ab9 */ /* 0x000fe20000000a00 */
[----:B------:R-:W-:Y:S01]  /*0800*/  IADD3 R25, R7, R18, RZ ;  /* 0x0000001207197210 */ /* 0x000fe20007ffe0ff */
[----:B------:R-:W-:Y:S01]  /*0810*/  ULDC.64 UR10, c[0x0][0x2a0] ;  /* 0x0000a800000a7ab9 */ /* 0x000fe20000000a00 */
[----:B------:R-:W-:Y:S01]  /*0820*/  UIMAD UR4, UR5, UR4, URZ ;  /* 0x00000004050472a4 */ /* 0x000fe2000f8e023f */
[----:B------:R-:W-:Y:S01]  /*0830*/  VIADD R18, R18, 0x1 ;  /* 0x0000000112127836 */ /* 0x000fe20000000000 */
[----:B------:R-:W-:Y:S01]  /*0840*/  ULDC UR13, c[0x0][0x290] ;  /* 0x0000a400000d7ab9 */ /* 0x000fe20000000800 */
[--C-:B------:R-:W-:Y:S01]  /*0850*/  IMAD R15, R13, UR11, R10.reuse ;  /* 0x0000000b0d0f7c24 */ /* 0x100fe2000f8e020a */
[----:B------:R-:W-:Y:S01]  /*0860*/  MOV R20, RZ ;  /* 0x000000ff00147202 */ /* 0x000fe20000000f00 */
[----:B------:R-:W-:Y:S01]  /*0870*/  IMAD.MOV.U32 R27, RZ, RZ, R10 ;  /* 0x000000ffff1b7224 */ /* 0x000fe200078e000a */
[----:B------:R-:W-:Y:S01]  /*0880*/  ISETP.GE.AND P3, PT, R18, UR13, PT ;  /* 0x0000000d12007c0c */ /* 0x000fe2000bf66270 */
[----:B------:R-:W-:-:S02]  /*0890*/  IMAD R19, R15, UR10, R9 ;  /* 0x0000000a0f137c24 */ /* 0x000fc4000f8e0209 */
[C---:B------:R-:W-:Y:S02]  /*08a0*/  IMAD R21, R15.reuse, UR10, R8 ;  /* 0x0000000a0f157c24 */ /* 0x040fe4000f8e0208 */
[C---:B------:R-:W-:Y:S02]  /*08b0*/  IMAD R23, R15.reuse, UR10, R6 ;  /* 0x0000000a0f177c24 */ /* 0x040fe4000f8e0206 */
[C---:B------:R-:W-:Y:S02]  /*08c0*/  IMAD R13, R15.reuse, UR10, R5 ;  /* 0x0000000a0f0d7c24 */ /* 0x040fe4000f8e0205 */
[----:B------:R-:W-:Y:S02]  /*08d0*/  IMAD R22, R15, UR10, R4 ;  /* 0x0000000a0f167c24 */ /* 0x000fe4000f8e0204 */
[----:B------:R-:W-:-:S07]  /*08e0*/  IMAD R25, R25, UR4, RZ ;  /* 0x0000000419197c24 */ /* 0x000fce000f8e02ff */
.L_x_252:
[----:B------:R-:W-:Y:S02]  /*08f0*/  ISETP.GE.AND P0, PT, R27, UR15, PT ;  /* 0x0000000f1b007c0c */ /* 0x000fe4000bf06270 */
[----:B------:R-:W-:Y:S02]  /*0900*/  LOP3.LUT R14, R4, R27, RZ, 0xfc, !PT ;  /* 0x0000001b040e7212 */ /* 0x000fe400078efcff */
[----:B------:R-:W-:Y:S02]  /*0910*/  IADD3 R29, R25, R20, RZ ;  /* 0x00000014191d7210 */ /* 0x000fe40007ffe0ff */
[----:B------:R-:W-:Y:S02]  /*0920*/  ISETP.LT.OR P2, PT, R14, RZ, P0 ;  /* 0x000000ff0e00720c */ /* 0x000fe40000741670 */
[----:B------:R-:W0:Y:S02]  /*0930*/  LDC.64 R14, c[0x0][0x260] ;  /* 0x00009800ff0e7b82 */ /* 0x000e240000000a00 */
[----:B------:R-:W-:-:S13]  /*0940*/  ISETP.GE.OR P2, PT, R4, UR14, P2 ;  /* 0x0000000e04007c0c */ /* 0x000fda0009746670 */
[----:B------:R-:W1:Y:S01]  /*0950*/  @!P2 LDC.64 R16, c[0x0][0x210] ;  /* 0x00008400ff10ab82 */ /* 0x000e620000000a00 */
[----:B0-----:R-:W-:-:S04]  /*0960*/  IMAD.WIDE R14, R29, 0x2, R14 ;  /* 0x000000021d0e7825 */ /* 0x001fc800078e020e */
[----:B-1----:R-:W-:Y:S02]  /*0970*/  @!P2 IMAD.WIDE R28, R22, 0x2, R16 ;  /* 0x00000002161ca825 */ /* 0x002fe400078e0210 */
[----:B------:R-:W2:Y:S04]  /*0980*/  @!P2 LDG.E.U16 R16, desc[UR6][R14.64] ;  /* 0x000000060e10a981 */ /* 0x000ea8000c1e1500 */
[----:B------:R-:W3:Y:S01]  /*0990*/  @!P2 LDG.E.U16 R28, desc[UR6][R28.64] ;  /* 0x000000061c1ca981 */ /* 0x000ee2000c1e1500 */
[----:B------:R-:W-:-:S04]  /*09a0*/  LOP3.LUT R17, R5, R27, RZ, 0xfc, !PT ;  /* 0x0000001b05117212 */ /* 0x000fc800078efcff */
[----:B------:R-:W-:-:S04]  /*09b0*/  ISETP.LT.OR P1, PT, R17, RZ, P0 ;  /* 0x000000ff1100720c */ /* 0x000fc80000721670 */
[----:B------:R-:W-:-:S13]  /*09c0*/  ISETP.GE.OR P1, PT, R5, UR14, P1 ;  /* 0x0000000e05007c0c */ /* 0x000fda0008f26670 */
[----:B------:R-:W4:Y:S01]  /*09d0*/  @!P1 LDG.E.U16 R24, desc[UR6][R14.64+0x2] ;  /* 0x000002060e189981 */ /* 0x000f22000c1e1500 */
[----:B--2---:R-:W-:Y:S01]  /*09e0*/  @!P2 IMAD.U32 R17, R16, 0x10000, RZ ;  /* 0x000100001011a824 */ /* 0x004fe200078e00ff */
[----:B---3--:R-:W-:-:S05]  /*09f0*/  @!P2 SHF.L.U32 R16, R28, 0x10, RZ ;  /* 0x000000101c10a819 */ /* 0x008fca00000006ff */
[----:B------:R-:W-:Y:S02]  /*0a00*/  @!P2 FFMA.FTZ R12, R17, R16, R12 ;  /* 0x00000010110ca223 */ /* 0x000fe4000001000c */
[----:B------:R-:W0:Y:S02]  /*0a10*/  @!P1 LDC.64 R16, c[0x0][0x210] ;  /* 0x00008400ff109b82 */ /* 0x000e240000000a00 */
[----:B0-----:R-:W-:-:S06]  /*0a20*/  @!P1 IMAD.WIDE R16, R13, 0x2, R16 ;  /* 0x000000020d109825 */ /* 0x001fcc00078e0210 */
[----:B------:R-:W2:Y:S01]  /*0a30*/  @!P1 LDG.E.U16 R16, desc[UR6][R16.64] ;  /* 0x0000000610109981 */ /* 0x000ea2000c1e1500 */
[----:B------:R-:W-:-:S04]  /*0a40*/  LOP3.LUT R26, R6, R27, RZ, 0xfc, !PT ;  /* 0x0000001b061a7212 */ /* 0x000fc800078efcff */
[----:B------:R-:W-:-:S04]  /*0a50*/  ISETP.LT.OR P2, PT, R26, RZ, P0 ;  /* 0x000000ff1a00720c */ /* 0x000fc80000741670 */
[----:B------:R-:W-:Y:S01]  /*0a60*/  ISETP.GE.OR P2, PT, R6, UR14, P2 ;  /* 0x0000000e06007c0c */ /* 0x000fe20009746670 */
[----:B----4-:R-:W-:Y:S01]  /*0a70*/  @!P1 IMAD.U32 R29, R24, 0x10000, RZ ;  /* 0x00010000181d9824 */ /* 0x010fe200078e00ff */
[----:B--2---:R-:W-:-:S11]  /*0a80*/  @!P1 SHF.L.U32 R24, R16, 0x10, RZ ;  /* 0x0000001010189819 */ /* 0x004fd600000006ff */
[----:B------:R-:W0:Y:S01]  /*0a90*/  @!P2 LDC.64 R16, c[0x0][0x210] ;  /* 0x00008400ff10ab82 */ /* 0x000e220000000a00 */
[----:B------:R-:W-:Y:S01]  /*0aa0*/  @!P1 FFMA.FTZ R12, R29, R24, R12 ;  /* 0x000000181d0c9223 */ /* 0x000fe2000001000c */
[----:B0-----:R-:W-:Y:S02]  /*0ab0*/  @!P2 IMAD.WIDE R28, R23, 0x2, R16 ;  /* 0x00000002171ca825 */ /* 0x001fe400078e0210 */
[----:B------:R-:W2:Y:S04]  /*0ac0*/  @!P2 LDG.E.U16 R16, desc[UR6][R14.64+0x4] ;  /* 0x000004060e10a981 */ /* 0x000ea8000c1e1500 */
[----:B------:R-:W3:Y:S01]  /*0ad0*/  @!P2 LDG.E.U16 R28, desc[UR6][R28.64] ;  /* 0x000000061c1ca981 */ /* 0x000ee2000c1e1500 */
[----:B------:R-:W-:-:S04]  /*0ae0*/  LOP3.LUT R17, R8, R27, RZ, 0xfc, !PT ;  /* 0x0000001b08117212 */ /* 0x000fc800078efcff */
[----:B------:R-:W-:-:S04]  /*0af0*/  ISETP.LT.OR P1, PT, R17, RZ, P0 ;  /* 0x000000ff1100720c */ /* 0x000fc80000721670 */
[----:B------:R-:W-:Y:S02]  /*0b00*/  ISETP.GE.OR P1, PT, R8, UR14, P1 ;  /* 0x0000000e08007c0c */ /* 0x000fe40008f26670 */
[----:B------:R-:W-:-:S04]  /*0b10*/  LOP3.LUT R24, R9, R27, RZ, 0xfc, !PT ;  /* 0x0000001b09187212 */ /* 0x000fc800078efcff */
[----:B------:R-:W-:-:S04]  /*0b20*/  ISETP.LT.OR P0, PT, R24, RZ, P0 ;  /* 0x000000ff1800720c */ /* 0x000fc80000701670 */
[----:B------:R-:W-:-:S03]  /*0b30*/  ISETP.GE.OR P0, PT, R9, UR14, P0 ;  /* 0x0000000e09007c0c */ /* 0x000fc60008706670 */
[----:B------:R-:W4:Y:S10]  /*0b40*/  @!P1 LDG.E.U16 R24, desc[UR6][R14.64+0x6] ;  /* 0x000006060e189981 */ /* 0x000f34000c1e1500 */
[----:B------:R-:W5:Y:S01]  /*0b50*/  @!P0 LDG.E.U16 R26, desc[UR6][R14.64+0x8] ;  /* 0x000008060e1a8981 */ /* 0x000f62000c1e1500 */
[----:B--2---:R-:W-:Y:S01]  /*0b60*/  @!P2 IMAD.U32 R17, R16, 0x10000, RZ ;  /* 0x000100001011a824 */ /* 0x004fe200078e00ff */
[----:B---3--:R-:W-:-:S02]  /*0b70*/  @!P2 SHF.L.U32 R16, R28, 0x10, RZ ;  /* 0x000000101c10a819 */ /* 0x008fc400000006ff */
[----:B------:R-:W0:Y:S03]  /*0b80*/  @!P0 LDC.64 R28, c[0x0][0x210] ;  /* 0x00008400ff1c8b82 */ /* 0x000e260000000a00 */
[----:B------:R-:W-:-:S05]  /*0b90*/  @!P2 FFMA.FTZ R12, R17, R16, R12 ;  /* 0x00000010110ca223 */ /* 0x000fca000001000c */
[----:B------:R-:W1:Y:S02]  /*0ba0*/  @!P1 LDC.64 R16, c[0x0][0x210] ;  /* 0x00008400ff109b82 */ /* 0x000e640000000a00 */
[----:B-1----:R-:W-:-:S06]  /*0bb0*/  @!P1 IMAD.WIDE R16, R21, 0x2, R16 ;  /* 0x0000000215109825 */ /* 0x002fcc00078e0210 */
[----:B------:R-:W2:Y:S01]  /*0bc0*/  @!P1 LDG.E.U16 R16, desc[UR6][R16.64] ;  /* 0x0000000610109981 */ /* 0x000ea2000c1e1500 */
[----:B0-----:R-:W-:-:S06]  /*0bd0*/  @!P0 IMAD.WIDE R28, R19, 0x2, R28 ;  /* 0x00000002131c8825 */ /* 0x001fcc00078e021c */
[----:B------:R-:W3:Y:S01]  /*0be0*/  @!P0 LDG.E.U16 R28, desc[UR6][R28.64] ;  /* 0x000000061c1c8981 */ /* 0x000ee2000c1e1500 */
[----:B----4-:R-:W-:Y:S02]  /*0bf0*/  @!P1 IMAD.U32 R24, R24, 0x10000, RZ ;  /* 0x0001000018189824 */ /* 0x010fe400078e00ff */
[----:B------:R-:W-:Y:S02]  /*0c00*/  VIADD R20, R20, 0x5 ;  /* 0x0000000514147836 */ /* 0x000fe40000000000 */
[----:B------:R-:W-:Y:S01]  /*0c10*/  VIADD R27, R27, -UR12 ;  /* 0x8000000c1b1b7c36 */ /* 0x000fe20008000000 */
[----:B--2---:R-:W-:-:S05]  /*0c20*/  @!P1 SHF.L.U32 R17, R16, 0x10, RZ ;  /* 0x0000001010119819 */ /* 0x004fca00000006ff */
[----:B------:R-:W-:Y:S01]  /*0c30*/  @!P1 FFMA.FTZ R12, R24, R17, R12 ;  /* 0x00000011180c9223 */ /* 0x000fe2000001000c */
[----:B------:R-:W-:Y:S01]  /*0c40*/  ISETP.NE.AND P1, PT, R20, 0x19, PT ;  /* 0x000000191400780c */ /* 0x000fe20003f25270 */
[----:B-----5:R-:W-:Y:S01]  /*0c50*/  @!P0 IMAD.U32 R17, R26, 0x10000, RZ ;  /* 0x000100001a118824 */ /* 0x020fe200078e00ff */
[----:B------:R-:W-:Y:S02]  /*0c60*/  IADD3 R24, RZ, -UR12, RZ ;  /* 0x8000000cff187c10 */ /* 0x000fe4000fffe0ff */
[----:B---3--:R-:W-:-:S03]  /*0c70*/  @!P0 SHF.L.U32 R14, R28, 0x10, RZ ;  /* 0x000000101c0e8819 */ /* 0x008fc600000006ff */
[C---:B------:R-:W-:Y:S02]  /*0c80*/  IMAD R22, R24.reuse, UR14, R22 ;  /* 0x0000000e18167c24 */ /* 0x040fe4000f8e0216 */
[C---:B------:R-:W-:Y:S02]  /*0c90*/  IMAD R13, R24.reuse, UR14, R13 ;  /* 0x0000000e180d7c24 */ /* 0x040fe4000f8e020d */
[----:B------:R-:W-:Y:S01]  /*0ca0*/  @!P0 FFMA.FTZ R12, R17, R14, R12 ;  /* 0x0000000e110c8223 */ /* 0x000fe2000001000c */
[C---:B------:R-:W-:Y:S02]  /*0cb0*/  IMAD R23, R24.reuse, UR14, R23 ;  /* 0x0000000e18177c24 */ /* 0x040fe4000f8e0217 */
[C---:B------:R-:W-:Y:S02]  /*0cc0*/  IMAD R21, R24.reuse, UR14, R21 ;  /* 0x0000000e18157c24 */ /* 0x040fe4000f8e0215 */
[----:B------:R-:W-:Y:S01]  /*0cd0*/  IMAD R19, R24, UR14, R19 ;  /* 0x0000000e18137c24 */ /* 0x000fe2000f8e0213 */
        /* <DEDUP_REMOVED lines=13> */
[----:B------:R0:W-:Y:S03]  /*0db0*/  STG.E.U16 desc[UR6][R4.64], R12 ;  /* 0x0000000c04007986 */ /* 0x0001e6000c101506 */
[----:B------:R-:W-:-:S02]  /*0dc0*/  IADD3.X R3, RZ, R3, RZ, P0, !PT ;  /* 0x00000003ff037210 */ /* 0x000fc400007fe4ff */
[----:B------:R-:W-:-:S04]  /*0dd0*/  ISETP.GE.U32.AND P0, PT, R2, UR5, PT ;  /* 0x0000000502007c0c */ /* 0x000fc8000bf06070 */
[----:B------:R-:W-:-:S13]  /*0de0*/  ISETP.GE.AND.EX P0, PT, R3, UR4, PT, P0 ;  /* 0x0000000403007c0c */ /* 0x000fda000bf06300 */
[----:B0-----:R-:W-:Y:S05]  /*0df0*/  @!P0 BRA `(.L_x_250) ;  /* 0xfffffff000f88947 */ /* 0x001fea000383ffff */
[----:B------:R-:W-:Y:S05]  /*0e00*/  EXIT ;  /* 0x000000000000794d */ /* 0x000fea0003800000 */
.L_x_254:
        /* <DEDUP_REMOVED lines=15> */
.L_x_1102:


//--------------------- .text._ZN2at6native51_GLOBAL__N__2c613397_18_DepthwiseConv2d_cu_9959487032conv_depthwise2d_backward_kernelILi0ELi0EN3c104HalfEiEEvNS_27GenericPackedTensorAccessorIKT1_Lm4ENS_16DefaultPtrTraitsEiEENS5_IS6_Lm4ES8_iEES9_T2_iiiiiiiiiiiiiii --------------------------
	.section	.text._ZN2at6native51_GLOBAL__N__2c613397_18_DepthwiseConv2d_cu_9959487032conv_depthwise2d_backward_kernelILi0ELi0EN3c104HalfEiEEvNS_27GenericPackedTensorAccessorIKT1_Lm4ENS_16DefaultPtrTraitsEiEENS5_IS6_Lm4ES8_iEES9_T2_iiiiiiiiiiiiiii,"ax",@progbits
	.align	128
.text._ZN2at6native51_GLOBAL__N__2c613397_18_DepthwiseConv2d_cu_9959487032conv_depthwise2d_backward_kernelILi0ELi0EN3c104HalfEiEEvNS_27GenericPackedTensorAccessorIKT1_Lm4ENS_16DefaultPtrTraitsEiEENS5_IS6_Lm4ES8_iEES9_T2_iiiiiiiiiiiiiii:
        .type           _ZN2at6native51_GLOBAL__N__2c613397_18_DepthwiseConv2d_cu_9959487032conv_depthwise2d_backward_kernelILi0ELi0EN3c104HalfEiEEvNS_27GenericPackedTensorAccessorIKT1_Lm4ENS_16DefaultPtrTraitsEiEENS5_IS6_Lm4ES8_iEES9_T2_iiiiiiiiiiiiiii,@function
        .size           _ZN2at6native51_GLOBAL__N__2c613397_18_DepthwiseConv2d_cu_9959487032conv_depthwise2d_backward_kernelILi0ELi0EN3c104HalfEiEEvNS_27GenericPackedTensorAccessorIKT1_Lm4ENS_16DefaultPtrTraitsEiEENS5_IS6_Lm4ES8_iEES9_T2_iiiiiiiiiiiiiii,(.L_x_1103 - _ZN2at6native51_GLOBAL__N__2c613397_18_DepthwiseConv2d_cu_9959487032conv_depthwise2d_backward_kernelILi0ELi0EN3c104HalfEiEEvNS_27GenericPackedTensorAccessorIKT1_Lm4ENS_16DefaultPtrTraitsEiEENS5_IS6_Lm4ES8_iEES9_T2_iiiiiiiiiiiiiii)
        .other          _ZN2at6native51_GLOBAL__N__2c613397_18_DepthwiseConv2d_cu_9959487032conv_depthwise2d_backward_kernelILi0ELi0EN3c104HalfEiEEvNS_27GenericPackedTensorAccessorIKT1_Lm4ENS_16DefaultPtrTraitsEiEENS5_IS6_Lm4ES8_iEES9_T2_iiiiiiiiiiiiiii,@"STO_CUDA_ENTRY STV_DEFAULT"
_ZN2at6native51_GLOBAL__N__2c613397_18_DepthwiseConv2d_cu_9959487032conv_depthwise2d_backward_kernelILi0ELi0EN3c104HalfEiEEvNS_27GenericPackedTensorAccessorIKT1_Lm4ENS_16DefaultPtrTraitsEiEENS5_IS6_Lm4ES8_iEES9_T2_iiiiiiiiiiiiiii:
        /* <DEDUP_REMOVED lines=15> */
.L_x_275:
        /* <DEDUP_REMOVED lines=89> */
.L_x_274:
        /* <DEDUP_REMOVED lines=12> */
.L_x_273:
        /* <DEDUP_REMOVED lines=47> */
.L_x_266:
        /* <DEDUP_REMOVED lines=71> */
[----:B--2---:R-:W-:Y:S02]  /*0ea0*/  HADD2.F32 R16, -RZ, R16.H0_H0 ;  /* 0x20000010ff107230 */ /* 0x004fe40000004100 */
[----:B---3--:R-:W-:-:S05]  /*0eb0*/  HADD2.F32 R17, -RZ, R24.H0_H0 ;  /* 0x20000018ff117230 */ /* 0x008fca0000004100 */
[----:B------:R-:W-:-:S07]  /*0ec0*/  FFMA.FTZ R11, R16, R17, R11 ;  /* 0x00000011100b7223 */ /* 0x000fce000001000b */
.L_x_259:
[----:B------:R-:W-:Y:S05]  /*0ed0*/  BSYNC B0 ;  /* 0x0000000000007941 */ /* 0x000fea0003800000 */
.L_x_258:
        /* <DEDUP_REMOVED lines=34> */
[----:B------:R-:W-:-:S04]  /*1100*/  @!P6 IADD3 R16, -R16, RZ, RZ ;  /* 0x000000ff1010e210 */ /* 0x000fc80007ffe1ff */
        /* <DEDUP_REMOVED lines=40> */
.L_x_261:
[----:B------:R-:W-:Y:S05]  /*1390*/  BSYNC B0 ;  /* 0x0000000000007941 */ /* 0x000fea0003800000 */
.L_x_260:
        /* <DEDUP_REMOVED lines=13> */
[----:B------:R-:W-:-:S05]  /*1470*/  MOV R16, RZ ;  /* 0x000000ff00107202 */ /* 0x000fca0000000f00 */
        /* <DEDUP_REMOVED lines=21> */
[----:B------:R-:W-:Y:S01]  /*15d0*/  SEL R27, R27, R16, !P4 ;  /* 0x000000101b1b7207 */ /* 0x000fe20006000000 */
[----:B------:R-:W-:Y:S01]  /*15e0*/  IMAD.MOV.U32 R16, RZ, RZ, RZ ;  /* 0x000000ffff107224 */ /* 0x000fe200078e00ff */
[----:B0-----:R-:W-:-:S04]  /*15f0*/  IABS R26, R25 ;  /* 0x00000019001a7213 */ /* 0x001fc80000000000 */
[----:B------:R-:W-:-:S04]  /*1600*/  MOV R24, R26 ;  /* 0x0000001a00187202 */ /* 0x000fc80000000f00 */
[----:B------:R-:W0:Y:S08]  /*1610*/  I2F.RP R26, R24 ;  /* 0x00000018001a7306 */ /* 0x000e300000209400 */
[----:B0-----:R-:W0:Y:S02]  /*1620*/  MUFU.RCP R26, R26 ;  /* 0x0000001a001a7308 */ /* 0x001e240000001000 */
[----:B0-----:R-:W-:-:S06]  /*1630*/  VIADD R17, R26, 0xffffffe ;  /* 0x0ffffffe1a117836 */ /* 0x001fcc0000000000 */
[----:B------:R-:W0:Y:S02]  /*1640*/  F2I.FTZ.U32.TRUNC.NTZ R17, R17 ;  /* 0x0000001100117305 */ /* 0x000e24000021f000 */
[----:B0-----:R-:W-:-:S05]  /*1650*/  IADD3 R29, RZ, -R17, RZ ;  /* 0x80000011ff1d7210 */ /* 0x001fca0007ffe0ff */
        /* <DEDUP_REMOVED lines=31> */
.L_x_263:
[----:B------:R-:W-:Y:S05]  /*1850*/  BSYNC B0 ;  /* 0x0000000000007941 */ /* 0x000fea0003800000 */
.L_x_262:
        /* <DEDUP_REMOVED lines=34> */
[----:B------:R-:W-:Y:S01]  /*1a80*/  @!P6 IMAD.MOV R16, RZ, RZ, -R16 ;  /* 0x000000ffff10e224 */ /* 0x000fe200078e0a10 */
[----:B0-----:R-:W-:-:S04]  /*1a90*/  IABS R24, R25 ;  /* 0x0000001900187213 */ /* 0x001fc80000000000 */
[----:B------:R-:W-:Y:S01]  /*1aa0*/  SEL R27, R27, R16, !P4 ;  /* 0x000000101b1b7207 */ /* 0x000fe20006000000 */
[----:B------:R-:W-:Y:S01]  /*1ab0*/  IMAD.MOV.U32 R16, RZ, RZ, RZ ;  /* 0x000000ffff107224 */ /* 0x000fe200078e00ff */
        /* <DEDUP_REMOVED lines=36> */
.L_x_265:
[----:B------:R-:W-:Y:S05]  /*1d00*/  BSYNC B0 ;  /* 0x0000000000007941 */ /* 0x000fea0003800000 */
.L_x_264:
[----:B------:R-:W-:Y:S01]  /*1d10*/  VIADD R19, R19, 0x4 ;  /* 0x0000000413137836 */ /* 0x000fe20000000000 */
[----:B------:R-:W-:Y:S01]  /*1d20*/  ULDC UR5, c[0x0][0x2c0] ;  /* 0x0000b00000057ab9 */ /* 0x000fe20000000800 */
[----:B------:R-:W-:Y:S01]  /*1d30*/  IADD3 R14, P4, R14, 0x8, RZ ;  /* 0x000000080e0e7810 */ /* 0x000fe20007f9e0ff */
[----:B------:R-:W-:Y:S02]  /*1d40*/  IMAD R16, RZ, RZ, -UR5 ;  /* 0x80000005ff107e24 */ /* 0x000fe4000f8e02ff */
[----:B------:R-:W-:Y:S01]  /*1d50*/  VIADD R17, R19, UR4 ;  /* 0x0000000413117c36 */ /* 0x000fe20008000000 */
[----:B------:R-:W-:Y:S01]  /*1d60*/  IADD3.X R15, RZ, R15, RZ, P4, !PT ;  /* 0x0000000fff0f7210 */ /* 0x000fe200027fe4ff */
[C---:B------:R-:W-:Y:S01]  /*1d70*/  IMAD R21, R16.reuse, 0x4, R21 ;  /* 0x0000000410157824 */ /* 0x040fe200078e0215 */
[C---:B------:R-:W-:Y:S01]  /*1d80*/  LEA R20, R16.reuse, R20, 0x2 ;  /* 0x0000001410147211 */ /* 0x040fe200078e10ff */
[C---:B------:R-:W-:Y:S01]  /*1d90*/  IMAD R23, R16.reuse, 0x4, R23 ;  /* 0x0000000410177824 */ /* 0x040fe200078e0217 */
[----:B------:R-:W-:Y:S01]  /*1da0*/  ISETP.NE.AND P0, PT, R17, RZ, PT ;  /* 0x000000ff1100720c */ /* 0x000fe20003f05270 */
[----:B------:R-:W-:-:S12]  /*1db0*/  IMAD R22, R16, 0x4, R22 ;  /* 0x0000000410167824 */ /* 0x000fd800078e0216 */
[----:B------:R-:W-:Y:S05]  /*1dc0*/  @P0 BRA `(.L_x_266) ;  /* 0xffffffec00180947 */ /* 0x000fea000383ffff */
[----:B------:R-:W-:-:S07]  /*1dd0*/  IMAD.IADD R15, R19, 0x1, R2 ;  /* 0x00000001130f7824 */ /* 0x000fce00078e0202 */
.L_x_257:
        /* <DEDUP_REMOVED lines=12> */
[----:B------:R-:W-:Y:S02]  /*1ea0*/  IMAD.IADD R24, R21, 0x1, -R22 ;  /* 0x0000000115187824 */ /* 0x000fe400078e0a16 */
[----:B------:R-:W-:-:S03]  /*1eb0*/  IMAD.MOV.U32 R14, RZ, RZ, RZ ;  /* 0x000000ffff0e7224 */ /* 0x000fc600078e00ff */
        /* <DEDUP_REMOVED lines=8> */
[----:B0-----:R-:W-:-:S05]  /*1f40*/  IADD3 R19, RZ, -R15, RZ ;  /* 0x8000000fff137210 */ /* 0x001fca0007ffe0ff */
        /* <DEDUP_REMOVED lines=38> */
[-C--:B------:R-:W-:Y:S01]  /*21b0*/  @!P5 IADD3 R15, R15, -R26.reuse, RZ ;  /* 0x8000001a0f0fd210 */ /* 0x080fe20007ffe0ff */
        /* <DEDUP_REMOVED lines=22> */
.L_x_269:
[----:B------:R-:W-:Y:S05]  /*2320*/  BSYNC B0 ;  /* 0x0000000000007941 */ /* 0x000fea0003800000 */
.L_x_268:
        /* <DEDUP_REMOVED lines=80> */
.L_x_272:
[----:B------:R-:W-:Y:S05]  /*2830*/  BSYNC B1 ;  /* 0x0000000000017941 */ /* 0x000fea0003800000 */
.L_x_271:
        /* <DEDUP_REMOVED lines=16> */
[----:B------:R-:W-:-:S10]  /*2940*/  HFMA2.MMA R14, -RZ, RZ, 0, 0 ;  /* 0x00000000ff0e7435 */ /* 0x000fd400000001ff */
[----:B------:R-:W-:-:S04]  /*2950*/  IMAD.HI.U32 R25, R15, R25, R14 ;  /* 0x000000190f197227 */ /* 0x000fc800078e000e */
[----:B------:R-:W-:-:S04]  /*2960*/  IMAD.MOV.U32 R14, RZ, RZ, R18 ;  /* 0x000000ffff0e7224 */ /* 0x000fc800078e0012 */
[----:B------:R-:W-:-:S04]  /*2970*/  IMAD.HI.U32 R18, R25, R14, RZ ;  /* 0x0000000e19127227 */ /* 0x000fc800078e00ff */
[----:B------:R-:W-:-:S04]  /*2980*/  IMAD.MOV R15, RZ, RZ, -R18 ;  /* 0x000000ffff0f7224 */ /* 0x000fc800078e0a12 */
[----:B------:R-:W-:-:S05]  /*2990*/  IMAD R14, R21, R15, R14 ;  /* 0x0000000f150e7224 */ /* 0x000fca00078e020e */
[----:B------:R-:W-:-:S13]  /*29a0*/  ISETP.GT.U32.AND P6, PT, R21, R14, PT ;  /* 0x0000000e1500720c */ /* 0x000fda0003fc4070 */
[----:B------:R-:W-:-:S05]  /*29b0*/  @!P6 IMAD.IADD R14, R14, 0x1, -R21 ;  /* 0x000000010e0ee824 */ /* 0x000fca00078e0a15 */
[----:B------:R-:W-:Y:S02]  /*29c0*/  ISETP.GT.U32.AND P0, PT, R21, R14, PT ;  /* 0x0000000e1500720c */ /* 0x000fe40003f04070 */
[----:B------:R-:W-:-:S04]  /*29d0*/  IADD3 R15, R14, -R21, RZ ;  /* 0x800000150e0f7210 */ /* 0x000fc80007ffe0ff */
        /* <DEDUP_REMOVED lines=9> */
[----:B------:R-:W-:Y:S02]  /*2a70*/  MOV R14, RZ ;  /* 0x000000ff000e7202 */ /* 0x000fe40000000f00 */
[----:B------:R-:W-:-:S04]  /*2a80*/  LOP3.LUT R19, R20, R19, RZ, 0x3c, !PT ;  /* 0x0000001314137212 */ /* 0x000fc800078e3cff */
[----:B------:R-:W-:-:S05]  /*2a90*/  ISETP.GE.AND P6, PT, R19, RZ, PT ;  /* 0x000000ff1300720c */ /* 0x000fca0003fc6270 */
[----:B------:R-:W-:-:S08]  /*2aa0*/  @P3 IADD3 R18, R18, 0x1, RZ ;  /* 0x0000000112123810 */ /* 0x000fd00007ffe0ff */
[----:B------:R-:W-:Y:S01]  /*2ab0*/  @!P6 IMAD.MOV R18, RZ, RZ, -R18 ;  /* 0x000000ffff12e224 */ /* 0x000fe200078e0a12 */
[----:B0-----:R-:W-:-:S04]  /*2ac0*/  IABS R24, R23 ;  /* 0x0000001700187213 */ /* 0x001fc80000000000 */
[----:B------:R-:W-:Y:S01]  /*2ad0*/  SEL R22, R22, R18, !P0 ;  /* 0x0000001216167207 */ /* 0x000fe20004000000 */
        /* <DEDUP_REMOVED lines=33> */
[----:B--2---:R-:W-:Y:S02]  /*2cf0*/  HADD2.F32 R0, -RZ, R16.H0_H0 ;  /* 0x20000010ff007230 */ /* 0x004fe40000004100 */
[----:B---3--:R-:W-:-:S05]  /*2d00*/  HADD2.F32 R14, -RZ, R18.H0_H0 ;  /* 0x20000012ff0e7230 */ /* 0x008fca0000004100 */
[----:B------:R-:W-:-:S07]  /*2d10*/  FFMA.FTZ R11, R0, R14, R11 ;  /* 0x0000000e000b7223 */ /* 0x000fce000001000b */
.L_x_270:
[----:B------:R-:W-:Y:S05]  /*2d20*/  BSYNC B0 ;  /* 0x0000000000007941 */ /* 0x000fea0003800000 */
.L_x_267:
[----:B------:R-:W-:Y:S02]  /*2d30*/  ULDC UR5, c[0x0][0x2a8] ;  /* 0x0000aa0000057ab9 */ /* 0x000fe40000000800 */
[----:B------:R-:W-:Y:S01]  /*2d40*/  VIADD R2, R2, UR5 ;  /* 0x0000000502027c36 */ /* 0x000fe20008000000 */
[----:B------:R-:W-:Y:S06]  /*2d50*/  @!P2 BRA `(.L_x_273) ;  /* 0xffffffd80078a947 */ /* 0x000fec000383ffff */
.L_x_256:
[----:B------:R-:W-:Y:S05]  /*2d60*/  @!P1 BRA `(.L_x_274) ;  /* 0xffffffd800449947 */ /* 0x000fea000383ffff */
.L_x_255:
[----:B------:R-:W0:Y:S01]  /*2d70*/  LDC R0, c[0x0][0xc] ;  /* 0x00000300ff007b82 */ /* 0x000e220000000800 */
[----:B------:R-:W-:Y:S01]  /*2d80*/  SHF.R.S64 R2, RZ, 0x1f, R12 ;  /* 0x0000001fff027819 */ /* 0x000fe2000000100c */
[----:B------:R-:W-:Y:S01]  /*2d90*/  ULDC.64 UR14, c[0x0][0x238] ;  /* 0x00008e00000e7ab9 */ /* 0x000fe20000000a00 */
[----:B------:R-:W-:Y:S01]  /*2da0*/  F2FP.F16.F32.PACK_AB R11, RZ, R11 ;  /* 0x0000000bff0b723e */ /* 0x000fe200000000ff */
        /* <DEDUP_REMOVED lines=11> */
.L_x_276:
        /* <DEDUP_REMOVED lines=10> */
.L_x_1103:


//--------------------- .text._ZN2at6native51_GLOBAL__N__2c613397_18_DepthwiseConv2d_cu_9959487032conv_depthwise2d_backward_kernelILi0ELi2EN3c104HalfEiEEvNS_27GenericPackedTensorAccessorIKT1_Lm4ENS_16DefaultPtrTraitsEiEENS5_IS6_Lm4ES8_iEES9_T2_iiiiiiiiiiiiiii --------------------------
	.section	.text._ZN2at6native51_GLOBAL__N__2c613397_18_DepthwiseConv2d_cu_9959487032conv_depthwise2d_backward_kernelILi0ELi2EN3c104HalfEiEEvNS_27GenericPackedTensorAccessorIKT1_Lm4ENS_16DefaultPtrTraitsEiEENS5_IS6_Lm4ES8_iEES9_T2_iiiiiiiiiiiiiii,"ax",@progbits
	.align	128
.text._ZN2at6native51_GLOBAL__N__2c613397_18_DepthwiseConv2d_cu_9959487032conv_depthwise2d_backward_kernelILi0ELi2EN3c104HalfEiEEvNS_27GenericPackedTensorAccessorIKT1_Lm4ENS_16DefaultPtrTraitsEiEENS5_IS6_Lm4ES8_iEES9_T2_iiiiiiiiiiiiiii:
        .type           _ZN2at6native51_GLOBAL__N__2c613397_18_DepthwiseConv2d_cu_9959487032conv_depthwise2d_backward_kernelILi0ELi2EN3c104HalfEiEEvNS_27GenericPackedTensorAccessorIKT1_Lm4ENS_16DefaultPtrTraitsEiEENS5_IS6_Lm4ES8_iEES9_T2_iiiiiiiiiiiiiii,@function
        .size           _ZN2at6native51_GLOBAL__N__2c613397_18_DepthwiseConv2d_cu_9959487032conv_depthwise2d_backward_kernelILi0ELi2EN3c104HalfEiEEvNS_27GenericPackedTensorAccessorIKT1_Lm4ENS_16DefaultPtrTraitsEiEENS5_IS6_Lm4ES8_iEES9_T2_iiiiiiiiiiiiiii,(.L_x_1104 - _ZN2at6native51_GLOBAL__N__2c613397_18_DepthwiseConv2d_cu_9959487032conv_depthwise2d_backward_kernelILi0ELi2EN3c104HalfEiEEvNS_27GenericPackedTensorAccessorIKT1_Lm4ENS_16DefaultPtrTraitsEiEENS5_IS6_Lm4ES8_iEES9_T2_iiiiiiiiiiiiiii)
        .other          _ZN2at6native51_GLOBAL__N__2c613397_18_DepthwiseConv2d_cu_9959487032conv_depthwise2d_backward_kernelILi0ELi2EN3c104HalfEiEEvNS_27GenericPackedTensorAccessorIKT1_Lm4ENS_16DefaultPtrTraitsEiEENS5_IS6_Lm4ES8_iEES9_T2_iiiiiiiiiiiiiii,@"STO_CUDA_ENTRY STV_DEFAULT"
_ZN2at6native51_GLOBAL__N__2c613397_18_DepthwiseConv2d_cu_9959487032conv_depthwise2d_backward_kernelILi0ELi2EN3c104HalfEiEEvNS_27GenericPackedTensorAccessorIKT1_Lm4ENS_16DefaultPtrTraitsEiEENS5_IS6_Lm4ES8_iEES9_T2_iiiiiiiiiiiiiii:
        /* <DEDUP_REMOVED lines=16> */
.L_x_297:
[----:B------:R-:W0:Y:S01]  /*0100*/  LDC R8, c[0x0][0x298] ;  /* 0x0000a600ff087b82 */ /* 0x000e220000000800 */
[----:B------:R-:W-:Y:S01]  /*0110*/  IMAD.MOV.U32 R11, RZ, RZ, RZ ;  /* 0x000000ffff0b7224 */ /* 0x000fe200078e00ff */
[----:B0-----:R-:W-:-:S04]  /*0120*/  IABS R7, R8 ;  /* 0x0000000800077213 */ /* 0x001fc80000000000 */
[----:B------:R-:W0:Y:S08]  /*0130*/  I2F.RP R0, R7 ;  /* 0x0000000700007306 */ /* 0x000e300000209400 */
[----:B0-----:R-:W0:Y:S02]  /*0140*/  MUFU.RCP R0, R0 ;  /* 0x0000000000007308 */ /* 0x001e240000001000 */
[----:B0-----:R-:W-:-:S06]  /*0150*/  VIADD R2, R0, 0xffffffe ;  /* 0x0ffffffe00027836 */ /* 0x001fcc0000000000 */
[----:B------:R0:W1:Y:S02]  /*0160*/  F2I.FTZ.U32.TRUNC.NTZ R3, R2 ;  /* 0x0000000200037305 */ /* 0x000064000021f000 */
[----:B0-----:R-:W-:Y:S01]  /*0170*/  IMAD.MOV.U32 R2, RZ, RZ, RZ ;  /* 0x000000ffff027224 */ /* 0x001fe200078e00ff */
[----:B-1----:R-:W-:-:S05]  /*0180*/  IADD3 R4, RZ, -R3, RZ ;  /* 0x80000003ff047210 */ /* 0x002fca0007ffe0ff */
[----:B------:R-:W-:Y:S01]  /*0190*/  IMAD R5, R4, R7, RZ ;  /* 0x0000000704057224 */ /* 0x000fe200078e02ff */
[----:B------:R-:W-:-:S03]  /*01a0*/  IABS R4, R19 ;  /* 0x0000001300047213 */ /* 0x000fc60000000000 */
[----:B------:R-:W-:Y:S02]  /*01b0*/  IMAD.HI.U32 R3, R3, R5, R2 ;  /* 0x0000000503037227 */ /* 0x000fe400078e0002 */
[----:B------:R-:W0:Y:S04]  /*01c0*/  LDC R2, c[0x0][0x290] ;  /* 0x0000a400ff027b82 */ /* 0x000e280000000800 */
[----:B------:R-:W-:-:S04]  /*01d0*/  IMAD.HI.U32 R5, R3, R4, RZ ;  /* 0x0000000403057227 */ /* 0x000fc800078e00ff */
[----:B------:R-:W-:Y:S01]  /*01e0*/  IMAD.MOV R0, RZ, RZ, -R5 ;  /* 0x000000ffff007224 */ /* 0x000fe200078e0a05 */
[----:B------:R-:W1:Y:S03]  /*01f0*/  LDC R3, c[0x0][0x2ac] ;  /* 0x0000ab00ff037b82 */ /* 0x000e660000000800 */
        /* <DEDUP_REMOVED lines=23> */
[----:B0-----:R-:W-:Y:S01]  /*0370*/  VIADD R2, R4, 0xffffffe ;  /* 0x0ffffffe04027836 */ /* 0x001fe20000000000 */
[----:B-1----:R-:W-:-:S05]  /*0380*/  IABS R4, R7 ;  /* 0x0000000700047213 */ /* 0x002fca0000000000 */
[----:B------:R0:W1:Y:S02]  /*0390*/  F2I.FTZ.U32.TRUNC.NTZ R3, R2 ;  /* 0x0000000200037305 */ /* 0x000064000021f000 */
[----:B0-----:R-:W-:Y:S01]  /*03a0*/  HFMA2.MMA R2, -RZ, RZ, 0, 0 ;  /* 0x00000000ff027435 */ /* 0x001fe200000001ff */
[----:B-1----:R-:W-:-:S04]  /*03b0*/  IMAD.MOV R9, RZ, RZ, -R3 ;  /* 0x000000ffff097224 */ /* 0x002fc800078e0a03 */
[----:B------:R-:W-:-:S05]  /*03c0*/  IMAD R9, R9, R6, RZ ;  /* 0x0000000609097224 */ /* 0x000fca00078e02ff */
[----:B------:R-:W-:Y:S02]  /*03d0*/  IMAD.HI.U32 R3, R3, R9, R2 ;  /* 0x0000000903037227 */ /* 0x000fe400078e0002 */
[----:B------:R-:W0:Y:S04]  /*03e0*/  I2F.RP R9, R4 ;  /* 0x0000000400097306 */ /* 0x000e280000209400 */
[----:B------:R-:W-:-:S04]  /*03f0*/  IMAD.HI.U32 R2, R3, R10, RZ ;  /* 0x0000000a03027227 */ /* 0x000fc800078e00ff */
[----:B------:R-:W-:-:S04]  /*0400*/  IMAD.MOV R3, RZ, RZ, -R2 ;  /* 0x000000ffff037224 */ /* 0x000fc800078e0a02 */
[C---:B------:R-:W-:Y:S01]  /*0410*/  IMAD R3, R6.reuse, R3, R10 ;  /* 0x0000000306037224 */ /* 0x040fe200078e020a */
[----:B0-----:R-:W0:Y:S04]  /*0420*/  MUFU.RCP R9, R9 ;  /* 0x0000000900097308 */ /* 0x001e280000001000 */
[----:B------:R-:W-:-:S13]  /*0430*/  ISETP.GT.U32.AND P1, PT, R6, R3, PT ;  /* 0x000000030600720c */ /* 0x000fda0003f24070 */
[----:B------:R-:W-:Y:S02]  /*0440*/  @!P1 IMAD.IADD R3, R3, 0x1, -R6 ;  /* 0x0000000103039824 */ /* 0x000fe400078e0a06 */
[----:B0-----:R-:W-:Y:S02]  /*0450*/  VIADD R10, R9, 0xffffffe ;  /* 0x0ffffffe090a7836 */ /* 0x001fe40000000000 */
[----:B------:R-:W-:Y:S01]  /*0460*/  @!P1 VIADD R2, R2, 0x1 ;  /* 0x0000000102029836 */ /* 0x000fe20000000000 */
[----:B------:R-:W-:Y:S02]  /*0470*/  ISETP.GE.U32.AND P0, PT, R3, R6, PT ;  /* 0x000000060300720c */ /* 0x000fe40003f06070 */
[C---:B------:R-:W-:Y:S01]  /*0480*/  LOP3.LUT R6, R5.reuse, R0, RZ, 0x3c, !PT ;  /* 0x0000000005067212 */ /* 0x040fe200078e3cff */
[----:B------:R-:W0:Y:S01]  /*0490*/  F2I.FTZ.U32.TRUNC.NTZ R3, R10 ;  /* 0x0000000a00037305 */ /* 0x000e22000021f000 */
[----:B------:R-:W-:Y:S01]  /*04a0*/  ISETP.NE.AND P1, PT, R0, RZ, PT ;  /* 0x000000ff0000720c */ /* 0x000fe20003f25270 */
[----:B------:R-:W-:Y:S01]  /*04b0*/  VIADD R5, R5, UR4 ;  /* 0x0000000405057c36 */ /* 0x000fe20008000000 */
[----:B------:R-:W-:-:S07]  /*04c0*/  ISETP.GE.AND P2, PT, R6, RZ, PT ;  /* 0x000000ff0600720c */ /* 0x000fce0003f46270 */
[----:B------:R-:W-:-:S05]  /*04d0*/  @P0 IADD3 R2, R2, 0x1, RZ ;  /* 0x0000000102020810 */ /* 0x000fca0007ffe0ff */
        /* <DEDUP_REMOVED lines=20> */
[----:B------:R-:W-:-:S05]  /*0620*/  @P0 VIADD R10, R10, 0x1 ;  /* 0x000000010a0a0836 */ /* 0x000fca0000000000 */
[----:B------:R-:W-:Y:S02]  /*0630*/  @!P2 IADD3 R10, -R10, RZ, RZ ;  /* 0x000000ff0a0aa210 */ /* 0x000fe40007ffe1ff */
[----:B------:R-:W-:-:S05]  /*0640*/  @!P1 LOP3.LUT R10, RZ, R7, RZ, 0x33, !PT ;  /* 0x00000007ff0a9212 */ /* 0x000fca00078e33ff */
[----:B------:R-:W-:-:S04]  /*0650*/  IMAD.MOV R2, RZ, RZ, -R10 ;  /* 0x000000ffff027224 */ /* 0x000fc800078e0a0a */
[----:B------:R-:W-:Y:S02]  /*0660*/  IMAD R7, R7, R2, R6 ;  /* 0x0000000207077224 */ /* 0x000fe400078e0206 */
[----:B------:R-:W-:-:S07]  /*0670*/  IMAD.MOV.U32 R6, RZ, RZ, RZ ;  /* 0x000000ffff067224 */ /* 0x000fce00078e00ff */
.L_x_296:
[----:B------:R-:W0:Y:S02]  /*0680*/  LDC R0, c[0x0][0x2a8] ;  /* 0x0000aa00ff007b82 */ /* 0x000e240000000800 */
[----:B0-----:R-:W-:-:S13]  /*0690*/  ISETP.GE.AND P0, PT, R0, 0x1, PT ;  /* 0x000000010000780c */ /* 0x001fda0003f06270 */
[----:B------:R-:W-:Y:S05]  /*06a0*/  @!P0 BRA `(.L_x_278) ;  /* 0x0000000c00388947 */ /* 0x000fea0003800000 */
[----:B------:R-:W-:Y:S01]  /*06b0*/  ULDC UR6, c[0x0][0x2ac] ;  /* 0x0000ab0000067ab9 */ /* 0x000fe20000000800 */
[----:B------:R-:W-:Y:S01]  /*06c0*/  ULDC.64 UR4, c[0x0][0x290] ;  /* 0x0000a40000047ab9 */ /* 0x000fe20000000a00 */
[----:B------:R-:W-:Y:S01]  /*06d0*/  IMAD R0, R0, UR6, RZ ;  /* 0x0000000600007c24 */ /* 0x000fe2000f8e02ff */
[----:B------:R-:W-:Y:S01]  /*06e0*/  HFMA2.MMA R4, -RZ, RZ, 0, 0 ;  /* 0x00000000ff047435 */ /* 0x000fe200000001ff */
[----:B------:R-:W-:-:S04]  /*06f0*/  IMAD R15, R7, UR4, R6 ;  /* 0x00000004070f7c24 */ /* 0x000fc8000f8e0206 */
[----:B------:R-:W-:Y:S02]  /*0700*/  IMAD R3, R15, R0, RZ ;  /* 0x000000000f037224 */ /* 0x000fe400078e02ff */
[----:B------:R-:W-:-:S07]  /*0710*/  IMAD R2, R10, UR5, R15 ;  /* 0x000000050a027c24 */ /* 0x000fce000f8e020f */
.L_x_295:
[----:B------:R-:W0:Y:S01]  /*0720*/  LDC.64 R14, c[0x0][0x2a8] ;  /* 0x0000aa00ff0e7b82 */ /* 0x000e220000000a00 */
[----:B------:R-:W-:Y:S01]  /*0730*/  ULDC UR4, c[0x0][0x2c4] ;  /* 0x0000b10000047ab9 */ /* 0x000fe20000000800 */
[----:B------:R-:W-:Y:S01]  /*0740*/  IMAD.MOV.U32 R21, RZ, RZ, RZ ;  /* 0x000000ffff157224 */ /* 0x000fe200078e00ff */
[----:B------:R-:W-:Y:S01]  /*0750*/  MOV R25, R3 ;  /* 0x0000000300197202 */ /* 0x000fe20000000f00 */
[C---:B------:R-:W-:Y:S01]  /*0760*/  IMAD R0, R4.reuse, UR4, R9 ;  /* 0x0000000404007c24 */ /* 0x040fe2000f8e0209 */
[----:B------:R-:W-:Y:S01]  /*0770*/  ULDC UR4, c[0x0][0x2a4] ;  /* 0x0000a90000047ab9 */ /* 0x000fe20000000800 */
[----:B------:R-:W-:Y:S02]  /*0780*/  VIADD R4, R4, 0x1 ;  /* 0x0000000104047836 */ /* 0x000fe40000000000 */
[----:B------:R-:W-:-:S05]  /*0790*/  IMAD.IADD R0, R5, 0x1, -R0 ;  /* 0x0000000105007824 */ /* 0x000fca00078e0a00 */
[----:B------:R-:W-:-:S04]  /*07a0*/  LEA.HI R16, R0, R0, RZ, 0x1 ;  /* 0x0000000000107211 */ /* 0x000fc800078f08ff */
[----:B------:R-:W-:-:S04]  /*07b0*/  SHF.R.S32.HI R17, RZ, 0x1, R16 ;  /* 0x00000001ff117819 */ /* 0x000fc80000011410 */
[----:B------:R-:W-:Y:S01]  /*07c0*/  ISETP.GE.AND P0, PT, R17, UR4, PT ;  /* 0x0000000411007c0c */ /* 0x000fe2000bf06270 */
[----:B------:R-:W-:Y:S02]  /*07d0*/  IMAD R22, R2, UR4, R17 ;  /* 0x0000000402167c24 */ /* 0x000fe4000f8e0211 */
[----:B0-----:R-:W-:Y:S01]  /*07e0*/  VIADD R14, R14, 0xffffffff ;  /* 0xffffffff0e0e7836 */ /* 0x001fe20000000000 */
[----:B------:R-:W-:Y:S02]  /*07f0*/  ISETP.GE.AND P2, PT, R4, R15, PT ;  /* 0x0000000f0400720c */ /* 0x000fe40003f46270 */
[----:B------:R-:W-:Y:S02]  /*0800*/  ISETP.GT.AND P0, PT, R0, -0x2, !P0 ;  /* 0xfffffffe0000780c */ /* 0x000fe40004704270 */
[----:B------:R-:W-:-:S13]  /*0810*/  ISETP.GE.U32.AND P1, PT, R14, 0x3, PT ;  /* 0x000000030e00780c */ /* 0x000fda0003f26070 */
        /* <DEDUP_REMOVED lines=8> */
[----:B------:R-:W-:Y:S01]  /*08a0*/  UIMAD UR6, UR5, 0x3, UR4 ;  /* 0x00000003050678a4 */ /* 0x000fe2000f8e0204 */
[----:B------:R-:W-:Y:S01]  /*08b0*/  IMAD.IADD R23, R17, 0x1, -R8 ;  /* 0x0000000111177824 */ /* 0x000fe200078e0a08 */
[----:B------:R-:W-:Y:S01]  /*08c0*/  ULEA UR4, UR5, UR4, 0x1 ;  /* 0x0000000405047291 */ /* 0x000fe2000f8e083f */
[----:B------:R-:W-:-:S02]  /*08d0*/  ISETP.NE.U32.AND P3, PT, R16, 0x1, PT ;  /* 0x000000011000780c */ /* 0x000fc40003f65070 */
[----:B------:R-:W-:Y:S02]  /*08e0*/  IADD3 R24, R17, -UR7, -R8 ;  /* 0x8000000711187c10 */ /* 0x000fe4000fffe808 */
[C-C-:B------:R-:W-:Y:S02]  /*08f0*/  IADD3 R25, -R8.reuse, UR6, R19.reuse ;  /* 0x0000000608197c10 */ /* 0x140fe4000fffe113 */
[----:B------:R-:W-:Y:S01]  /*0900*/  IADD3 R26, -R8, UR4, R19 ;  /* 0x00000004081a7c10 */ /* 0x000fe2000fffe113 */
[----:B0-----:R-:W-:-:S07]  /*0910*/  IMAD.WIDE R14, R3, 0x2, R14 ;  /* 0x00000002030e7825 */ /* 0x001fce00078e020e */
.L_x_288:
        /* <DEDUP_REMOVED lines=21> */
[----:B--2---:R-:W-:-:S02]  /*0a70*/  HADD2.F32 R28, -RZ, R27.H0_H0 ;  /* 0x2000001bff1c7230 */ /* 0x004fc40000004100 */
[----:B---3--:R-:W-:-:S05]  /*0a80*/  HADD2.F32 R27, -RZ, R16.H0_H0 ;  /* 0x20000010ff1b7230 */ /* 0x008fca0000004100 */
[----:B------:R-:W-:-:S07]  /*0a90*/  FFMA.FTZ R11, R28, R27, R11 ;  /* 0x0000001b1c0b7223 */ /* 0x000fce000001000b */
.L_x_281:
[----:B------:R-:W-:Y:S05]  /*0aa0*/  BSYNC B0 ;  /* 0x0000000000007941 */ /* 0x000fea0003800000 */
.L_x_280:
        /* <DEDUP_REMOVED lines=13> */
[----:B--2---:R-:W-:Y:S02]  /*0b80*/  HADD2.F32 R28, -RZ, R27.H0_H0 ;  /* 0x2000001bff1c7230 */ /* 0x004fe40000004100 */
[----:B---3--:R-:W-:-:S05]  /*0b90*/  HADD2.F32 R27, -RZ, R16.H0_H0 ;  /* 0x20000010ff1b7230 */ /* 0x008fca0000004100 */
[----:B------:R-:W-:-:S07]  /*0ba0*/  FFMA.FTZ R11, R28, R27, R11 ;  /* 0x0000001b1c0b7223 */ /* 0x000fce000001000b */
.L_x_283:
[----:B------:R-:W-:Y:S05]  /*0bb0*/  BSYNC B0 ;  /* 0x0000000000007941 */ /* 0x000fea0003800000 */
.L_x_282:
        /* <DEDUP_REMOVED lines=16> */
.L_x_285:
[----:B------:R-:W-:Y:S05]  /*0cc0*/  BSYNC B0 ;  /* 0x0000000000007941 */ /* 0x000fea0003800000 */
.L_x_284:
        /* <DEDUP_REMOVED lines=16> */
.L_x_287:
[----:B------:R-:W-:Y:S05]  /*0dd0*/  BSYNC B0 ;  /* 0x0000000000007941 */ /* 0x000fea0003800000 */
.L_x_286:
[----:B------:R-:W-:Y:S01]  /*0de0*/  ULDC UR4, c[0x0][0x2c0] ;  /* 0x0000b00000047ab9 */ /* 0x000fe20000000800 */
[----:B------:R-:W-:Y:S01]  /*0df0*/  IADD3 R21, R21, 0x4, RZ ;  /* 0x0000000415157810 */ /* 0x000fe20007ffe0ff */
[----:B------:R-:W-:Y:S01]  /*0e00*/  IMAD R16, RZ, RZ, -UR4 ;  /* 0x80000004ff107e24 */ /* 0x000fe2000f8e02ff */
[----:B------:R-:W-:-:S03]  /*0e10*/  IADD3 R14, P4, R14, 0x8, RZ ;  /* 0x000000080e0e7810 */ /* 0x000fc60007f9e0ff */
        /* <DEDUP_REMOVED lines=8> */
[----:B------:R-:W-:-:S07]  /*0ea0*/  IMAD.IADD R25, R21, 0x1, R3 ;  /* 0x0000000115197824 */ /* 0x000fce00078e0203 */
.L_x_279:
[----:B------:R-:W-:-:S13]  /*0eb0*/  ISETP.NE.AND P1, PT, R18, RZ, PT ;  /* 0x000000ff1200720c */ /* 0x000fda0003f25270 */
[----:B------:R-:W-:Y:S05]  /*0ec0*/  @!P1 BRA `(.L_x_289) ;  /* 0x0000000400249947 */ /* 0x000fea0003800000 */
[----:B------:R-:W0:Y:S01]  /*0ed0*/  LDC R23, c[0x0][0x2c0] ;  /* 0x0000b000ff177b82 */ /* 0x000e220000000800 */
[----:B------:R-:W-:Y:S01]  /*0ee0*/  ULDC UR4, c[0x0][0x2b8] ;  /* 0x0000ae0000047ab9 */ /* 0x000fe20000000800 */
[----:B------:R-:W-:Y:S01]  /*0ef0*/  LOP3.LUT R0, R0, 0x1, RZ, 0xc0, !PT ;  /* 0x0000000100007812 */ /* 0x000fe200078ec0ff */
[----:B------:R-:W-:Y:S01]  /*0f00*/  BSSY B0, `(.L_x_290) ;  /* 0x0000019000007945 */ /* 0x000fe20003800000 */
[----:B------:R-:W-:Y:S02]  /*0f10*/  IADD3 R24, R19, UR4, RZ ;  /* 0x0000000413187c10 */ /* 0x000fe4000fffe0ff */
[----:B------:R-:W-:Y:S02]  /*0f20*/  ISETP.NE.U32.AND P1, PT, R0, 0x1, PT ;  /* 0x000000010000780c */ /* 0x000fe40003f25070 */
[----:B------:R-:W1:Y:S01]  /*0f30*/  LDC.64 R14, c[0x0][0x260] ;  /* 0x00009800ff0e7b82 */ /* 0x000e620000000a00 */
[----:B------:R-:W-:Y:S01]  /*0f40*/  ISETP.NE.AND P4, PT, R18, 0x1, PT ;  /* 0x000000011200780c */ /* 0x000fe20003f85270 */
        /* <DEDUP_REMOVED lines=17> */
[----:B--2---:R-:W-:Y:S02]  /*1060*/  HADD2.F32 R0, -RZ, R0.H0_H0 ;  /* 0x20000000ff007230 */ /* 0x004fe40000004100 */
[----:B---3--:R-:W-:-:S05]  /*1070*/  HADD2.F32 R25, -RZ, R14.H0_H0 ;  /* 0x2000000eff197230 */ /* 0x008fca0000004100 */
[----:B------:R-:W-:-:S07]  /*1080*/  FFMA.FTZ R11, R0, R25, R11 ;  /* 0x00000019000b7223 */ /* 0x000fce000001000b */
.L_x_291:
[----:B------:R-:W-:Y:S05]  /*1090*/  BSYNC B0 ;  /* 0x0000000000007941 */ /* 0x000fea0003800000 */
.L_x_290:
[----:B------:R-:W-:Y:S04]  /*10a0*/  BSSY B0, `(.L_x_289) ;  /* 0x000002b000007945 */ /* 0x000fe80003800000 */
[----:B------:R-:W-:Y:S05]  /*10b0*/  @!P4 BRA `(.L_x_292) ;  /* 0x0000000000a4c947 */ /* 0x000fea0003800000 */
[----:B------:R-:W-:Y:S01]  /*10c0*/  IMAD.IADD R21, R21, 0x1, R23 ;  /* 0x0000000115157824 */ /* 0x000fe200078e0217 */
[----:B------:R-:W-:Y:S01]  /*10d0*/  BSSY B1, `(.L_x_293) ;  /* 0x0000014000017945 */ /* 0x000fe20003800000 */
[----:B------:R-:W-:Y:S02]  /*10e0*/  ISETP.NE.AND P4, PT, R18, 0x2, PT ;  /* 0x000000021200780c */ /* 0x000fe40003f85270 */
        /* <DEDUP_REMOVED lines=18> */
.L_x_294:
[----:B------:R-:W-:Y:S05]  /*1210*/  BSYNC B1 ;  /* 0x0000000000017941 */ /* 0x000fea0003800000 */
.L_x_293:
        /* <DEDUP_REMOVED lines=19> */
.L_x_292:
[----:B------:R-:W-:Y:S05]  /*1350*/  BSYNC B0 ;  /* 0x0000000000007941 */ /* 0x000fea0003800000 */
.L_x_289:
[----:B------:R-:W-:Y:S02]  /*1360*/  ULDC UR4, c[0x0][0x2a8] ;  /* 0x0000aa0000047ab9 */ /* 0x000fe40000000800 */
[----:B------:R-:W-:Y:S01]  /*1370*/  IADD3 R3, R3, UR4, RZ ;  /* 0x0000000403037c10 */ /* 0x000fe2000fffe0ff */
[----:B------:R-:W-:Y:S06]  /*1380*/  @!P2 BRA `(.L_x_295) ;  /* 0xfffffff000e4a947 */ /* 0x000fec000383ffff */
.L_x_278:
[----:B------:R-:W-:Y:S01]  /*1390*/  VIADD R6, R6, 0x1 ;  /* 0x0000000106067836 */ /* 0x000fe20000000000 */
[----:B------:R-:W-:-:S04]  /*13a0*/  ULDC UR4, c[0x0][0x290] ;  /* 0x0000a40000047ab9 */ /* 0x000fc80000000800 */
[----:B------:R-:W-:-:S13]  /*13b0*/  ISETP.GE.AND P0, PT, R6, UR4, PT ;  /* 0x0000000406007c0c */ /* 0x000fda000bf06270 */
[----:B------:R-:W-:Y:S05]  /*13c0*/  @!P0 BRA `(.L_x_296) ;  /* 0xfffffff000ac8947 */ /* 0x000fea000383ffff */
.L_x_277:
[----:B------:R-:W-:Y:S01]  /*13d0*/  SHF.R.S64 R2, RZ, 0x1f, R19 ;  /* 0x0000001fff027819 */ /* 0x000fe20000001013 */
[----:B------:R-:W-:Y:S01]  /*13e0*/  ULDC.64 UR4, c[0x0][0x238] ;  /* 0x00008e0000047ab9 */ /* 0x000fe20000000a00 */
[----:B------:R-:W-:Y:S02]  /*13f0*/  F2FP.F16.F32.PACK_AB R11, RZ, R11 ;  /* 0x0000000bff0b723e */ /* 0x000fe400000000ff */
        /* <DEDUP_REMOVED lines=14> */
.L_x_298:
        /* <DEDUP_REMOVED lines=10> */
.L_x_1104:


//--------------------- .text._ZN2at6native51_GLOBAL__N__2c613397_18_DepthwiseConv2d_cu_9959487032conv_depthwise2d_backward_kernelILi0ELi1EN3c104HalfEiEEvNS_27GenericPackedTensorAccessorIKT1_Lm4ENS_16DefaultPtrTraitsEiEENS5_IS6_Lm4ES8_iEES9_T2_iiiiiiiiiiiiiii --------------------------
	.section	.text._ZN2at6native51_GLOBAL__N__2c613397_18_DepthwiseConv2d_cu_9959487032conv_depthwise2d_backward_kernelILi0ELi1EN3c104HalfEiEEvNS_27GenericPackedTensorAccessorIKT1_Lm4ENS_16DefaultPtrTraitsEiEENS5_IS6_Lm4ES8_iEES9_T2_iiiiiiiiiiiiiii,"ax",@progbits
	.align	128
.text._ZN2at6native51_GLOBAL__N__2c613397_18_DepthwiseConv2d_cu_9959487032conv_depthwise2d_backward_kernelILi0ELi1EN3c104HalfEiEEvNS_27GenericPackedTensorAccessorIKT1_Lm4ENS_16DefaultPtrTraitsEiEENS5_IS6_Lm4ES8_iEES9_T2_iiiiiiiiiiiiiii:
        .type           _ZN2at6native51_GLOBAL__N__2c613397_18_DepthwiseConv2d_cu_9959487032conv_depthwise2d_backward_kernelILi0ELi1EN3c104HalfEiEEvNS_27GenericPackedTensorAccessorIKT1_Lm4ENS_16DefaultPtrTraitsEiEENS5_IS6_Lm4ES8_iEES9_T2_iiiiiiiiiiiiiii,@function
        .size           _ZN2at6native51_GLOBAL__N__2c613397_18_DepthwiseConv2d_cu_9959487032conv_depthwise2d_backward_kernelILi0ELi1EN3c104HalfEiEEvNS_27GenericPackedTensorAccessorIKT1_Lm4ENS_16DefaultPtrTraitsEiEENS5_IS6_Lm4ES8_iEES9_T2_iiiiiiiiiiiiiii,(.L_x_1105 - _ZN2at6native51_GLOBAL__N__2c613397_18_DepthwiseConv2d_cu_9959487032conv_depthwise2d_backward_kernelILi0ELi1EN3c104HalfEiEEvNS_27GenericPackedTensorAccessorIKT1_Lm4ENS_16DefaultPtrTraitsEiEENS5_IS6_Lm4ES8_iEES9_T2_iiiiiiiiiiiiiii)
        .other          _ZN2at6native51_GLOBAL__N__2c613397_18_DepthwiseConv2d_cu_9959487032conv_depthwise2d_backward_kernelILi0ELi1EN3c104HalfEiEEvNS_27GenericPackedTensorAccessorIKT1_Lm4ENS_16DefaultPtrTraitsEiEENS5_IS6_Lm4ES8_iEES9_T2_iiiiiiiiiiiiiii,@"STO_CUDA_ENTRY STV_DEFAULT"
_ZN2at6native51_GLOBAL__N__2c613397_18_DepthwiseConv2d_cu_9959487032conv_depthwise2d_backward_kernelILi0ELi1EN3c104HalfEiEEvNS_27GenericPackedTensorAccessorIKT1_Lm4ENS_16DefaultPtrTraitsEiEENS5_IS6_Lm4ES8_iEES9_T2_iiiiiiiiiiiiiii:
        /* <DEDUP_REMOVED lines=16> */
.L_x_311:
        /* <DEDUP_REMOVED lines=54> */
[----:B------:R-:W0:Y:S11]  /*0460*/  F2I.FTZ.U32.TRUNC.NTZ R3, R10 ;  /* 0x0000000a00037305 */ /* 0x000e36000021f000 */
[----:B------:R-:W-:-:S02]  /*0470*/  @P0 IADD3 R2, R2, 0x1, RZ ;  /* 0x0000000102020810 */ /* 0x000fc40007ffe0ff */
[----:B0-----:R-:W-:-:S03]  /*0480*/  IADD3 R5, RZ, -R3, RZ ;  /* 0x80000003ff057210 */ /* 0x001fc60007ffe0ff */
[----:B------:R-:W-:Y:S01]  /*0490*/  IMAD.MOV.U32 R8, RZ, RZ, R2 ;  /* 0x000000ffff087224 */ /* 0x000fe200078e0002 */
[----:B------:R-:W-:-:S03]  /*04a0*/  HFMA2.MMA R2, -RZ, RZ, 0, 0 ;  /* 0x00000000ff027435 */ /* 0x000fc600000001ff */
[----:B------:R-:W-:Y:S01]  /*04b0*/  @!P1 IMAD.MOV R8, RZ, RZ, -R8 ;  /* 0x000000ffff089224 */ /* 0x000fe200078e0a08 */
[----:B------:R-:W-:Y:S01]  /*04c0*/  @!P2 LOP3.LUT R8, RZ, R11, RZ, 0x33, !PT ;  /* 0x0000000bff08a212 */ /* 0x000fe200078e33ff */
[----:B------:R-:W-:-:S03]  /*04d0*/  IMAD R5, R5, R4, RZ ;  /* 0x0000000405057224 */ /* 0x000fc600078e02ff */
[----:B------:R-:W-:Y:S02]  /*04e0*/  IABS R10, R8 ;  /* 0x00000008000a7213 */ /* 0x000fe40000000000 */
[----:B------:R-:W-:Y:S02]  /*04f0*/  IMAD.HI.U32 R2, R3, R5, R2 ;  /* 0x0000000503027227 */ /* 0x000fe400078e0002 */
[----:B------:R-:W0:Y:S02]  /*0500*/  LDC R5, c[0x0][0x2ac] ;  /* 0x0000ab00ff057b82 */ /* 0x000e240000000800 */
[----:B------:R-:W-:-:S04]  /*0510*/  IMAD.MOV.U32 R3, RZ, RZ, R10 ;  /* 0x000000ffff037224 */ /* 0x000fc800078e000a */
[----:B------:R-:W-:-:S05]  /*0520*/  IMAD.HI.U32 R10, R2, R3, RZ ;  /* 0x00000003020a7227 */ /* 0x000fca00078e00ff */
[----:B------:R-:W-:-:S05]  /*0530*/  IADD3 R2, -R10, RZ, RZ ;  /* 0x000000ff0a027210 */ /* 0x000fca0007ffe1ff */
        /* <DEDUP_REMOVED lines=9> */
[----:B0-----:R-:W-:-:S04]  /*05d0*/  ISETP.GE.AND P0, PT, R5, 0x1, PT ;  /* 0x000000010500780c */ /* 0x001fc80003f06270 */
[----:B------:R-:W-:Y:S02]  /*05e0*/  @!P1 IADD3 R10, -R10, RZ, RZ ;  /* 0x000000ff0a0a9210 */ /* 0x000fe40007ffe1ff */
[----:B------:R-:W-:-:S07]  /*05f0*/  @!P2 LOP3.LUT R10, RZ, R0, RZ, 0x33, !PT ;  /* 0x00000000ff0aa212 */ /* 0x000fce00078e33ff */
[----:B------:R-:W-:Y:S05]  /*0600*/  @!P0 BRA `(.L_x_299) ;  /* 0x0000000800e08947 */ /* 0x000fea0003800000 */
[----:B------:R-:W-:Y:S01]  /*0610*/  IMAD.MOV R3, RZ, RZ, -R10 ;  /* 0x000000ffff037224 */ /* 0x000fe200078e0a0a */
[----:B------:R-:W-:Y:S01]  /*0620*/  ULDC UR5, c[0x0][0x2bc] ;  /* 0x0000af0000057ab9 */ /* 0x000fe20000000800 */
[----:B------:R-:W-:Y:S01]  /*0630*/  ULDC UR6, c[0x0][0x294] ;  /* 0x0000a50000067ab9 */ /* 0x000fe20000000800 */
[----:B------:R-:W-:Y:S01]  /*0640*/  IMAD R11, R8, R11, RZ ;  /* 0x0000000b080b7224 */ /* 0x000fe200078e02ff */
[----:B------:R-:W-:Y:S01]  /*0650*/  MOV R12, RZ ;  /* 0x000000ff000c7202 */ /* 0x000fe20000000f00 */
[----:B------:R-:W-:Y:S02]  /*0660*/  IMAD R0, R0, R3, R8 ;  /* 0x0000000300007224 */ /* 0x000fe400078e0208 */
[C---:B------:R-:W-:Y:S01]  /*0670*/  IMAD R7, R6.reuse, R7, RZ ;  /* 0x0000000706077224 */ /* 0x040fe200078e02ff */
[----:B------:R-:W-:Y:S01]  /*0680*/  IADD3 R6, R6, UR5, RZ ;  /* 0x0000000506067c10 */ /* 0x000fe2000fffe0ff */
[----:B------:R-:W-:Y:S02]  /*0690*/  IMAD R9, R0, R9, RZ ;  /* 0x0000000900097224 */ /* 0x000fe400078e02ff */
[----:B------:R-:W-:-:S02]  /*06a0*/  IMAD.MOV.U32 R8, RZ, RZ, RZ ;  /* 0x000000ffff087224 */ /* 0x000fc400078e00ff */
[----:B------:R-:W-:-:S07]  /*06b0*/  IMAD R5, R10, UR6, R9 ;  /* 0x000000060a057c24 */ /* 0x000fce000f8e0209 */
.L_x_310:
[----:B------:R-:W0:Y:S02]  /*06c0*/  LDC R0, c[0x0][0x2a8] ;  /* 0x0000aa00ff007b82 */ /* 0x000e240000000800 */
[----:B0-----:R-:W-:-:S13]  /*06d0*/  ISETP.GE.AND P0, PT, R0, 0x1, PT ;  /* 0x000000010000780c */ /* 0x001fda0003f06270 */
[----:B------:R-:W-:Y:S05]  /*06e0*/  @!P0 BRA `(.L_x_300) ;  /* 0x0000000800988947 */ /* 0x000fea0003800000 */
[----:B------:R-:W-:Y:S01]  /*06f0*/  ULDC UR6, c[0x0][0x2ac] ;  /* 0x0000ab0000067ab9 */ /* 0x000fe20000000800 */
[----:B------:R-:W-:Y:S01]  /*0700*/  IMAD.IADD R15, R9, 0x1, R8 ;  /* 0x00000001090f7824 */ /* 0x000fe200078e0208 */
[----:B------:R-:W-:Y:S01]  /*0710*/  IADD3 R17, R5, R8, RZ ;  /* 0x0000000805117210 */ /* 0x000fe20007ffe0ff */
[----:B------:R-:W-:Y:S01]  /*0720*/  IMAD R0, R0, UR6, RZ ;  /* 0x0000000600007c24 */ /* 0x000fe2000f8e02ff */
[----:B------:R-:W-:Y:S01]  /*0730*/  ULDC UR5, c[0x0][0x2a4] ;  /* 0x0000a90000057ab9 */ /* 0x000fe20000000800 */
[----:B------:R-:W-:Y:S01]  /*0740*/  ULDC UR6, c[0x0][0x294] ;  /* 0x0000a50000067ab9 */ /* 0x000fe20000000800 */
[----:B------:R-:W-:Y:S02]  /*0750*/  IMAD.MOV.U32 R4, RZ, RZ, RZ ;  /* 0x000000ffff047224 */ /* 0x000fe400078e00ff */
[----:B------:R-:W-:Y:S02]  /*0760*/  IMAD R3, R15, R0, RZ ;  /* 0x000000000f037224 */ /* 0x000fe400078e02ff */
[----:B------:R-:W-:-:S02]  /*0770*/  IMAD R2, R10, UR6, R15 ;  /* 0x000000060a027c24 */ /* 0x000fc4000f8e020f */
[----:B------:R-:W-:-:S07]  /*0780*/  IMAD R0, R17, UR5, R6 ;  /* 0x0000000511007c24 */ /* 0x000fce000f8e0206 */
.L_x_309:
[----:B------:R-:W0:Y:S01]  /*0790*/  LDC.64 R14, c[0x0][0x2a8] ;  /* 0x0000aa00ff0e7b82 */ /* 0x000e220000000a00 */
[----:B------:R-:W-:Y:S01]  /*07a0*/  ULDC UR5, c[0x0][0x2c4] ;  /* 0x0000b10000057ab9 */ /* 0x000fe20000000800 */
[----:B------:R-:W-:Y:S01]  /*07b0*/  ULDC UR15, c[0x0][0x2a4] ;  /* 0x0000a900000f7ab9 */ /* 0x000fe20000000800 */
[C---:B------:R-:W-:Y:S01]  /*07c0*/  IMAD R27, R4.reuse, UR5, R11 ;  /* 0x00000005041b7c24 */ /* 0x040fe2000f8e020b */
[----:B------:R-:W-:Y:S01]  /*07d0*/  MOV R21, R3 ;  /* 0x0000000300157202 */ /* 0x000fe20000000f00 */
[----:B------:R-:W-:Y:S02]  /*07e0*/  VIADD R4, R4, 0x1 ;  /* 0x0000000104047836 */ /* 0x000fe40000000000 */
[----:B------:R-:W-:Y:S01]  /*07f0*/  IMAD.MOV.U32 R18, RZ, RZ, RZ ;  /* 0x000000ffff127224 */ /* 0x000fe200078e00ff */
[----:B------:R-:W-:-:S05]  /*0800*/  IADD3 R19, R6, -R27, RZ ;  /* 0x8000001b06137210 */ /* 0x000fca0007ffe0ff */
[----:B------:R-:W-:Y:S01]  /*0810*/  IMAD R17, R2, UR15, R19 ;  /* 0x0000000f02117c24 */ /* 0x000fe2000f8e0213 */
[----:B0-----:R-:W-:Y:S02]  /*0820*/  IADD3 R14, R14, -0x1, RZ ;  /* 0xffffffff0e0e7810 */ /* 0x001fe40007ffe0ff */
[----:B------:R-:W-:Y:S02]  /*0830*/  ISETP.GE.AND P1, PT, R4, R15, PT ;  /* 0x0000000f0400720c */ /* 0x000fe40003f26270 */
[----:B------:R-:W-:-:S13]  /*0840*/  ISETP.GE.U32.AND P0, PT, R14, 0x3, PT ;  /* 0x000000030e00780c */ /* 0x000fda0003f06070 */
[----:B------:R-:W-:Y:S05]  /*0850*/  @!P0 BRA `(.L_x_301) ;  /* 0x0000000400388947 */ /* 0x000fea0003800000 */
[----:B------:R-:W0:Y:S01]  /*0860*/  LDC.64 R28, c[0x0][0x260] ;  /* 0x00009800ff1c7b82 */ /* 0x000e220000000a00 */
[----:B------:R-:W-:Y:S01]  /*0870*/  ULDC UR13, c[0x0][0x2c0] ;  /* 0x0000b000000d7ab9 */ /* 0x000fe20000000800 */
[----:B------:R-:W-:Y:S01]  /*0880*/  ULDC UR5, c[0x0][0x2b8] ;  /* 0x0000ae0000057ab9 */ /* 0x000fe20000000800 */
[----:B------:R-:W-:Y:S01]  /*0890*/  UIADD3 UR6, -UR13, URZ, URZ ;  /* 0x0000003f0d067290 */ /* 0x000fe2000fffe13f */
[----:B------:R-:W-:Y:S01]  /*08a0*/  IADD3 R24, R16, UR5, RZ ;  /* 0x0000000510187c10 */ /* 0x000fe2000fffe0ff */
[----:B------:R-:W-:Y:S01]  /*08b0*/  IMAD.IADD R27, R0, 0x1, -R27 ;  /* 0x00000001001b7824 */ /* 0x000fe200078e0a1b */
[----:B------:R-:W-:Y:S01]  /*08c0*/  ULDC UR14, c[0x0][0x2a0] ;  /* 0x0000a800000e7ab9 */ /* 0x000fe20000000800 */
[----:B------:R-:W-:Y:S01]  /*08d0*/  ULEA UR8, UR6, UR5, 0x1 ;  /* 0x0000000506087291 */ /* 0x000fe2000f8e083f */
[C-C-:B------:R-:W-:Y:S01]  /*08e0*/  IADD3 R20, R24.reuse, -UR13, -R7.reuse ;  /* 0x8000000d18147c10 */ /* 0x140fe2000fffe807 */
[----:B------:R-:W-:Y:S01]  /*08f0*/  UIMAD UR5, UR6, 0x3, UR5 ;  /* 0x00000003060578a4 */ /* 0x000fe2000f8e0205 */
[----:B------:R-:W-:Y:S01]  /*0900*/  IMAD.IADD R24, R24, 0x1, -R7 ;  /* 0x0000000118187824 */ /* 0x000fe200078e0a07 */
[----:B------:R-:W-:Y:S01]  /*0910*/  HFMA2.MMA R18, -RZ, RZ, 0, 0 ;  /* 0x00000000ff127435 */ /* 0x000fe200000001ff */
[----:B------:R-:W-:Y:S01]  /*0920*/  ISETP.GE.AND P2, PT, R19, UR15, PT ;  /* 0x0000000f13007c0c */ /* 0x000fe2000bf46270 */
[----:B------:R-:W-:Y:S01]  /*0930*/  IMAD R25, R27, UR14, R20 ;  /* 0x0000000e1b197c24 */ /* 0x000fe2000f8e0214 */
[----:B------:R-:W-:Y:S01]  /*0940*/  IADD3 R22, -R7, UR8, R16 ;  /* 0x0000000807167c10 */ /* 0x000fe2000fffe110 */
[----:B------:R-:W-:Y:S01]  /*0950*/  IMAD R21, R27, UR14, R24 ;  /* 0x0000000e1b157c24 */ /* 0x000fe2000f8e0218 */
[----:B------:R-:W-:-:S03]  /*0960*/  IADD3 R26, -R7, UR5, R16 ;  /* 0x00000005071a7c10 */ /* 0x000fc6000fffe110 */
[C---:B------:R-:W-:Y:S02]  /*0970*/  IMAD R23, R27.reuse, UR14, R22 ;  /* 0x0000000e1b177c24 */ /* 0x040fe4000f8e0216 */
[----:B------:R-:W-:Y:S02]  /*0980*/  IMAD R27, R27, UR14, R26 ;  /* 0x0000000e1b1b7c24 */ /* 0x000fe4000f8e021a */
[----:B0-----:R-:W-:-:S07]  /*0990*/  IMAD.WIDE R28, R3, 0x2, R28 ;  /* 0x00000002031c7825 */ /* 0x001fce00078e021c */
.L_x_302:
        /* <DEDUP_REMOVED lines=8> */
[----:B--2---:R-:W-:Y:S02]  /*0a20*/  @!P0 HADD2.F32 R14, -RZ, R14.H0_H0 ;  /* 0x2000000eff0e8230 */ /* 0x004fe40000004100 */
[----:B---3--:R-:W-:-:S05]  /*0a30*/  @!P0 HADD2.F32 R15, -RZ, R15.H0_H0 ;  /* 0x2000000fff0f8230 */ /* 0x008fca0000004100 */
        /* <DEDUP_REMOVED lines=30> */
[----:B--2---:R-:W-:Y:S02]  /*0c20*/  @!P0 HADD2.F32 R14, -RZ, R14.H0_H0 ;  /* 0x2000000eff0e8230 */ /* 0x004fe40000004100 */
[----:B---3--:R-:W-:-:S05]  /*0c30*/  @!P0 HADD2.F32 R15, -RZ, R15.H0_H0 ;  /* 0x2000000fff0f8230 */ /* 0x008fca0000004100 */
[----:B------:R-:W-:Y:S01]  /*0c40*/  @!P0 FFMA.FTZ R12, R15, R14, R12 ;  /* 0x0000000e0f0c8223 */ /* 0x000fe2000001000c */
[----:B------:R-:W-:Y:S02]  /*0c50*/  IADD3 R14, RZ, -UR5, RZ ;  /* 0x80000005ff0e7c10 */ /* 0x000fe4000fffe0ff */
[----:B------:R-:W-:Y:S02]  /*0c60*/  IADD3 R28, P0, R28, 0x8, RZ ;  /* 0x000000081c1c7810 */ /* 0x000fe40007f1e0ff */
[C---:B------:R-:W-:Y:S01]  /*0c70*/  LEA R20, R14.reuse, R20, 0x2 ;  /* 0x000000140e147211 */ /* 0x040fe200078e10ff */
[C---:B------:R-:W-:Y:S01]  /*0c80*/  IMAD R22, R14.reuse, 0x4, R22 ;  /* 0x000000040e167824 */ /* 0x040fe200078e0216 */
[C---:B------:R-:W-:Y:S01]  /*0c90*/  LEA R26, R14.reuse, R26, 0x2 ;  /* 0x0000001a0e1a7211 */ /* 0x040fe200078e10ff */
[C---:B------:R-:W-:Y:S01]  /*0ca0*/  IMAD R21, R14.reuse, 0x4, R21 ;  /* 0x000000040e157824 */ /* 0x040fe200078e0215 */
[C---:B------:R-:W-:Y:S01]  /*0cb0*/  LEA R25, R14.reuse, R25, 0x2 ;  /* 0x000000190e197211 */ /* 0x040fe200078e10ff */
[C---:B------:R-:W-:Y:S01]  /*0cc0*/  IMAD R23, R14.reuse, 0x4, R23 ;  /* 0x000000040e177824 */ /* 0x040fe200078e0217 */
[C---:B------:R-:W-:Y:S01]  /*0cd0*/  LEA R27, R14.reuse, R27, 0x2 ;  /* 0x0000001b0e1b7211 */ /* 0x040fe200078e10ff */
[----:B------:R-:W-:Y:S01]  /*0ce0*/  IMAD R24, R14, 0x4, R24 ;  /* 0x000000040e187824 */ /* 0x000fe200078e0218 */
[----:B------:R-:W-:Y:S01]  /*0cf0*/  IADD3 R14, R18, UR4, RZ ;  /* 0x00000004120e7c10 */ /* 0x000fe2000fffe0ff */
[----:B------:R-:W-:-:S03]  /*0d00*/  IMAD.X R29, RZ, RZ, R29, P0 ;  /* 0x000000ffff1d7224 */ /* 0x000fc600000e061d */
[----:B------:R-:W-:-:S13]  /*0d10*/  ISETP.NE.AND P0, PT, R14, RZ, PT ;  /* 0x000000ff0e00720c */ /* 0x000fda0003f05270 */
[----:B------:R-:W-:Y:S05]  /*0d20*/  @P0 BRA `(.L_x_302) ;  /* 0xfffffffc001c0947 */ /* 0x000fea000383ffff */
[----:B------:R-:W-:-:S07]  /*0d30*/  IMAD.IADD R21, R18, 0x1, R3 ;  /* 0x0000000112157824 */ /* 0x000fce00078e0203 */
.L_x_301:
        /* <DEDUP_REMOVED lines=24> */
.L_x_305:
[----:B------:R-:W-:Y:S05]  /*0ec0*/  BSYNC B0 ;  /* 0x0000000000007941 */ /* 0x000fea0003800000 */
.L_x_304:
        /* <DEDUP_REMOVED lines=19> */
.L_x_308:
[----:B------:R-:W-:Y:S05]  /*1000*/  BSYNC B1 ;  /* 0x0000000000017941 */ /* 0x000fea0003800000 */
.L_x_307:
        /* <DEDUP_REMOVED lines=16> */
.L_x_306:
[----:B------:R-:W-:Y:S05]  /*1110*/  BSYNC B0 ;  /* 0x0000000000007941 */ /* 0x000fea0003800000 */
.L_x_303:
[----:B------:R-:W-:Y:S02]  /*1120*/  ULDC UR5, c[0x0][0x2a8] ;  /* 0x0000aa0000057ab9 */ /* 0x000fe40000000800 */
[----:B------:R-:W-:Y:S01]  /*1130*/  IADD3 R3, R3, UR5, RZ ;  /* 0x0000000503037c10 */ /* 0x000fe2000fffe0ff */
[----:B------:R-:W-:Y:S06]  /*1140*/  @!P1 BRA `(.L_x_309) ;  /* 0xfffffff400909947 */ /* 0x000fec000383ffff */
.L_x_300:
[----:B------:R-:W-:Y:S01]  /*1150*/  VIADD R8, R8, 0x1 ;  /* 0x0000000108087836 */ /* 0x000fe20000000000 */
[----:B------:R-:W-:-:S04]  /*1160*/  ULDC UR5, c[0x0][0x290] ;  /* 0x0000a40000057ab9 */ /* 0x000fc80000000800 */
[----:B------:R-:W-:-:S13]  /*1170*/  ISETP.GE.AND P0, PT, R8, UR5, PT ;  /* 0x0000000508007c0c */ /* 0x000fda000bf06270 */
[----:B------:R-:W-:Y:S05]  /*1180*/  @!P0 BRA `(.L_x_310) ;  /* 0xfffffff4004c8947 */ /* 0x000fea000383ffff */
.L_x_299:
        /* <DEDUP_REMOVED lines=15> */
.L_x_312:
        /* <DEDUP_REMOVED lines=16> */
.L_x_1105:


//--------------------- .text._ZN2at6native51_GLOBAL__N__2c613397_18_DepthwiseConv2d_cu_9959487032conv_depthwise2d_backward_kernelILi1ELi0EN3c104HalfEiEEvNS_27GenericPackedTensorAccessorIKT1_Lm4ENS_16DefaultPtrTraitsEiEENS5_IS6_Lm4ES8_iEES9_T2_iiiiiiiiiiiiiii --------------------------
	.section	.text._ZN2at6native51_GLOBAL__N__2c613397_18_DepthwiseConv2d_cu_9959487032conv_depthwise2d_backward_kernelILi1ELi0EN3c104HalfEiEEvNS_27GenericPackedTensorAccessorIKT1_Lm4ENS_16DefaultPtrTraitsEiEENS5_IS6_Lm4ES8_iEES9_T2_iiiiiiiiiiiiiii,"ax",@progbits
	.align	128
.text._ZN2at6native51_GLOBAL__N__2c613397_18_DepthwiseConv2d_cu_9959487032conv_depthwise2d_backward_kernelILi1ELi0EN3c104HalfEiEEvNS_27GenericPackedTensorAccessorIKT1_Lm4ENS_16DefaultPtrTraitsEiEENS5_IS6_Lm4ES8_iEES9_T2_iiiiiiiiiiiiiii:
        .type           _ZN2at6native51_GLOBAL__N__2c613397_18_DepthwiseConv2d_cu_9959487032conv_depthwise2d_backward_kernelILi1ELi0EN3c104HalfEiEEvNS_27GenericPackedTensorAccessorIKT1_Lm4ENS_16DefaultPtrTraitsEiEENS5_IS6_Lm4ES8_iEES9_T2_iiiiiiiiiiiiiii,@function
        .size           _ZN2at6native51_GLOBAL__N__2c613397_18_DepthwiseConv2d_cu_9959487032conv_depthwise2d_backward_kernelILi1ELi0EN3c104HalfEiEEvNS_27GenericPackedTensorAccessorIKT1_Lm4ENS_16DefaultPtrTraitsEiEENS5_IS6_Lm4ES8_iEES9_T2_iiiiiiiiiiiiiii,(.L_x_1106 - _ZN2at6native51_GLOBAL__N__2c613397_18_DepthwiseConv2d_cu_9959487032conv_depthwise2d_backward_kernelILi1ELi0EN3c104HalfEiEEvNS_27GenericPackedTensorAccessorIKT1_Lm4ENS_16DefaultPtrTraitsEiEENS5_IS6_Lm4ES8_iEES9_T2_iiiiiiiiiiiiiii)
        .other          _ZN2at6native51_GLOBAL__N__2c613397_18_DepthwiseConv2d_cu_9959487032conv_depthwise2d_backward_kernelILi1ELi0EN3c104HalfEiEEvNS_27GenericPackedTensorAccessorIKT1_Lm4ENS_16DefaultPtrTraitsEiEENS5_IS6_Lm4ES8_iEES9_T2_iiiiiiiiiiiiiii,@"STO_CUDA_ENTRY STV_DEFAULT"
_ZN2at6native51_GLOBAL__N__2c613397_18_DepthwiseConv2d_cu_9959487032conv_depthwise2d_backward_kernelILi1ELi0EN3c104HalfEiEEvNS_27GenericPackedTensorAccessorIKT1_Lm4ENS_16DefaultPtrTraitsEiEENS5_IS6_Lm4ES8_iEES9_T2_iiiiiiiiiiiiiii:
        /* <DEDUP_REMOVED lines=18> */
.L_x_314:
        /* <DEDUP_REMOVED lines=10> */
.L_x_313:
[----:B------:R-:W-:Y:S01]  /*01c0*/  VIADD R4, R4, 0xffffffff ;  /* 0xffffffff04047836 */ /* 0x000fe20000000000 */
[----:B------:R-:W-:Y:S01]  /*01d0*/  ULDC UR9, c[0x0][0x294] ;  /* 0x0000a50000097ab9 */ /* 0x000fe20000000800 */
[----:B------:R-:W-:-:S03]  /*01e0*/  ULDC UR10, c[0x0][0x290] ;  /* 0x0000a400000a7ab9 */ /* 0x000fc60000000800 */
[----:B------:R-:W-:-:S13]  /*01f0*/  ISETP.GE.U32.AND P1, PT, R4, 0x3, PT ;  /* 0x000000030400780c */ /* 0x000fda0003f26070 */
.L_x_331:
[----:B------:R-:W0:Y:S01]  /*0200*/  LDC R7, c[0x0][0x298] ;  /* 0x0000a600ff077b82 */ /* 0x000e220000000800 */
[----:B------:R-:W-:Y:S01]  /*0210*/  IABS R10, R2 ;  /* 0x00000002000a7213 */ /* 0x000fe20000000000 */
[----:B------:R-:W-:-:S06]  /*0220*/  ULDC.64 UR4, c[0x0][0x2b8] ;  /* 0x0000ae0000047ab9 */ /* 0x000fcc0000000a00 */
        /* <DEDUP_REMOVED lines=9> */
[----:B------:R-:W-:Y:S02]  /*02c0*/  IMAD R13, R6, R11, RZ ;  /* 0x0000000b060d7224 */ /* 0x000fe400078e02ff */
[----:B------:R-:W-:Y:S02]  /*02d0*/  IMAD.MOV.U32 R6, RZ, RZ, R10 ;  /* 0x000000ffff067224 */ /* 0x000fe400078e000a */
[----:B------:R-:W-:Y:S01]  /*02e0*/  IMAD.HI.U32 R9, R9, R13, R8 ;  /* 0x0000000d09097227 */ /* 0x000fe200078e0008 */
[----:B------:R-:W0:Y:S05]  /*02f0*/  I2F.RP R10, R5 ;  /* 0x00000005000a7306 */ /* 0x000e2a0000209400 */
        /* <DEDUP_REMOVED lines=8> */
[----:B------:R-:W-:Y:S01]  /*0380*/  ISETP.GE.U32.AND P0, PT, R6, R11, PT ;  /* 0x0000000b0600720c */ /* 0x000fe20003f06070 */
[----:B------:R0:W1:Y:S01]  /*0390*/  F2I.FTZ.U32.TRUNC.NTZ R9, R8 ;  /* 0x0000000800097305 */ /* 0x000062000021f000 */
[----:B------:R-:W-:Y:S01]  /*03a0*/  LOP3.LUT R6, R2, R7, RZ, 0x3c, !PT ;  /* 0x0000000702067212 */ /* 0x000fe200078e3cff */
[----:B------:R-:W2:Y:S01]  /*03b0*/  LDC R11, c[0x0][0x28c] ;  /* 0x0000a300ff0b7b82 */ /* 0x000ea20000000800 */
[----:B------:R-:W-:Y:S02]  /*03c0*/  ISETP.NE.AND P2, PT, R7, RZ, PT ;  /* 0x000000ff0700720c */ /* 0x000fe40003f45270 */
[----:B------:R-:W-:Y:S01]  /*03d0*/  ISETP.GE.AND P3, PT, R6, RZ, PT ;  /* 0x000000ff0600720c */ /* 0x000fe20003f66270 */
[----:B0-----:R-:W-:-:S04]  /*03e0*/  IMAD.MOV.U32 R8, RZ, RZ, RZ ;  /* 0x000000ffff087224 */ /* 0x001fc800078e00ff */
[----:B------:R-:W0:Y:S02]  /*03f0*/  LDC R10, c[0x0][0x2b4] ;  /* 0x0000ad00ff0a7b82 */ /* 0x000e240000000800 */
[----:B------:R-:W-:Y:S01]  /*0400*/  @P0 IADD3 R13, R13, 0x1, RZ ;  /* 0x000000010d0d0810 */ /* 0x000fe20007ffe0ff */
[----:B-1----:R-:W-:-:S05]  /*0410*/  IMAD.MOV R6, RZ, RZ, -R9 ;  /* 0x000000ffff067224 */ /* 0x002fca00078e0a09 */
[----:B------:R-:W-:Y:S01]  /*0420*/  @!P3 IMAD.MOV R13, RZ, RZ, -R13 ;  /* 0x000000ffff0db224 */ /* 0x000fe200078e0a0d */
[----:B------:R-:W-:Y:S01]  /*0430*/  @!P2 LOP3.LUT R13, RZ, R7, RZ, 0x33, !PT ;  /* 0x00000007ff0da212 */ /* 0x000fe200078e33ff */
[----:B------:R-:W-:-:S03]  /*0440*/  IMAD R15, R6, R5, RZ ;  /* 0x00000005060f7224 */ /* 0x000fc600078e02ff */
[----:B------:R-:W-:Y:S01]  /*0450*/  IABS R6, R13 ;  /* 0x0000000d00067213 */ /* 0x000fe20000000000 */
[----:B------:R-:W-:Y:S01]  /*0460*/  IMAD.HI.U32 R8, R9, R15, R8 ;  /* 0x0000000f09087227 */ /* 0x000fe200078e0008 */
[----:B--2---:R-:W-:Y:S02]  /*0470*/  IABS R12, R11 ;  /* 0x0000000b000c7213 */ /* 0x004fe40000000000 */
[----:B------:R-:W-:Y:S02]  /*0480*/  MOV R15, R6 ;  /* 0x00000006000f7202 */ /* 0x000fe40000000f00 */
[----:B------:R-:W1:Y:S03]  /*0490*/  I2F.RP R9, R12 ;  /* 0x0000000c00097306 */ /* 0x000e660000209400 */
[----:B------:R-:W-:Y:S01]  /*04a0*/  IMAD.HI.U32 R14, R8, R15, RZ ;  /* 0x0000000f080e7227 */ /* 0x000fe200078e00ff */
[----:B0-----:R-:W-:-:S03]  /*04b0*/  IABS R6, R10 ;  /* 0x0000000a00067213 */ /* 0x001fc60000000000 */
[----:B------:R-:W-:Y:S01]  /*04c0*/  IMAD.MOV R8, RZ, RZ, -R14 ;  /* 0x000000ffff087224 */ /* 0x000fe200078e0a0e */
[----:B------:R-:W0:Y:S03]  /*04d0*/  I2F.RP R16, R6 ;  /* 0x0000000600107306 */ /* 0x000e260000209400 */
[----:B------:R-:W-:-:S05]  /*04e0*/  IMAD R8, R5, R8, R15 ;  /* 0x0000000805087224 */ /* 0x000fca00078e020f */
[----:B------:R-:W-:Y:S01]  /*04f0*/  ISETP.GT.U32.AND P2, PT, R5, R8, PT ;  /* 0x000000080500720c */ /* 0x000fe20003f44070 */
[----:B-1----:R-:W1:Y:S08]  /*0500*/  MUFU.RCP R9, R9 ;  /* 0x0000000900097308 */ /* 0x002e700000001000 */
[----:B0-----:R-:W0:Y:S04]  /*0510*/  MUFU.RCP R16, R16 ;  /* 0x0000001000107308 */ /* 0x001e280000001000 */
[----:B------:R-:W-:Y:S01]  /*0520*/  @!P2 IMAD.IADD R8, R8, 0x1, -R5 ;  /* 0x000000010808a824 */ /* 0x000fe200078e0a05 */
[----:B------:R-:W-:-:S02]  /*0530*/  @!P2 IADD3 R14, R14, 0x1, RZ ;  /* 0x000000010e0ea810 */ /* 0x000fc40007ffe0ff */
[----:B------:R-:W-:Y:S02]  /*0540*/  ISETP.NE.AND P2, PT, R4, RZ, PT ;  /* 0x000000ff0400720c */ /* 0x000fe40003f45270 */
[----:B------:R-:W-:Y:S01]  /*0550*/  ISETP.GE.U32.AND P0, PT, R8, R5, PT ;  /* 0x000000050800720c */ /* 0x000fe20003f06070 */
[----:B-1----:R-:W-:Y:S01]  /*0560*/  VIADD R15, R9, 0xffffffe ;  /* 0x0ffffffe090f7836 */ /* 0x002fe20000000000 */
[----:B------:R-:W-:-:S04]  /*0570*/  LOP3.LUT R5, R13, R4, RZ, 0x3c, !PT ;  /* 0x000000040d057212 */ /* 0x000fc800078e3cff */
[----:B------:R-:W-:Y:S02]  /*0580*/  ISETP.GE.AND P3, PT, R5, RZ, PT ;  /* 0x000000ff0500720c */ /* 0x000fe40003f66270 */
[----:B------:R-:W1:Y:S01]  /*0590*/  F2I.FTZ.U32.TRUNC.NTZ R5, R15 ;  /* 0x0000000f00057305 */ /* 0x000e62000021f000 */
[----:B0-----:R-:W-:-:S04]  /*05a0*/  VIADD R8, R16, 0xffffffe ;  /* 0x0ffffffe10087836 */ /* 0x001fc80000000000 */
[----:B------:R-:W-:-:S03]  /*05b0*/  @P0 VIADD R14, R14, 0x1 ;  /* 0x000000010e0e0836 */ /* 0x000fc60000000000 */
[----:B------:R0:W2:Y:S03]  /*05c0*/  F2I.FTZ.U32.TRUNC.NTZ R9, R8 ;  /* 0x0000000800097305 */ /* 0x0000a6000021f000 */
[----:B------:R-:W-:Y:S01]  /*05d0*/  @!P3 IMAD.MOV R14, RZ, RZ, -R14 ;  /* 0x000000ffff0eb224 */ /* 0x000fe200078e0a0e */
[----:B------:R-:W-:Y:S02]  /*05e0*/  @!P2 LOP3.LUT R14, RZ, R4, RZ, 0x33, !PT ;  /* 0x00000004ff0ea212 */ /* 0x000fe400078e33ff */
[----:B-1----:R-:W-:-:S03]  /*05f0*/  IADD3 R17, RZ, -R5, RZ ;  /* 0x80000005ff117210 */ /* 0x002fc60007ffe0ff */
[----:B------:R-:W-:Y:S02]  /*0600*/  IMAD.MOV R15, RZ, RZ, -R14 ;  /* 0x000000ffff0f7224 */ /* 0x000fe400078e0a0e */
[----:B0-----:R-:W-:Y:S02]  /*0610*/  IMAD.MOV.U32 R8, RZ, RZ, RZ ;  /* 0x000000ffff087224 */ /* 0x001fe400078e00ff */
[----:B------:R-:W-:Y:S01]  /*0620*/  IMAD R16, R4, R15, R13 ;  /* 0x0000000f04107224 */ /* 0x000fe200078e020d */
[----:B------:R-:W-:Y:S01]  /*0630*/  IABS R15, R14 ;  /* 0x0000000e000f7213 */ /* 0x000fe20000000000 */
[----:B--2---:R-:W-:Y:S01]  /*0640*/  IMAD.MOV R18, RZ, RZ, -R9 ;  /* 0x000000ffff127224 */ /* 0x004fe200078e0a09 */
[----:B------:R-:W-:Y:S01]  /*0650*/  IADD3 R13, -R13, RZ, RZ ;  /* 0x000000ff0d0d7210 */ /* 0x000fe20007ffe1ff */
[----:B------:R-:W-:Y:S02]  /*0660*/  IMAD R17, R17, R12, RZ ;  /* 0x0000000c11117224 */ /* 0x000fe400078e02ff */
[----:B------:R-:W-:-:S02]  /*0670*/  IMAD.MOV.U32 R4, RZ, RZ, RZ ;  /* 0x000000ffff047224 */ /* 0x000fc400078e00ff */
[----:B------:R-:W-:Y:S02]  /*0680*/  IMAD R13, R7, R13, R2 ;  /* 0x0000000d070d7224 */ /* 0x000fe400078e0202 */
[----:B------:R-:W-:Y:S01]  /*0690*/  IMAD.HI.U32 R5, R5, R17, R4 ;  /* 0x0000001105057227 */ /* 0x000fe200078e0004 */
[----:B------:R-:W-:-:S03]  /*06a0*/  MOV R17, R18 ;  /* 0x0000001200117202 */ /* 0x000fc60000000f00 */
[----:B------:R-:W-:Y:S02]  /*06b0*/  VIADD R4, R16, UR5 ;  /* 0x0000000510047c36 */ /* 0x000fe40008000000 */
[----:B------:R-:W-:Y:S02]  /*06c0*/  IMAD R17, R17, R6, RZ ;  /* 0x0000000611117224 */ /* 0x000fe400078e02ff */
[----:B------:R-:W-:Y:S01]  /*06d0*/  IMAD.HI.U32 R5, R5, R15, RZ ;  /* 0x0000000f05057227 */ /* 0x000fe200078e00ff */
[----:B------:R-:W-:Y:S02]  /*06e0*/  IABS R16, R4 ;  /* 0x0000000400107213 */ /* 0x000fe40000000000 */
[----:B------:R-:W-:Y:S01]  /*06f0*/  ISETP.GE.AND P5, PT, R4, RZ, PT ;  /* 0x000000ff0400720c */ /* 0x000fe20003fa6270 */
[----:B------:R-:W-:Y:S01]  /*0700*/  IMAD.HI.U32 R8, R9, R17, R8 ;  /* 0x0000001109087227 */ /* 0x000fe200078e0008 */
[----:B------:R-:W-:-:S03]  /*0710*/  IADD3 R9, -R5, RZ, RZ ;  /* 0x000000ff05097210 */ /* 0x000fc60007ffe1ff */
[----:B------:R-:W-:Y:S02]  /*0720*/  IMAD.MOV.U32 R17, RZ, RZ, R16 ;  /* 0x000000ffff117224 */ /* 0x000fe400078e0010 */
[----:B------:R-:W-:Y:S02]  /*0730*/  IMAD R9, R12, R9, R15 ;  /* 0x000000090c097224 */ /* 0x000fe400078e020f */
[----:B------:R-:W-:-:S03]  /*0740*/  IMAD.HI.U32 R8, R8, R17, RZ ;  /* 0x0000001108087227 */ /* 0x000fc600078e00ff */
[----:B------:R-:W-:Y:S01]  /*0750*/  ISETP.GT.U32.AND P2, PT, R12, R9, PT ;  /* 0x000000090c00720c */ /* 0x000fe20003f44070 */
[----:B------:R-:W-:-:S04]  /*0760*/  IMAD.MOV R8, RZ, RZ, -R8 ;  /* 0x000000ffff087224 */ /* 0x000fc800078e0a08 */
[----:B------:R-:W-:Y:S01]  /*0770*/  IMAD R15, R6, R8, R17 ;  /* 0x00000008060f7224 */ /* 0x000fe200078e0211 */
[----:B------:R-:W-:-:S04]  /*0780*/  LOP3.LUT R8, R14, R11, RZ, 0x3c, !PT ;  /* 0x0000000b0e087212 */ /* 0x000fc800078e3cff */
[----:B------:R-:W-:-:S03]  /*0790*/  ISETP.GT.U32.AND P3, PT, R6, R15, PT ;  /* 0x0000000f0600720c */ /* 0x000fc60003f64070 */
[----:B------:R-:W-:Y:S01]  /*07a0*/  @!P2 IMAD.IADD R9, R9, 0x1, -R12 ;  /* 0x000000010909a824 */ /* 0x000fe200078e0a0c */
[----:B------:R-:W-:Y:S02]  /*07b0*/  @!P2 IADD3 R5, R5, 0x1, RZ ;  /* 0x000000010505a810 */ /* 0x000fe40007ffe0ff */
[----:B------:R-:W-:Y:S02]  /*07c0*/  ISETP.NE.AND P2, PT, R11, RZ, PT ;  /* 0x000000ff0b00720c */ /* 0x000fe40003f45270 */
[----:B------:R-:W-:-:S05]  /*07d0*/  ISETP.GE.U32.AND P0, PT, R9, R12, PT ;  /* 0x0000000c0900720c */ /* 0x000fca0003f06070 */
[----:B------:R-:W-:Y:S01]  /*07e0*/  @!P3 IMAD.IADD R15, R15, 0x1, -R6 ;  /* 0x000000010f0fb824 */ /* 0x000fe200078e0a06 */
[----:B------:R-:W-:-:S04]  /*07f0*/  ISETP.GE.AND P3, PT, R8, RZ, PT ;  /* 0x000000ff0800720c */ /* 0x000fc80003f66270 */
[----:B------:R-:W-:-:S03]  /*0800*/  ISETP.GT.U32.AND P4, PT, R6, R15, PT ;  /* 0x0000000f0600720c */ /* 0x000fc60003f84070 */
[----:B------:R-:W-:Y:S01]  /*0810*/  @P0 VIADD R5, R5, 0x1 ;  /* 0x0000000105050836 */ /* 0x000fe20000000000 */
[----:B------:R-:W-:-:S05]  /*0820*/  ISETP.NE.AND P0, PT, R10, RZ, PT ;  /* 0x000000ff0a00720c */ /* 0x000fca0003f05270 */
[----:B------:R-:W-:Y:S01]  /*0830*/  @!P3 IMAD.MOV R5, RZ, RZ, -R5 ;  /* 0x000000ffff05b224 */ /* 0x000fe200078e0a05 */
[----:B------:R-:W-:-:S03]  /*0840*/  @!P2 LOP3.LUT R5, RZ, R11, RZ, 0x33, !PT ;  /* 0x0000000bff05a212 */ /* 0x000fc600078e33ff */
[----:B------:R-:W-:Y:S02]  /*0850*/  @!P4 IMAD.IADD R15, R15, 0x1, -R6 ;  /* 0x000000010f0fc824 */ /* 0x000fe400078e0a06 */
[----:B------:R-:W-:Y:S02]  /*0860*/  IMAD.MOV R8, RZ, RZ, -R5 ;  /* 0x000000ffff087224 */ /* 0x000fe400078e0a05 */
[----:B------:R-:W-:Y:S02]  /*0870*/  IMAD.MOV.U32 R6, RZ, RZ, R15 ;  /* 0x000000ffff067224 */ /* 0x000fe400078e000f */
[----:B------:R-:W-:Y:S01]  /*0880*/  IMAD R7, R11, R8, R14 ;  /* 0x000000080b077224 */ /* 0x000fe200078e020e */
[----:B------:R-:W-:Y:S01]  /*0890*/  IADD3 R8, R13, UR4, RZ ;  /* 0x000000040d087c10 */ /* 0x000fe2000fffe0ff */
[----:B------:R-:W-:Y:S01]  /*08a0*/  @!P5 IMAD.MOV R6, RZ, RZ, -R6 ;  /* 0x000000ffff06d224 */ /* 0x000fe200078e0a06 */
[----:B------:R-:W-:Y:S02]  /*08b0*/  @!P0 LOP3.LUT R6, RZ, R10, RZ, 0x33, !PT ;  /* 0x0000000aff068212 */ /* 0x000fe400078e33ff */
[----:B------:R-:W-:Y:S01]  /*08c0*/  CS2R R12, SRZ ;  /* 0x00000000000c7805 */ /* 0x000fe2000001ff00 */
        /* <DEDUP_REMOVED lines=8> */
[----:B------:R-:W-:-:S07]  /*0950*/  IMAD.U32 R11, RZ, RZ, UR4 ;  /* 0x00000004ff0b7e24 */ /* 0x000fce000f8e00ff */
.L_x_324:
        /* <DEDUP_REMOVED lines=52> */
[----:B------:R-:W-:Y:S02]  /*0ca0*/  @!P5 IMAD.IADD R26, R26, 0x1, -R21 ;  /* 0x000000011a1ad824 */ /* 0x000fe400078e0a15 */
[----:B------:R-:W-:Y:S01]  /*0cb0*/  @P6 IADD3 R16, R16, 0x1, RZ ;  /* 0x0000000110106810 */ /* 0x000fe20007ffe0ff */
[----:B------:R-:W-:Y:S01]  /*0cc0*/  @!P5 VIADD R22, R22, 0x1 ;  /* 0x000000011616d836 */ /* 0x000fe20000000000 */
[----:B------:R-:W-:Y:S02]  /*0cd0*/  ISETP.GE.AND P6, PT, R17, RZ, PT ;  /* 0x000000ff1100720c */ /* 0x000fe40003fc6270 */
[----:B------:R-:W-:Y:S02]  /*0ce0*/  ISETP.GE.U32.AND P4, PT, R26, R21, PT ;  /* 0x000000151a00720c */ /* 0x000fe40003f86070 */
[----:B------:R-:W-:Y:S02]  /*0cf0*/  ISETP.GE.AND P5, PT, R14, RZ, PT ;  /* 0x000000ff0e00720c */ /* 0x000fe40003fa6270 */
[----:B------:R-:W0:Y:S07]  /*0d00*/  LDC.64 R14, c[0x0][0x2a0] ;  /* 0x0000a800ff0e7b82 */ /* 0x000e2e0000000a00 */
[----:B------:R-:W-:-:S02]  /*0d10*/  @!P6 IMAD.MOV R16, RZ, RZ, -R16 ;  /* 0x000000ffff10e224 */ /* 0x000fc400078e0a10 */
[----:B------:R-:W-:Y:S01]  /*0d20*/  @P4 VIADD R22, R22, 0x1 ;  /* 0x0000000116164836 */ /* 0x000fe20000000000 */
[----:B------:R-:W-:Y:S02]  /*0d30*/  ISETP.NE.AND P4, PT, R19, RZ, PT ;  /* 0x000000ff1300720c */ /* 0x000fe40003f85270 */
[----:B------:R-:W-:Y:S02]  /*0d40*/  SEL R21, R18, R16, !P0 ;  /* 0x0000001012157207 */ /* 0x000fe40004000000 */
        /* <DEDUP_REMOVED lines=11> */
[----:B------:R-:W-:Y:S02]  /*0e00*/  IMAD R15, R15, R14, R21 ;  /* 0x0000000e0f0f7224 */ /* 0x000fe400078e0215 */
[----:B0-----:R-:W-:-:S06]  /*0e10*/  IMAD.WIDE R18, R23, 0x2, R18 ;  /* 0x0000000217127825 */ /* 0x001fcc00078e0212 */
[----:B------:R-:W2:Y:S01]  /*0e20*/  LDG.E.U16 R18, desc[UR6][R18.64] ;  /* 0x0000000612127981 */ /* 0x000ea2000c1e1500 */
[----:B-1----:R-:W-:-:S06]  /*0e30*/  IMAD.WIDE R16, R15, 0x2, R16 ;  /* 0x000000020f107825 */ /* 0x002fcc00078e0210 */
[----:B------:R-:W3:Y:S01]  /*0e40*/  LDG.E.U16 R16, desc[UR6][R16.64] ;  /* 0x0000000610107981 */ /* 0x000ee2000c1e1500 */
[----:B--2---:R-:W-:Y:S02]  /*0e50*/  HADD2.F32 R14, -RZ, R18.H0_H0 ;  /* 0x20000012ff0e7230 */ /* 0x004fe40000004100 */
[----:B---3--:R-:W-:-:S05]  /*0e60*/  HADD2.F32 R15, -RZ, R16.H0_H0 ;  /* 0x20000010ff0f7230 */ /* 0x008fca0000004100 */
[----:B------:R-:W-:-:S07]  /*0e70*/  FFMA.FTZ R13, R14, R15, R13 ;  /* 0x0000000f0e0d7223 */ /* 0x000fce000001000d */
.L_x_317:
[----:B------:R-:W-:Y:S05]  /*0e80*/  BSYNC B0 ;  /* 0x0000000000007941 */ /* 0x000fea0003800000 */
.L_x_316:
        /* <DEDUP_REMOVED lines=78> */
[----:B---3--:R-:W-:Y:S02]  /*1370*/  HADD2.F32 R14, -RZ, R18.H0_H0 ;  /* 0x20000012ff0e7230 */ /* 0x008fe40000004100 */
[----:B--2---:R-:W-:-:S05]  /*1380*/  HADD2.F32 R15, -RZ, R20.H0_H0 ;  /* 0x20000014ff0f7230 */ /* 0x004fca0000004100 */
[----:B------:R-:W-:-:S07]  /*1390*/  FFMA.FTZ R13, R14, R15, R13 ;  /* 0x0000000f0e0d7223 */ /* 0x000fce000001000d */
.L_x_319:
[----:B------:R-:W-:Y:S05]  /*13a0*/  BSYNC B0 ;  /* 0x0000000000007941 */ /* 0x000fea0003800000 */
.L_x_318:
        /* <DEDUP_REMOVED lines=80> */
.L_x_321:
[----:B------:R-:W-:Y:S05]  /*18b0*/  BSYNC B0 ;  /* 0x0000000000007941 */ /* 0x000fea0003800000 */
.L_x_320:
        /* <DEDUP_REMOVED lines=80> */
.L_x_323:
[----:B------:R-:W-:Y:S05]  /*1dc0*/  BSYNC B0 ;  /* 0x0000000000007941 */ /* 0x000fea0003800000 */
.L_x_322:
[----:B------:R-:W-:Y:S01]  /*1dd0*/  IADD3 R12, R12, 0x4, RZ ;  /* 0x000000040c0c7810 */ /* 0x000fe20007ffe0ff */
[----:B------:R-:W-:Y:S06]  /*1de0*/  @P3 BRA `(.L_x_324) ;  /* 0xffffffe800dc3947 */ /* 0x000fec000383ffff */
.L_x_315:
        /* <DEDUP_REMOVED lines=20> */
[----:B0-----:R-:W-:Y:S01]  /*1f30*/  MOV R6, RZ ;  /* 0x000000ff00067202 */ /* 0x001fe20000000f00 */
[----:B-1----:R-:W-:-:S04]  /*1f40*/  IMAD.MOV R21, RZ, RZ, -R7 ;  /* 0x000000ffff157224 */ /* 0x002fc800078e0a07 */
        /* <DEDUP_REMOVED lines=35> */
[----:B------:R-:W-:Y:S01]  /*2180*/  IMAD.HI.U32 R22, R25, R7, RZ ;  /* 0x0000000719167227 */ /* 0x000fe200078e00ff */
[----:B------:R-:W-:-:S03]  /*2190*/  ISETP.GE.AND P4, PT, R6, RZ, PT ;  /* 0x000000ff0600720c */ /* 0x000fc60003f86270 */
        /* <DEDUP_REMOVED lines=29> */
.L_x_327:
[----:B------:R-:W-:Y:S05]  /*2370*/  BSYNC B0 ;  /* 0x0000000000007941 */ /* 0x000fea0003800000 */
.L_x_326:
        /* <DEDUP_REMOVED lines=84> */
.L_x_330:
[----:B------:R-:W-:Y:S05]  /*28c0*/  BSYNC B1 ;  /* 0x0000000000017941 */ /* 0x000fea0003800000 */
.L_x_329:
        /* <DEDUP_REMOVED lines=23> */
[----:B------:R-:W-:-:S05]  /*2a40*/  SEL R6, R6, R19, !P0 ;  /* 0x0000001306067207 */ /* 0x000fca0004000000 */
        /* <DEDUP_REMOVED lines=19> */
[----:B0-----:R-:W-:-:S06]  /*2b80*/  IADD3 R6, R18, 0xffffffe, RZ ;  /* 0x0ffffffe12067810 */ /* 0x001fcc0007ffe0ff */
[----:B------:R0:W1:Y:S02]  /*2b90*/  F2I.FTZ.U32.TRUNC.NTZ R7, R6 ;  /* 0x0000000600077305 */ /* 0x000064000021f000 */
[----:B0-----:R-:W-:Y:S02]  /*2ba0*/  IMAD.MOV.U32 R6, RZ, RZ, RZ ;  /* 0x000000ffff067224 */ /* 0x001fe400078e00ff */
[----:B-1----:R-:W-:-:S04]  /*2bb0*/  IMAD.MOV R21, RZ, RZ, -R7 ;  /* 0x000000ffff157224 */ /* 0x002fc800078e0a07 */
[----:B------:R-:W-:-:S04]  /*2bc0*/  IMAD R21, R21, R14, RZ ;  /* 0x0000000e15157224 */ /* 0x000fc800078e02ff */
[----:B------:R-:W-:-:S04]  /*2bd0*/  IMAD.HI.U32 R21, R7, R21, R6 ;  /* 0x0000001507157227 */ /* 0x000fc800078e0006 */
[----:B------:R-:W-:-:S04]  /*2be0*/  IMAD.MOV.U32 R7, RZ, RZ, R20 ;  /* 0x000000ffff077224 */ /* 0x000fc800078e0014 */
[----:B------:R-:W-:-:S05]  /*2bf0*/  IMAD.HI.U32 R21, R21, R7, RZ ;  /* 0x0000000715157227 */ /* 0x000fca00078e00ff */
[----:B------:R-:W-:-:S05]  /*2c00*/  IADD3 R18, -R21, RZ, RZ ;  /* 0x000000ff15127210 */ /* 0x000fca0007ffe1ff */
[----:B------:R-:W-:-:S05]  /*2c10*/  IMAD R7, R14, R18, R7 ;  /* 0x000000120e077224 */ /* 0x000fca00078e0207 */
[----:B------:R-:W-:-:S13]  /*2c20*/  ISETP.GT.U32.AND P5, PT, R14, R7, PT ;  /* 0x000000070e00720c */ /* 0x000fda0003fa4070 */
[----:B------:R-:W-:Y:S01]  /*2c30*/  @!P5 IMAD.IADD R7, R7, 0x1, -R14 ;  /* 0x000000010707d824 */ /* 0x000fe200078e0a0e */
[----:B------:R-:W-:-:S04]  /*2c40*/  @!P5 IADD3 R21, R21, 0x1, RZ ;  /* 0x000000011515d810 */ /* 0x000fc80007ffe0ff */
        /* <DEDUP_REMOVED lines=12> */
[----:B------:R-:W-:Y:S01]  /*2d10*/  IADD3 R16, R16, 0x2, RZ ;  /* 0x0000000210107810 */ /* 0x000fe20007ffe0ff */
[----:B------:R-:W-:-:S04]  /*2d20*/  ULDC UR4, c[0x0][0x294] ;  /* 0x0000a50000047ab9 */ /* 0x000fc80000000800 */
[----:B------:R-:W-:Y:S02]  /*2d30*/  IMAD R4, R5, UR4, R16 ;  /* 0x0000000405047c24 */ /* 0x000fe4000f8e0210 */
[----:B------:R-:W1:Y:S01]  /*2d40*/  LDC.64 R10, c[0x0][0x210] ;  /* 0x00008400ff0a7b82 */ /* 0x000e620000000a00 */
[----:B------:R-:W-:Y:S02]  /*2d50*/  IMAD R17, R17, R16, RZ ;  /* 0x0000001011117224 */ /* 0x000fe400078e02ff */
        /* <DEDUP_REMOVED lines=9> */
.L_x_328:
[----:B------:R-:W-:Y:S05]  /*2df0*/  BSYNC B0 ;  /* 0x0000000000007941 */ /* 0x000fea0003800000 */
.L_x_325:
[----:B------:R-:W-:Y:S01]  /*2e00*/  SHF.R.S64 R4, RZ, 0x1f, R2 ;  /* 0x0000001fff047819 */ /* 0x000fe20000001002 */
[----:B------:R-:W-:Y:S01]  /*2e10*/  ULDC.64 UR4, c[0x0][0x238] ;  /* 0x00008e0000047ab9 */ /* 0x000fe20000000a00 */
[----:B------:R-:W-:Y:S02]  /*2e20*/  F2FP.F16.F32.PACK_AB R9, RZ, R9 ;  /* 0x00000009ff09723e */ /* 0x000fe400000000ff */
        /* <DEDUP_REMOVED lines=12> */
.L_x_332:
        /* <DEDUP_REMOVED lines=9> */
.L_x_1106:


//--------------------- .text._ZN2at6native51_GLOBAL__N__2c613397_18_DepthwiseConv2d_cu_9959487032conv_depthwise2d_backward_kernelILi1ELi2EN3c104HalfEiEEvNS_27GenericPackedTensorAccessorIKT1_Lm4ENS_16DefaultPtrTraitsEiEENS5_IS6_Lm4ES8_iEES9_T2_iiiiiiiiiiiiiii --------------------------
	.section	.text._ZN2at6native51_GLOBAL__N__2c613397_18_DepthwiseConv2d_cu_9959487032conv_depthwise2d_backward_kernelILi1ELi2EN3c104HalfEiEEvNS_27GenericPackedTensorAccessorIKT1_Lm4ENS_16DefaultPtrTraitsEiEENS5_IS6_Lm4ES8_iEES9_T2_iiiiiiiiiiiiiii,"ax",@progbits
	.align	128
.text._ZN2at6native51_GLOBAL__N__2c613397_18_DepthwiseConv2d_cu_9959487032conv_depthwise2d_backward_kernelILi1ELi2EN3c104HalfEiEEvNS_27GenericPackedTensorAccessorIKT1_Lm4ENS_16DefaultPtrTraitsEiEENS5_IS6_Lm4ES8_iEES9_T2_iiiiiiiiiiiiiii:
        .type           _ZN2at6native51_GLOBAL__N__2c613397_18_DepthwiseConv2d_cu_9959487032conv_depthwise2d_backward_kernelILi1ELi2EN3c104HalfEiEEvNS_27GenericPackedTensorAccessorIKT1_Lm4ENS_16DefaultPtrTraitsEiEENS5_IS6_Lm4ES8_iEES9_T2_iiiiiiiiiiiiiii,@function
        .size           _ZN2at6native51_GLOBAL__N__2c613397_18_DepthwiseConv2d_cu_9959487032conv_depthwise2d_backward_kernelILi1ELi2EN3c104HalfEiEEvNS_27GenericPackedTensorAccessorIKT1_Lm4ENS_16DefaultPtrTraitsEiEENS5_IS6_Lm4ES8_iEES9_T2_iiiiiiiiiiiiiii,(.L_x_1107 - _ZN2at6native51_GLOBAL__N__2c613397_18_DepthwiseConv2d_cu_9959487032conv_depthwise2d_backward_kernelILi1ELi2EN3c104HalfEiEEvNS_27GenericPackedTensorAccessorIKT1_Lm4ENS_16DefaultPtrTraitsEiEENS5_IS6_Lm4ES8_iEES9_T2_iiiiiiiiiiiiiii)
        .other          _ZN2at6native51_GLOBAL__N__2c613397_18_DepthwiseConv2d_cu_9959487032conv_depthwise2d_backward_kernelILi1ELi2EN3c104HalfEiEEvNS_27GenericPackedTensorAccessorIKT1_Lm4ENS_16DefaultPtrTraitsEiEENS5_IS6_Lm4ES8_iEES9_T2_iiiiiiiiiiiiiii,@"STO_CUDA_ENTRY STV_DEFAULT"
_ZN2at6native51_GLOBAL__N__2c613397_18_DepthwiseConv2d_cu_9959487032conv_depthwise2d_backward_kernelILi1ELi2EN3c104HalfEiEEvNS_27GenericPackedTensorAccessorIKT1_Lm4ENS_16DefaultPtrTraitsEiEENS5_IS6_Lm4ES8_iEES9_T2_iiiiiiiiiiiiiii:
        /* <DEDUP_REMOVED lines=18> */
.L_x_334:
        /* <DEDUP_REMOVED lines=10> */
.L_x_333:
[----:B------:R-:W-:Y:S01]  /*01c0*/  IADD3 R4, R4, -0x1, RZ ;  /* 0xffffffff04047810 */ /* 0x000fe20007ffe0ff */
[----:B------:R-:W-:-:S03]  /*01d0*/  ULDC UR9, c[0x0][0x290] ;  /* 0x0000a40000097ab9 */ /* 0x000fc60000000800 */
[----:B------:R-:W-:-:S13]  /*01e0*/  ISETP.GE.U32.AND P1, PT, R4, 0x3, PT ;  /* 0x000000030400780c */ /* 0x000fda0003f26070 */
.L_x_340:
[----:B------:R-:W0:Y:S01]  /*01f0*/  LDC R5, c[0x0][0x298] ;  /* 0x0000a600ff057b82 */ /* 0x000e220000000800 */
[----:B------:R-:W-:Y:S01]  /*0200*/  MOV R6, RZ ;  /* 0x000000ff00067202 */ /* 0x000fe20000000f00 */
[----:B------:R-:W-:Y:S01]  /*0210*/  ULDC.64 UR4, c[0x0][0x2b8] ;  /* 0x0000ae0000047ab9 */ /* 0x000fe20000000a00 */
[----:B------:R-:W-:Y:S01]  /*0220*/  IABS R11, R2 ;  /* 0x00000002000b7213 */ /* 0x000fe20000000000 */
        /* <DEDUP_REMOVED lines=21> */
[----:B------:R-:W-:Y:S02]  /*0380*/  ISETP.GE.U32.AND P0, PT, R7, R14, PT ;  /* 0x0000000e0700720c */ /* 0x000fe40003f06070 */
[----:B0-----:R-:W-:Y:S02]  /*0390*/  IADD3 R10, R12, 0xffffffe, RZ ;  /* 0x0ffffffe0c0a7810 */ /* 0x001fe40007ffe0ff */
[----:B------:R-:W-:Y:S02]  /*03a0*/  LOP3.LUT R7, R2, R5, RZ, 0x3c, !PT ;  /* 0x0000000502077212 */ /* 0x000fe400078e3cff */
[----:B------:R0:W2:Y:S01]  /*03b0*/  F2I.FTZ.U32.TRUNC.NTZ R11, R10 ;  /* 0x0000000a000b7305 */ /* 0x0000a2000021f000 */
[----:B------:R-:W-:-:S02]  /*03c0*/  ISETP.NE.AND P3, PT, R5, RZ, PT ;  /* 0x000000ff0500720c */ /* 0x000fc40003f65270 */
[----:B------:R-:W-:Y:S02]  /*03d0*/  ISETP.GE.AND P2, PT, R7, RZ, PT ;  /* 0x000000ff0700720c */ /* 0x000fe40003f46270 */
[----:B-1----:R-:W-:Y:S02]  /*03e0*/  IABS R7, R8 ;  /* 0x0000000800077213 */ /* 0x002fe40000000000 */
[----:B------:R-:W-:Y:S01]  /*03f0*/  @P0 VIADD R9, R9, 0x1 ;  /* 0x0000000109090836 */ /* 0x000fe20000000000 */
[----:B0-----:R-:W-:Y:S01]  /*0400*/  HFMA2.MMA R10, -RZ, RZ, 0, 0 ;  /* 0x00000000ff0a7435 */ /* 0x001fe200000001ff */
[----:B------:R-:W0:Y:S01]  /*0410*/  I2F.RP R14, R7 ;  /* 0x00000007000e7306 */ /* 0x000e220000209400 */
[----:B--2---:R-:W-:-:S06]  /*0420*/  IADD3 R13, RZ, -R11, RZ ;  /* 0x8000000bff0d7210 */ /* 0x004fcc0007ffe0ff */
[----:B------:R-:W-:Y:S02]  /*0430*/  @!P2 IADD3 R9, -R9, RZ, RZ ;  /* 0x000000ff0909a210 */ /* 0x000fe40007ffe1ff */
[----:B------:R-:W-:Y:S01]  /*0440*/  @!P3 LOP3.LUT R9, RZ, R5, RZ, 0x33, !PT ;  /* 0x00000005ff09b212 */ /* 0x000fe200078e33ff */
[----:B------:R-:W-:-:S03]  /*0450*/  IMAD R13, R13, R6, RZ ;  /* 0x000000060d0d7224 */ /* 0x000fc600078e02ff */
[----:B------:R-:W-:Y:S01]  /*0460*/  IABS R12, R9 ;  /* 0x00000009000c7213 */ /* 0x000fe20000000000 */
        /* <DEDUP_REMOVED lines=8> */
[-C--:B------:R-:W-:Y:S01]  /*04f0*/  @!P3 IADD3 R13, R13, -R6.reuse, RZ ;  /* 0x800000060d0db210 */ /* 0x080fe20007ffe0ff */
[----:B------:R-:W-:Y:S01]  /*0500*/  @!P3 VIADD R11, R11, 0x1 ;  /* 0x000000010b0bb836 */ /* 0x000fe20000000000 */
[----:B------:R-:W-:Y:S02]  /*0510*/  ISETP.NE.AND P3, PT, R4, RZ, PT ;  /* 0x000000ff0400720c */ /* 0x000fe40003f65270 */
[----:B------:R-:W-:Y:S02]  /*0520*/  ISETP.GE.U32.AND P0, PT, R13, R6, PT ;  /* 0x000000060d00720c */ /* 0x000fe40003f06070 */
[----:B------:R0:W1:Y:S01]  /*0530*/  F2I.FTZ.U32.TRUNC.NTZ R13, R12 ;  /* 0x0000000c000d7305 */ /* 0x000062000021f000 */
[----:B------:R-:W-:-:S04]  /*0540*/  LOP3.LUT R6, R9, R4, RZ, 0x3c, !PT ;  /* 0x0000000409067212 */ /* 0x000fc800078e3cff */
[----:B------:R-:W-:Y:S02]  /*0550*/  ISETP.GE.AND P2, PT, R6, RZ, PT ;  /* 0x000000ff0600720c */ /* 0x000fe40003f46270 */
[----:B0-----:R-:W-:-:S04]  /*0560*/  MOV R12, RZ ;  /* 0x000000ff000c7202 */ /* 0x001fc80000000f00 */
[----:B------:R-:W-:Y:S02]  /*0570*/  @P0 IADD3 R11, R11, 0x1, RZ ;  /* 0x000000010b0b0810 */ /* 0x000fe40007ffe0ff */
[----:B-1----:R-:W-:-:S05]  /*0580*/  IADD3 R6, RZ, -R13, RZ ;  /* 0x8000000dff067210 */ /* 0x002fca0007ffe0ff */
        /* <DEDUP_REMOVED lines=10> */
[-C--:B------:R-:W-:Y:S01]  /*0630*/  @!P2 IADD3 R6, R6, -R7.reuse, RZ ;  /* 0x800000070606a210 */ /* 0x080fe20007ffe0ff */
[----:B------:R-:W-:Y:S01]  /*0640*/  @!P2 VIADD R12, R12, 0x1 ;  /* 0x000000010c0ca836 */ /* 0x000fe20000000000 */
[----:B------:R-:W-:Y:S02]  /*0650*/  ISETP.NE.AND P2, PT, R8, RZ, PT ;  /* 0x000000ff0800720c */ /* 0x000fe40003f45270 */
[----:B------:R-:W-:Y:S01]  /*0660*/  ISETP.GE.U32.AND P0, PT, R6, R7, PT ;  /* 0x000000070600720c */ /* 0x000fe20003f06070 */
[----:B------:R-:W-:Y:S01]  /*0670*/  IMAD R6, R4, R10, R9 ;  /* 0x0000000a04067224 */ /* 0x000fe200078e0209 */
[----:B------:R-:W-:Y:S02]  /*0680*/  LOP3.LUT R7, R11, R8, RZ, 0x3c, !PT ;  /* 0x000000080b077212 */ /* 0x000fe400078e3cff */
[----:B------:R-:W-:Y:S02]  /*0690*/  IADD3 R9, -R9, RZ, RZ ;  /* 0x000000ff09097210 */ /* 0x000fe40007ffe1ff */
[----:B------:R-:W-:-:S02]  /*06a0*/  IADD3 R6, R6, UR5, RZ ;  /* 0x0000000506067c10 */ /* 0x000fc4000fffe0ff */
[----:B------:R-:W-:Y:S01]  /*06b0*/  ISETP.GE.AND P3, PT, R7, RZ, PT ;  /* 0x000000ff0700720c */ /* 0x000fe20003f66270 */
[----:B------:R-:W-:Y:S01]  /*06c0*/  IMAD R9, R5, R9, R2 ;  /* 0x0000000905097224 */ /* 0x000fe200078e0202 */
[----:B------:R-:W-:-:S03]  /*06d0*/  LEA.HI R4, R6, R6, RZ, 0x1 ;  /* 0x0000000606047211 */ /* 0x000fc600078f08ff */
[----:B------:R-:W-:Y:S02]  /*06e0*/  @P0 IADD3 R12, R12, 0x1, RZ ;  /* 0x000000010c0c0810 */ /* 0x000fe40007ffe0ff */
[----:B------:R-:W-:Y:S02]  /*06f0*/  SHF.R.S32.HI R4, RZ, 0x1, R4 ;  /* 0x00000001ff047819 */ /* 0x000fe40000011404 */
[----:B------:R-:W-:Y:S02]  /*0700*/  MOV R5, R12 ;  /* 0x0000000c00057202 */ /* 0x000fe40000000f00 */
[----:B------:R-:W-:Y:S02]  /*0710*/  IADD3 R9, R9, UR4, RZ ;  /* 0x0000000409097c10 */ /* 0x000fe4000fffe0ff */
[----:B------:R-:W-:Y:S02]  /*0720*/  ISETP.GE.AND P0, PT, R4, UR11, PT ;  /* 0x0000000b04007c0c */ /* 0x000fe4000bf06270 */
[----:B------:R-:W-:-:S02]  /*0730*/  @!P3 IADD3 R5, -R5, RZ, RZ ;  /* 0x000000ff0505b210 */ /* 0x000fc40007ffe1ff */
[C---:B------:R-:W-:Y:S02]  /*0740*/  LEA.HI R7, R9.reuse, R9, RZ, 0x1 ;  /* 0x0000000909077211 */ /* 0x040fe400078f08ff */
[C---:B------:R-:W-:Y:S02]  /*0750*/  ISETP.GT.AND P0, PT, R6.reuse, -0x2, !P0 ;  /* 0xfffffffe0600780c */ /* 0x040fe40004704270 */
[----:B------:R-:W-:Y:S02]  /*0760*/  @!P2 LOP3.LUT R5, RZ, R8, RZ, 0x33, !PT ;  /* 0x00000008ff05a212 */ /* 0x000fe400078e33ff */
[----:B------:R-:W-:Y:S02]  /*0770*/  SHF.R.S32.HI R7, RZ, 0x1, R7 ;  /* 0x00000001ff077819 */ /* 0x000fe40000011407 */
[----:B------:R-:W-:Y:S01]  /*0780*/  ISETP.GT.AND P0, PT, R9, -0x2, P0 ;  /* 0xfffffffe0900780c */ /* 0x000fe20000704270 */
[----:B------:R-:W-:Y:S01]  /*0790*/  IMAD.MOV R10, RZ, RZ, -R5 ;  /* 0x000000ffff0a7224 */ /* 0x000fe200078e0a05 */
[----:B------:R-:W-:Y:S01]  /*07a0*/  LOP3.LUT R6, R6, 0x1, R9, 0xc8, !PT ;  /* 0x0000000106067812 */ /* 0x000fe200078ec809 */
[----:B------:R-:W-:Y:S01]  /*07b0*/  HFMA2.MMA R9, -RZ, RZ, 0, 0 ;  /* 0x00000000ff097435 */ /* 0x000fe200000001ff */
[----:B------:R-:W-:Y:S01]  /*07c0*/  ISETP.LT.AND P0, PT, R7, UR10, P0 ;  /* 0x0000000a07007c0c */ /* 0x000fe20008701270 */
[----:B------:R-:W-:Y:S01]  /*07d0*/  IMAD R8, R8, R10, R11 ;  /* 0x0000000a08087224 */ /* 0x000fe200078e020b */
[----:B------:R-:W-:Y:S01]  /*07e0*/  MOV R11, RZ ;  /* 0x000000ff000b7202 */ /* 0x000fe20000000f00 */
[----:B------:R-:W-:Y:S10]  /*07f0*/  @!P1 BRA `(.L_x_335) ;  /* 0x0000000400389947 */ /* 0x000ff40003800000 */
        /* <DEDUP_REMOVED lines=9> */
.L_x_336:
        /* <DEDUP_REMOVED lines=34> */
[----:B-1----:R-:W-:Y:S01]  /*0ab0*/  @!P2 IMAD R15, R19, R18, R7 ;  /* 0x00000012130fa224 */ /* 0x002fe200078e0207 */
[----:B------:R-:W-:Y:S01]  /*0ac0*/  @!P2 IADD3 R23, R20, 0x3, RZ ;  /* 0x000000031417a810 */ /* 0x000fe20007ffe0ff */
[----:B------:R-:W-:Y:S01]  /*0ad0*/  @!P2 IMAD R25, R10, R25, RZ ;  /* 0x000000190a19a224 */ /* 0x000fe200078e02ff */
[----:B------:R-:W2:Y:S04]  /*0ae0*/  @!P2 LDG.E.U16 R26, desc[UR6][R26.64] ;  /* 0x000000061a1aa981 */ /* 0x000ea8000c1e1500 */
[----:B------:R-:W1:Y:S01]  /*0af0*/  @!P2 LDC.64 R18, c[0x0][0x210] ;  /* 0x00008400ff12ab82 */ /* 0x000e620000000a00 */
[----:B0-----:R-:W-:Y:S02]  /*0b00*/  @!P2 IMAD R24, R5, R24, R23 ;  /* 0x000000180518a224 */ /* 0x001fe400078e0217 */
        /* <DEDUP_REMOVED lines=14> */
[----:B------:R-:W-:Y:S01]  /*0bf0*/  ISETP.NE.AND P3, PT, R21, RZ, PT ;  /* 0x000000ff1500720c */ /* 0x000fe20003f65270 */
[----:B------:R-:W-:Y:S02]  /*0c00*/  VIADD R11, R11, 0x4 ;  /* 0x000000040b0b7836 */ /* 0x000fe40000000000 */
[----:B----4-:R-:W-:Y:S02]  /*0c10*/  @!P2 HADD2.F32 R22, -RZ, R22.H0_H0 ;  /* 0x20000016ff16a230 */ /* 0x010fe40000004100 */
[----:B--2---:R-:W-:-:S05]  /*0c20*/  @!P2 HADD2.F32 R16, -RZ, R16.H0_H0 ;  /* 0x20000010ff10a230 */ /* 0x004fca0000004100 */
[----:B------:R-:W-:Y:S01]  /*0c30*/  @!P2 FFMA.FTZ R9, R16, R22, R9 ;  /* 0x000000161009a223 */ /* 0x000fe20000010009 */
[----:B------:R-:W-:Y:S02]  /*0c40*/  @!P2 HADD2.F32 R14, -RZ, R14.H0_H0 ;  /* 0x2000000eff0ea230 */ /* 0x000fe40000004100 */
[----:B------:R-:W-:-:S05]  /*0c50*/  @!P2 HADD2.F32 R26, -RZ, R26.H0_H0 ;  /* 0x2000001aff1aa230 */ /* 0x000fca0000004100 */
[----:B------:R-:W-:Y:S01]  /*0c60*/  @!P2 FFMA.FTZ R9, R14, R26, R9 ;  /* 0x0000001a0e09a223 */ /* 0x000fe20000010009 */
[----:B-----5:R-:W-:Y:S02]  /*0c70*/  @!P2 HADD2.F32 R28, -RZ, R28.H0_H0 ;  /* 0x2000001cff1ca230 */ /* 0x020fe40000004100 */
[----:B---3--:R-:W-:-:S05]  /*0c80*/  @!P2 HADD2.F32 R15, -RZ, R18.H0_H0 ;  /* 0x20000012ff0fa230 */ /* 0x008fca0000004100 */
[----:B------:R-:W-:Y:S01]  /*0c90*/  @!P2 FFMA.FTZ R9, R28, R15, R9 ;  /* 0x0000000f1c09a223 */ /* 0x000fe20000010009 */
[----:B------:R-:W-:Y:S02]  /*0ca0*/  @!P2 HADD2.F32 R24, -RZ, R24.H0_H0 ;  /* 0x20000018ff18a230 */ /* 0x000fe40000004100 */
[----:B------:R-:W-:-:S05]  /*0cb0*/  @!P2 HADD2.F32 R12, -RZ, R12.H0_H0 ;  /* 0x2000000cff0ca230 */ /* 0x000fca0000004100 */
[----:B------:R-:W-:Y:S01]  /*0cc0*/  @!P2 FFMA.FTZ R9, R24, R12, R9 ;  /* 0x0000000c1809a223 */ /* 0x000fe20000010009 */
[----:B------:R-:W-:Y:S06]  /*0cd0*/  @P3 BRA `(.L_x_336) ;  /* 0xfffffff800ec3947 */ /* 0x000fec000383ffff */
.L_x_335:
        /* <DEDUP_REMOVED lines=18> */
[----:B------:R-:W-:Y:S02]  /*0e00*/  IMAD R15, R14, UR4, R7 ;  /* 0x000000040e0f7c24 */ /* 0x000fe4000f8e0207 */
[----:B0-----:R-:W-:-:S06]  /*0e10*/  IMAD.WIDE R10, R6, 0x2, R10 ;  /* 0x00000002060a7825 */ /* 0x001fcc00078e020a */
[----:B------:R-:W2:Y:S01]  /*0e20*/  LDG.E.U16 R10, desc[UR6][R10.64] ;  /* 0x000000060a0a7981 */ /* 0x000ea2000c1e1500 */
[----:B-1----:R-:W-:-:S06]  /*0e30*/  IMAD.WIDE R8, R15, 0x2, R8 ;  /* 0x000000020f087825 */ /* 0x002fcc00078e0208 */
[----:B------:R-:W3:Y:S01]  /*0e40*/  LDG.E.U16 R8, desc[UR6][R8.64] ;  /* 0x0000000608087981 */ /* 0x000ee2000c1e1500 */
[----:B--2---:R-:W-:Y:S02]  /*0e50*/  HADD2.F32 R15, -RZ, R10.H0_H0 ;  /* 0x2000000aff0f7230 */ /* 0x004fe40000004100 */
[----:B---3--:R-:W-:-:S05]  /*0e60*/  HADD2.F32 R14, -RZ, R8.H0_H0 ;  /* 0x20000008ff0e7230 */ /* 0x008fca0000004100 */
[----:B------:R-:W-:-:S07]  /*0e70*/  FFMA.FTZ R22, R15, R14, R22 ;  /* 0x0000000e0f167223 */ /* 0x000fce0000010016 */
.L_x_339:
[----:B------:R-:W-:Y:S05]  /*0e80*/  BSYNC B0 ;  /* 0x0000000000007941 */ /* 0x000fea0003800000 */
.L_x_338:
[----:B------:R-:W-:Y:S05]  /*0e90*/  @!P2 BRA `(.L_x_337) ;  /* 0x000000000084a947 */ /* 0x000fea0003800000 */
[----:B------:R-:W-:Y:S01]  /*0ea0*/  ISETP.EQ.OR P2, PT, R16, 0x2, !P0 ;  /* 0x000000021000780c */ /* 0x000fe20004742670 */
[----:B------:R-:W0:Y:S01]  /*0eb0*/  @P0 LDC R20, c[0x0][0x294] ;  /* 0x0000a500ff140b82 */ /* 0x000e220000000800 */
[----:B------:R-:W-:-:S07]  /*0ec0*/  @P0 IMAD R13, R13, R12, R6 ;  /* 0x0000000c0d0d0224 */ /* 0x000fce00078e0206 */
[----:B------:R-:W1:Y:S08]  /*0ed0*/  @P0 LDC.64 R8, c[0x0][0x2a0] ;  /* 0x0000a800ff080b82 */ /* 0x000e700000000a00 */
[----:B------:R-:W2:Y:S08]  /*0ee0*/  @!P2 LDC R25, c[0x0][0x294] ;  /* 0x0000a500ff19ab82 */ /* 0x000eb00000000800 */
[----:B------:R-:W3:Y:S01]  /*0ef0*/  @!P2 LDC.64 R10, c[0x0][0x2a0] ;  /* 0x0000a800ff0aab82 */ /* 0x000ee20000000a00 */
[----:B0-----:R-:W-:Y:S01]  /*0f00*/  @P0 IMAD R26, R5, R20, R24 ;  /* 0x00000014051a0224 */ /* 0x001fe200078e0218 */
[----:B------:R-:W-:-:S04]  /*0f10*/  @!P2 IADD3 R24, R24, 0x2, RZ ;  /* 0x000000021818a810 */ /* 0x000fc80007ffe0ff */
        /* <DEDUP_REMOVED lines=19> */
[----:B----4-:R-:W-:Y:S02]  /*1050*/  @P0 HADD2.F32 R5, -RZ, R14.H0_H0 ;  /* 0x2000000eff050230 */ /* 0x010fe40000004100 */
[----:B-----5:R-:W-:-:S05]  /*1060*/  @P0 HADD2.F32 R4, -RZ, R16.H0_H0 ;  /* 0x20000010ff040230 */ /* 0x020fca0000004100 */
[----:B------:R-:W-:Y:S01]  /*1070*/  @P0 FFMA.FTZ R22, R5, R4, R22 ;  /* 0x0000000405160223 */ /* 0x000fe20000010016 */
[----:B--2---:R-:W-:Y:S02]  /*1080*/  @!P2 HADD2.F32 R7, -RZ, R18.H0_H0 ;  /* 0x20000012ff07a230 */ /* 0x004fe40000004100 */
[----:B---3--:R-:W-:-:S05]  /*1090*/  @!P2 HADD2.F32 R6, -RZ, R20.H0_H0 ;  /* 0x20000014ff06a230 */ /* 0x008fca0000004100 */
[----:B------:R-:W-:-:S07]  /*10a0*/  @!P2 FFMA.FTZ R22, R7, R6, R22 ;  /* 0x000000060716a223 */ /* 0x000fce0000010016 */
.L_x_337:
        /* <DEDUP_REMOVED lines=15> */
.L_x_341:
        /* <DEDUP_REMOVED lines=14> */
.L_x_1107:


//--------------------- .text._ZN2at6native51_GLOBAL__N__2c613397_18_DepthwiseConv2d_cu_9959487032conv_depthwise2d_backward_kernelILi1ELi1EN3c104HalfEiEEvNS_27GenericPackedTensorAccessorIKT1_Lm4ENS_16DefaultPtrTraitsEiEENS5_IS6_Lm4ES8_iEES9_T2_iiiiiiiiiiiiiii --------------------------
	.section	.text._ZN2at6native51_GLOBAL__N__2c613397_18_DepthwiseConv2d_cu_9959487032conv_depthwise2d_backward_kernelILi1ELi1EN3c104HalfEiEEvNS_27GenericPackedTensorAccessorIKT1_Lm4ENS_16DefaultPtrTraitsEiEENS5_IS6_Lm4ES8_iEES9_T2_iiiiiiiiiiiiiii,"ax",@progbits
	.align	128
.text._ZN2at6native51_GLOBAL__N__2c613397_18_DepthwiseConv2d_cu_9959487032conv_depthwise2d_backward_kernelILi1ELi1EN3c104HalfEiEEvNS_27GenericPackedTensorAccessorIKT1_Lm4ENS_16DefaultPtrTraitsEiEENS5_IS6_Lm4ES8_iEES9_T2_iiiiiiiiiiiiiii:
        .type           _ZN2at6native51_GLOBAL__N__2c613397_18_DepthwiseConv2d_cu_9959487032conv_depthwise2d_backward_kernelILi1ELi1EN3c104HalfEiEEvNS_27GenericPackedTensorAccessorIKT1_Lm4ENS_16DefaultPtrTraitsEiEENS5_IS6_Lm4ES8_iEES9_T2_iiiiiiiiiiiiiii,@function
        .size           _ZN2at6native51_GLOBAL__N__2c613397_18_DepthwiseConv2d_cu_9959487032conv_depthwise2d_backward_kernelILi1ELi1EN3c104HalfEiEEvNS_27GenericPackedTensorAccessorIKT1_Lm4ENS_16DefaultPtrTraitsEiEENS5_IS6_Lm4ES8_iEES9_T2_iiiiiiiiiiiiiii,(.L_x_1108 - _ZN2at6native51_GLOBAL__N__2c613397_18_DepthwiseConv2d_cu_9959487032conv_depthwise2d_backward_kernelILi1ELi1EN3c104HalfEiEEvNS_27GenericPackedTensorAccessorIKT1_Lm4ENS_16DefaultPtrTraitsEiEENS5_IS6_Lm4ES8_iEES9_T2_iiiiiiiiiiiiiii)
        .other          _ZN2at6native51_GLOBAL__N__2c613397_18_DepthwiseConv2d_cu_9959487032conv_depthwise2d_backward_kernelILi1ELi1EN3c104HalfEiEEvNS_27GenericPackedTensorAccessorIKT1_Lm4ENS_16DefaultPtrTraitsEiEENS5_IS6_Lm4ES8_iEES9_T2_iiiiiiiiiiiiiii,@"STO_CUDA_ENTRY STV_DEFAULT"
_ZN2at6native51_GLOBAL__N__2c613397_18_DepthwiseConv2d_cu_9959487032conv_depthwise2d_backward_kernelILi1ELi1EN3c104HalfEiEEvNS_27GenericPackedTensorAccessorIKT1_Lm4ENS_16DefaultPtrTraitsEiEENS5_IS6_Lm4ES8_iEES9_T2_iiiiiiiiiiiiiii:
        /* <DEDUP_REMOVED lines=18> */
.L_x_343:
        /* <DEDUP_REMOVED lines=10> */
.L_x_342:
[----:B------:R-:W-:Y:S01]  /*01c0*/  IADD3 R4, R4, -0x1, RZ ;  /* 0xffffffff04047810 */ /* 0x000fe20007ffe0ff */
[----:B------:R-:W-:-:S03]  /*01d0*/  ULDC UR9, c[0x0][0x290] ;  /* 0x0000a40000097ab9 */ /* 0x000fc60000000800 */
[----:B------:R-:W-:-:S13]  /*01e0*/  ISETP.GE.U32.AND P1, PT, R4, 0x3, PT ;  /* 0x000000030400780c */ /* 0x000fda0003f26070 */
.L_x_349:
        /* <DEDUP_REMOVED lines=11> */
[----:B------:R-:W-:Y:S01]  /*02a0*/  IMAD R11, R6, R9, RZ ;  /* 0x00000009060b7224 */ /* 0x000fe200078e02ff */
[----:B------:R-:W-:-:S05]  /*02b0*/  MOV R6, RZ ;  /* 0x000000ff00067202 */ /* 0x000fca0000000f00 */
[----:B------:R-:W-:Y:S01]  /*02c0*/  IMAD.HI.U32 R8, R7, R11, R6 ;  /* 0x0000000b07087227 */ /* 0x000fe200078e0006 */
[----:B------:R-:W-:-:S04]  /*02d0*/  MOV R6, R12 ;  /* 0x0000000c00067202 */ /* 0x000fc80000000f00 */
[----:B------:R-:W0:Y:S01]  /*02e0*/  I2F.RP R12, R6 ;  /* 0x00000006000c7306 */ /* 0x000e220000209400 */
[----:B------:R-:W-:-:S04]  /*02f0*/  IMAD.HI.U32 R7, R8, R10, RZ ;  /* 0x0000000a08077227 */ /* 0x000fc800078e00ff */
[----:B------:R-:W-:-:S04]  /*0300*/  IMAD.MOV R8, RZ, RZ, -R7 ;  /* 0x000000ffff087224 */ /* 0x000fc800078e0a07 */
[----:B------:R-:W-:-:S05]  /*0310*/  IMAD R8, R9, R8, R10 ;  /* 0x0000000809087224 */ /* 0x000fca00078e020a */
[----:B------:R-:W-:Y:S01]  /*0320*/  ISETP.GT.U32.AND P3, PT, R9, R8, PT ;  /* 0x000000080900720c */ /* 0x000fe20003f64070 */
[----:B0-----:R-:W0:-:S12]  /*0330*/  MUFU.RCP R12, R12 ;  /* 0x0000000c000c7308 */ /* 0x001e180000001000 */
[-C--:B------:R-:W-:Y:S02]  /*0340*/  @!P3 IADD3 R8, R8, -R9.reuse, RZ ;  /* 0x800000090808b210 */ /* 0x080fe40007ffe0ff */
[----:B------:R-:W-:Y:S02]  /*0350*/  @!P3 IADD3 R7, R7, 0x1, RZ ;  /* 0x000000010707b810 */ /* 0x000fe40007ffe0ff */
[----:B------:R-:W-:Y:S02]  /*0360*/  ISETP.GE.U32.AND P0, PT, R8, R9, PT ;  /* 0x000000090800720c */ /* 0x000fe40003f06070 */
[----:B0-----:R-:W-:Y:S01]  /*0370*/  IADD3 R10, R12, 0xffffffe, RZ ;  /* 0x0ffffffe0c0a7810 */ /* 0x001fe20007ffe0ff */
[----:B------:R-:W0:Y:S01]  /*0380*/  LDC R8, c[0x0][0x28c] ;  /* 0x0000a300ff087b82 */ /* 0x000e220000000800 */
[----:B------:R-:W-:Y:S02]  /*0390*/  LOP3.LUT R9, R2, R5, RZ, 0x3c, !PT ;  /* 0x0000000502097212 */ /* 0x000fe400078e3cff */
[----:B------:R1:W2:Y:S01]  /*03a0*/  F2I.FTZ.U32.TRUNC.NTZ R11, R10 ;  /* 0x0000000a000b7305 */ /* 0x0002a2000021f000 */
[----:B------:R-:W-:-:S02]  /*03b0*/  ISETP.NE.AND P3, PT, R5, RZ, PT ;  /* 0x000000ff0500720c */ /* 0x000fc40003f65270 */
[----:B------:R-:W-:-:S04]  /*03c0*/  ISETP.GE.AND P2, PT, R9, RZ, PT ;  /* 0x000000ff0900720c */ /* 0x000fc80003f46270 */
[----:B------:R-:W-:Y:S01]  /*03d0*/  @P0 IADD3 R7, R7, 0x1, RZ ;  /* 0x0000000107070810 */ /* 0x000fe20007ffe0ff */
[----:B-1----:R-:W-:Y:S01]  /*03e0*/  HFMA2.MMA R10, -RZ, RZ, 0, 0 ;  /* 0x00000000ff0a7435 */ /* 0x002fe200000001ff */
[----:B--2---:R-:W-:-:S07]  /*03f0*/  IADD3 R13, RZ, -R11, RZ ;  /* 0x8000000bff0d7210 */ /* 0x004fce0007ffe0ff */
[----:B------:R-:W-:Y:S01]  /*0400*/  @!P2 IMAD.MOV R7, RZ, RZ, -R7 ;  /* 0x000000ffff07a224 */ /* 0x000fe200078e0a07 */
[----:B------:R-:W-:Y:S01]  /*0410*/  @!P3 LOP3.LUT R7, RZ, R5, RZ, 0x33, !PT ;  /* 0x00000005ff07b212 */ /* 0x000fe200078e33ff */
[----:B------:R-:W-:-:S03]  /*0420*/  IMAD R13, R13, R6, RZ ;  /* 0x000000060d0d7224 */ /* 0x000fc600078e02ff */
[----:B------:R-:W-:Y:S02]  /*0430*/  IABS R12, R7 ;  /* 0x00000007000c7213 */ /* 0x000fe40000000000 */
[----:B0-----:R-:W-:Y:S01]  /*0440*/  IABS R9, R8 ;  /* 0x0000000800097213 */ /* 0x001fe20000000000 */
[----:B------:R-:W-:Y:S01]  /*0450*/  IMAD.HI.U32 R10, R11, R13, R10 ;  /* 0x0000000d0b0a7227 */ /* 0x000fe200078e000a */
[----:B------:R-:W-:Y:S02]  /*0460*/  MOV R11, R12 ;  /* 0x0000000c000b7202 */ /* 0x000fe40000000f00 */
[----:B------:R-:W0:Y:S03]  /*0470*/  I2F.RP R12, R9 ;  /* 0x00000009000c7306 */ /* 0x000e260000209400 */
[----:B------:R-:W-:-:S05]  /*0480*/  IMAD.HI.U32 R13, R10, R11, RZ ;  /* 0x0000000b0a0d7227 */ /* 0x000fca00078e00ff */
[----:B------:R-:W-:-:S05]  /*0490*/  IADD3 R10, -R13, RZ, RZ ;  /* 0x000000ff0d0a7210 */ /* 0x000fca0007ffe1ff */
[C---:B------:R-:W-:Y:S01]  /*04a0*/  IMAD R11, R6.reuse, R10, R11 ;  /* 0x0000000a060b7224 */ /* 0x040fe200078e020b */
[----:B0-----:R-:W0:Y:S04]  /*04b0*/  MUFU.RCP R12, R12 ;  /* 0x0000000c000c7308 */ /* 0x001e280000001000 */
[----:B------:R-:W-:-:S13]  /*04c0*/  ISETP.GT.U32.AND P3, PT, R6, R11, PT ;  /* 0x0000000b0600720c */ /* 0x000fda0003f64070 */
[-C--:B------:R-:W-:Y:S02]  /*04d0*/  @!P3 IADD3 R11, R11, -R6.reuse, RZ ;  /* 0x800000060b0bb210 */ /* 0x080fe40007ffe0ff */
[----:B0-----:R-:W-:Y:S02]  /*04e0*/  IADD3 R10, R12, 0xffffffe, RZ ;  /* 0x0ffffffe0c0a7810 */ /* 0x001fe40007ffe0ff */
[----:B------:R-:W-:Y:S02]  /*04f0*/  ISETP.GE.U32.AND P0, PT, R11, R6, PT ;  /* 0x000000060b00720c */ /* 0x000fe40003f06070 */
[----:B------:R-:W-:Y:S01]  /*0500*/  LOP3.LUT R6, R7, R4, RZ, 0x3c, !PT ;  /* 0x0000000407067212 */ /* 0x000fe200078e3cff */
[----:B------:R0:W1:Y:S01]  /*0510*/  F2I.FTZ.U32.TRUNC.NTZ R11, R10 ;  /* 0x0000000a000b7305 */ /* 0x000062000021f000 */
[----:B------:R-:W-:Y:S02]  /*0520*/  @!P3 IADD3 R13, R13, 0x1, RZ ;  /* 0x000000010d0db810 */ /* 0x000fe40007ffe0ff */
[----:B------:R-:W-:-:S02]  /*0530*/  ISETP.GE.AND P2, PT, R6, RZ, PT ;  /* 0x000000ff0600720c */ /* 0x000fc40003f46270 */
[----:B------:R-:W-:Y:S01]  /*0540*/  ISETP.NE.AND P3, PT, R4, RZ, PT ;  /* 0x000000ff0400720c */ /* 0x000fe20003f65270 */
[----:B0-----:R-:W-:-:S04]  /*0550*/  HFMA2.MMA R10, -RZ, RZ, 0, 0 ;  /* 0x00000000ff0a7435 */ /* 0x001fc800000001ff */
        /* <DEDUP_REMOVED lines=13> */
[----:B------:R-:W-:Y:S02]  /*0630*/  ISETP.GE.AND P3, PT, R11, RZ, PT ;  /* 0x000000ff0b00720c */ /* 0x000fe40003f66270 */
[----:B------:R-:W-:-:S09]  /*0640*/  MOV R11, RZ ;  /* 0x000000ff000b7202 */ /* 0x000fd20000000f00 */
[-C--:B------:R-:W-:Y:S02]  /*0650*/  @!P2 IADD3 R10, R10, -R9.reuse, RZ ;  /* 0x800000090a0aa210 */ /* 0x080fe40007ffe0ff */
[----:B------:R-:W-:Y:S02]  /*0660*/  @!P2 IADD3 R6, R6, 0x1, RZ ;  /* 0x000000010606a810 */ /* 0x000fe40007ffe0ff */
[----:B------:R-:W-:Y:S01]  /*0670*/  ISETP.GE.U32.AND P0, PT, R10, R9, PT ;  /* 0x000000090a00720c */ /* 0x000fe20003f06070 */
[--C-:B------:R-:W-:Y:S01]  /*0680*/  IMAD.MOV R9, RZ, RZ, -R7.reuse ;  /* 0x000000ffff097224 */ /* 0x100fe200078e0a07 */
[----:B------:R-:W-:Y:S02]  /*0690*/  IADD3 R10, -R13, RZ, RZ ;  /* 0x000000ff0d0a7210 */ /* 0x000fe40007ffe1ff */
[----:B------:R-:W-:Y:S01]  /*06a0*/  ISETP.NE.AND P2, PT, R8, RZ, PT ;  /* 0x000000ff0800720c */ /* 0x000fe20003f45270 */
[----:B------:R-:W-:Y:S02]  /*06b0*/  IMAD R5, R5, R9, R2 ;  /* 0x0000000905057224 */ /* 0x000fe400078e0202 */
[----:B------:R-:W-:-:S03]  /*06c0*/  IMAD R4, R4, R10, R7 ;  /* 0x0000000a04047224 */ /* 0x000fc600078e0207 */
[----:B------:R-:W-:Y:S02]  /*06d0*/  IADD3 R5, R5, UR4, RZ ;  /* 0x0000000405057c10 */ /* 0x000fe4000fffe0ff */
[----:B------:R-:W-:Y:S01]  /*06e0*/  IADD3 R4, R4, UR5, RZ ;  /* 0x0000000504047c10 */ /* 0x000fe2000fffe0ff */
[----:B------:R-:W-:Y:S01]  /*06f0*/  ULDC.64 UR4, c[0x0][0x2a0] ;  /* 0x0000a80000047ab9 */ /* 0x000fe20000000a00 */
[----:B------:R-:W-:Y:S02]  /*0700*/  @P0 IADD3 R6, R6, 0x1, RZ ;  /* 0x0000000106060810 */ /* 0x000fe40007ffe0ff */
[----:B------:R-:W-:Y:S02]  /*0710*/  LOP3.LUT R7, R4, R5, RZ, 0xfc, !PT ;  /* 0x0000000504077212 */ /* 0x000fe400078efcff */
[----:B------:R-:W-:Y:S02]  /*0720*/  @!P3 IADD3 R6, -R6, RZ, RZ ;  /* 0x000000ff0606b210 */ /* 0x000fe40007ffe1ff */
[----:B------:R-:W-:Y:S01]  /*0730*/  ISETP.GT.AND P0, PT, R7, -0x1, PT ;  /* 0xffffffff0700780c */ /* 0x000fe20003f04270 */
[----:B------:R-:W-:Y:S01]  /*0740*/  HFMA2.MMA R7, -RZ, RZ, 0, 0 ;  /* 0x00000000ff077435 */ /* 0x000fe200000001ff */
[----:B------:R-:W-:-:S02]  /*0750*/  @!P2 LOP3.LUT R6, RZ, R8, RZ, 0x33, !PT ;  /* 0x00000008ff06a212 */ /* 0x000fc400078e33ff */
[----:B------:R-:W-:-:S03]  /*0760*/  ISETP.LT.AND P0, PT, R4, UR5, P0 ;  /* 0x0000000504007c0c */ /* 0x000fc60008701270 */
[----:B------:R-:W-:Y:S01]  /*0770*/  IMAD.MOV R9, RZ, RZ, -R6 ;  /* 0x000000ffff097224 */ /* 0x000fe200078e0a06 */
        /* <DEDUP_REMOVED lines=8> */
[----:B0-----:R-:W-:Y:S01]  /*0800*/  IMAD R9, R11, R10, RZ ;  /* 0x0000000a0b097224 */ /* 0x001fe200078e02ff */
[----:B------:R-:W-:-:S04]  /*0810*/  MOV R11, RZ ;  /* 0x000000ff000b7202 */ /* 0x000fc80000000f00 */
[----:B------:R-:W-:-:S07]  /*0820*/  MOV R10, UR4 ;  /* 0x00000004000a7c02 */ /* 0x000fce0008000f00 */
.L_x_345:
        /* <DEDUP_REMOVED lines=17> */
[----:B------:R0:W4:Y:S04]  /*0940*/  @P0 LDG.E.U16 R22, desc[UR6][R22.64] ;  /* 0x0000000616160981 */ /* 0x000128000c1e1500 */
[----:B------:R5:W4:Y:S01]  /*0950*/  @P0 LDG.E.U16 R20, desc[UR6][R24.64] ;  /* 0x0000000618140981 */ /* 0x000b22000c1e1500 */
[----:B-1----:R-:W-:Y:S01]  /*0960*/  @P0 IMAD R13, R26, R13, R4 ;  /* 0x0000000d1a0d0224 */ /* 0x002fe200078e0204 */
[----:B------:R-:W-:Y:S01]  /*0970*/  @P0 IADD3 R28, R21, 0x3, RZ ;  /* 0x00000003151c0810 */ /* 0x000fe20007ffe0ff */
[----:B------:R-:W1:Y:S02]  /*0980*/  @P0 LDC.64 R18, c[0x0][0x210] ;  /* 0x00008400ff120b82 */ /* 0x000e640000000a00 */
[----:B------:R-:W-:-:S06]  /*0990*/  @P0 IMAD R29, R13, R12, R5 ;  /* 0x0000000c0d1d0224 */ /* 0x000fcc00078e0205 */
[----:B0-----:R-:W0:Y:S01]  /*09a0*/  @P0 LDC R23, c[0x0][0x294] ;  /* 0x0000a500ff170b82 */ /* 0x001e220000000800 */
[----:B--2---:R-:W-:-:S07]  /*09b0*/  @P0 IMAD R27, R15, R14, R27 ;  /* 0x0000000e0f1b0224 */ /* 0x004fce00078e021b */
[----:B-----5:R-:W2:Y:S01]  /*09c0*/  @P0 LDC R25, c[0x0][0x294] ;  /* 0x0000a500ff190b82 */ /* 0x020ea20000000800 */
[----:B---3--:R-:W-:-:S04]  /*09d0*/  @P0 IMAD.WIDE R26, R27, 0x2, R16 ;  /* 0x000000021b1a0825 */ /* 0x008fc800078e0210 */
[----:B------:R-:W-:Y:S02]  /*09e0*/  @P0 VIADD R24, R21, 0x2 ;  /* 0x0000000215180836 */ /* 0x000fe40000000000 */
[----:B------:R-:W3:Y:S01]  /*09f0*/  @P0 LDG.E.U16 R26, desc[UR6][R26.64] ;  /* 0x000000061a1a0981 */ /* 0x000ee2000c1e1500 */
[----:B------:R-:W5:Y:S08]  /*0a00*/  @P0 LDC.64 R14, c[0x0][0x2a0] ;  /* 0x0000a800ff0e0b82 */ /* 0x000f700000000a00 */
[----:B------:R-:W1:Y:S08]  /*0a10*/  @P0 LDC.64 R12, c[0x0][0x2a0] ;  /* 0x0000a800ff0c0b82 */ /* 0x000e700000000a00 */
[----:B------:R-:W1:Y:S01]  /*0a20*/  @P0 LDC.64 R16, c[0x0][0x260] ;  /* 0x00009800ff100b82 */ /* 0x000e620000000a00 */
[----:B0-----:R-:W-:-:S02]  /*0a30*/  @P0 IMAD R23, R6, R23, R28 ;  /* 0x0000001706170224 */ /* 0x001fc400078e021c */
[----:B--2---:R-:W-:Y:S02]  /*0a40*/  @P0 IMAD R25, R6, R25, R24 ;  /* 0x0000001906190224 */ /* 0x004fe400078e0218 */
[--C-:B-----5:R-:W-:Y:S02]  /*0a50*/  @P0 IMAD R21, R23, R15, R4.reuse ;  /* 0x0000000f17150224 */ /* 0x120fe400078e0204 */
[----:B------:R-:W-:Y:S02]  /*0a60*/  @P0 IMAD R15, R9, R24, RZ ;  /* 0x00000018090f0224 */ /* 0x000fe400078e02ff */
[----:B-1----:R-:W-:Y:S02]  /*0a70*/  @P0 IMAD R13, R25, R13, R4 ;  /* 0x0000000d190d0224 */ /* 0x002fe400078e0204 */
[----:B------:R-:W0:Y:S01]  /*0a80*/  @P0 LDC.64 R24, c[0x0][0x210] ;  /* 0x00008400ff180b82 */ /* 0x000e220000000a00 */
[--C-:B------:R-:W-:Y:S02]  /*0a90*/  @P0 IMAD R21, R21, R14, R5.reuse ;  /* 0x0000000e15150224 */ /* 0x100fe400078e0205 */
[----:B------:R-:W-:-:S02]  /*0aa0*/  @P0 IMAD R23, R13, R12, R5 ;  /* 0x0000000c0d170224 */ /* 0x000fc400078e0205 */
[----:B------:R-:W-:-:S03]  /*0ab0*/  @P0 IMAD.WIDE R16, R15, 0x2, R16 ;  /* 0x000000020f100825 */ /* 0x000fc600078e0210 */
[----:B------:R-:W1:Y:S01]  /*0ac0*/  @P0 LDC.64 R14, c[0x0][0x260] ;  /* 0x00009800ff0e0b82 */ /* 0x000e620000000a00 */
[----:B------:R-:W-:Y:S02]  /*0ad0*/  @P0 IMAD.WIDE R18, R29, 0x2, R18 ;  /* 0x000000021d120825 */ /* 0x000fe400078e0212 */
[----:B------:R-:W2:Y:S05]  /*0ae0*/  @P0 LDG.E.U16 R16, desc[UR6][R16.64] ;  /* 0x0000000610100981 */ /* 0x000eaa000c1e1500 */
[----:B------:R-:W5:Y:S01]  /*0af0*/  @P0 LDC.64 R12, c[0x0][0x210] ;  /* 0x00008400ff0c0b82 */ /* 0x000f620000000a00 */
[----:B------:R0:W2:Y:S02]  /*0b00*/  @P0 LDG.E.U16 R18, desc[UR6][R18.64] ;  /* 0x0000000612120981 */ /* 0x0000a4000c1e1500 */
[----:B0-----:R-:W-:-:S04]  /*0b10*/  @P0 IMAD.WIDE R24, R23, 0x2, R24 ;  /* 0x0000000217180825 */ /* 0x001fc800078e0218 */
[----:B------:R-:W-:Y:S02]  /*0b20*/  @P0 IMAD R19, R9, R28, RZ ;  /* 0x0000001c09130224 */ /* 0x000fe400078e02ff */
[----:B------:R-:W2:Y:S02]  /*0b30*/  @P0 LDG.E.U16 R24, desc[UR6][R24.64] ;  /* 0x0000000618180981 */ /* 0x000ea4000c1e1500 */
[----:B-1----:R-:W-:-:S06]  /*0b40*/  @P0 IMAD.WIDE R14, R19, 0x2, R14 ;  /* 0x00000002130e0825 */ /* 0x002fcc00078e020e */
[----:B------:R-:W2:Y:S01]  /*0b50*/  @P0 LDG.E.U16 R14, desc[UR6][R14.64] ;  /* 0x000000060e0e0981 */ /* 0x000ea2000c1e1500 */
[----:B-----5:R-:W-:-:S06]  /*0b60*/  @P0 IMAD.WIDE R12, R21, 0x2, R12 ;  /* 0x00000002150c0825 */ /* 0x020fcc00078e020c */
[----:B------:R-:W5:Y:S01]  /*0b70*/  @P0 LDG.E.U16 R12, desc[UR6][R12.64] ;  /* 0x000000060c0c0981 */ /* 0x000f62000c1e1500 */
[----:B------:R-:W-:-:S04]  /*0b80*/  IADD3 R10, R10, -0x4, RZ ;  /* 0xfffffffc0a0a7810 */ /* 0x000fc80007ffe0ff */
[----:B------:R-:W-:Y:S02]  /*0b90*/  ISETP.NE.AND P2, PT, R10, RZ, PT ;  /* 0x000000ff0a00720c */ /* 0x000fe40003f45270 */
[----:B------:R-:W-:Y:S01]  /*0ba0*/  IADD3 R11, R11, 0x4, RZ ;  /* 0x000000040b0b7810 */ /* 0x000fe20007ffe0ff */
[----:B----4-:R-:W-:Y:S02]  /*0bb0*/  @P0 HADD2.F32 R22, -RZ, R22.H0_H0 ;  /* 0x20000016ff160230 */ /* 0x010fe40000004100 */
[----:B------:R-:W-:-:S05]  /*0bc0*/  @P0 HADD2.F32 R20, -RZ, R20.H0_H0 ;  /* 0x20000014ff140230 */ /* 0x000fca0000004100 */
[----:B------:R-:W-:Y:S01]  /*0bd0*/  @P0 FFMA.FTZ R7, R20, R22, R7 ;  /* 0x0000001614070223 */ /* 0x000fe20000010007 */
[----:B---3--:R-:W-:Y:S02]  /*0be0*/  @P0 HADD2.F32 R26, -RZ, R26.H0_H0 ;  /* 0x2000001aff1a0230 */ /* 0x008fe40000004100 */
[----:B--2---:R-:W-:Y:S02]  /*0bf0*/  @P0 HADD2.F32 R16, -RZ, R16.H0_H0 ;  /* 0x20000010ff100230 */ /* 0x004fe40000004100 */
[----:B------:R-:W-:-:S05]  /*0c00*/  @P0 HADD2.F32 R18, -RZ, R18.H0_H0 ;  /* 0x20000012ff120230 */ /* 0x000fca0000004100 */
[----:B------:R-:W-:Y:S01]  /*0c10*/  @P0 FFMA.FTZ R7, R26, R18, R7 ;  /* 0x000000121a070223 */ /* 0x000fe20000010007 */
[----:B------:R-:W-:-:S05]  /*0c20*/  @P0 HADD2.F32 R17, -RZ, R24.H0_H0 ;  /* 0x20000018ff110230 */ /* 0x000fca0000004100 */
[----:B------:R-:W-:Y:S01]  /*0c30*/  @P0 FFMA.FTZ R7, R16, R17, R7 ;  /* 0x0000001110070223 */ /* 0x000fe20000010007 */
[----:B------:R-:W-:Y:S02]  /*0c40*/  @P0 HADD2.F32 R14, -RZ, R14.H0_H0 ;  /* 0x2000000eff0e0230 */ /* 0x000fe40000004100 */
[----:B-----5:R-:W-:-:S05]  /*0c50*/  @P0 HADD2.F32 R12, -RZ, R12.H0_H0 ;  /* 0x2000000cff0c0230 */ /* 0x020fca0000004100 */
[----:B------:R-:W-:Y:S01]  /*0c60*/  @P0 FFMA.FTZ R7, R14, R12, R7 ;  /* 0x0000000c0e070223 */ /* 0x000fe20000010007 */
[----:B------:R-:W-:Y:S06]  /*0c70*/  @P2 BRA `(.L_x_345) ;  /* 0xfffffff800ec2947 */ /* 0x000fec000383ffff */
.L_x_344:
        /* <DEDUP_REMOVED lines=24> */
.L_x_348:
[----:B------:R-:W-:Y:S05]  /*0e00*/  BSYNC B0 ;  /* 0x0000000000007941 */ /* 0x000fea0003800000 */
.L_x_347:
        /* <DEDUP_REMOVED lines=34> */
.L_x_346:
[----:B------:R-:W-:Y:S01]  /*1030*/  SHF.R.S64 R4, RZ, 0x1f, R2 ;  /* 0x0000001fff047819 */ /* 0x000fe20000001002 */
[----:B------:R-:W-:Y:S01]  /*1040*/  ULDC.64 UR4, c[0x0][0x238] ;  /* 0x00008e0000047ab9 */ /* 0x000fe20000000a00 */
[----:B------:R-:W-:Y:S02]  /*1050*/  F2FP.F16.F32.PACK_AB R7, RZ, R7 ;  /* 0x00000007ff07723e */ /* 0x000fe400000000ff */
        /* <DEDUP_REMOVED lines=13> */
.L_x_350:
        /* <DEDUP_REMOVED lines=13> */
.L_x_1108:


//--------------------- .text._ZN2at6native51_GLOBAL__N__2c613397_18_DepthwiseConv2d_cu_9959487032conv_depthwise2d_backward_kernelILi3ELi0EN3c104HalfEiEEvNS_27GenericPackedTensorAccessorIKT1_Lm4ENS_16DefaultPtrTraitsEiEENS5_IS6_Lm4ES8_iEES9_T2_iiiiiiiiiiiiiii --------------------------
	.section	.text._ZN2at6native51_GLOBAL__N__2c613397_18_DepthwiseConv2d_cu_9959487032conv_depthwise2d_backward_kernelILi3ELi0EN3c104HalfEiEEvNS_27GenericPackedTensorAccessorIKT1_Lm4ENS_16DefaultPtrTraitsEiEENS5_IS6_Lm4ES8_iEES9_T2_iiiiiiiiiiiiiii,"ax",@progbits
	.align	128
.text._ZN2at6native51_GLOBAL__N__2c613397_18_DepthwiseConv2d_cu_9959487032conv_depthwise2d_backward_kernelILi3ELi0EN3c104HalfEiEEvNS_27GenericPackedTensorAccessorIKT1_Lm4ENS_16DefaultPtrTraitsEiEENS5_IS6_Lm4ES8_iEES9_T2_iiiiiiiiiiiiiii:
        .type           _ZN2at6native51_GLOBAL__N__2c613397_18_DepthwiseConv2d_cu_9959487032conv_depthwise2d_backward_kernelILi3ELi0EN3c104HalfEiEEvNS_27GenericPackedTensorAccessorIKT1_Lm4ENS_16DefaultPtrTraitsEiEENS5_IS6_Lm4ES8_iEES9_T2_iiiiiiiiiiiiiii,@function
        .size           _ZN2at6native51_GLOBAL__N__2c613397_18_DepthwiseConv2d_cu_9959487032conv_depthwise2d_backward_kernelILi3ELi0EN3c104HalfEiEEvNS_27GenericPackedTensorAccessorIKT1_Lm4ENS_16DefaultPtrTraitsEiEENS5_IS6_Lm4ES8_iEES9_T2_iiiiiiiiiiiiiii,(.L_x_1109 - _ZN2at6native51_GLOBAL__N__2c613397_18_DepthwiseConv2d_cu_9959487032conv_depthwise2d_backward_kernelILi3ELi0EN3c104HalfEiEEvNS_27GenericPackedTensorAccessorIKT1_Lm4ENS_16DefaultPtrTraitsEiEENS5_IS6_Lm4ES8_iEES9_T2_iiiiiiiiiiiiiii)
        .other          _ZN2at6native51_GLOBAL__N__2c613397_18_DepthwiseConv2d_cu_9959487032conv_depthwise2d_backward_kernelILi3ELi0EN3c104HalfEiEEvNS_27GenericPackedTensorAccessorIKT1_Lm4ENS_16DefaultPtrTraitsEiEENS5_IS6_Lm4ES8_iEES9_T2_iiiiiiiiiiiiiii,@"STO_CUDA_ENTRY STV_DEFAULT"
_ZN2at6native51_GLOBAL__N__2c613397_18_DepthwiseConv2d_cu_9959487032conv_depthwise2d_backward_kernelILi3ELi0EN3c104HalfEiEEvNS_27GenericPackedTensorAccessorIKT1_Lm4ENS_16DefaultPtrTraitsEiEENS5_IS6_Lm4ES8_iEES9_T2_iiiiiiiiiiiiiii:
        /* <DEDUP_REMOVED lines=18> */
.L_x_352:
        /* <DEDUP_REMOVED lines=10> */
.L_x_351:
        /* <DEDUP_REMOVED lines=8> */
.L_x_372:
        /* <DEDUP_REMOVED lines=118> */
.L_x_371:
        /* <DEDUP_REMOVED lines=83> */
.L_x_354:
[----:B------:R-:W-:Y:S05]  /*0ed0*/  BSYNC B0 ;  /* 0x0000000000007941 */ /* 0x000fea0003800000 */
.L_x_353:
        /* <DEDUP_REMOVED lines=77> */
.L_x_356:
[----:B------:R-:W-:Y:S05]  /*13b0*/  BSYNC B0 ;  /* 0x0000000000007941 */ /* 0x000fea0003800000 */
.L_x_355:
        /* <DEDUP_REMOVED lines=37> */
[----:B------:R-:W-:Y:S02]  /*1610*/  @!P5 IADD3 R17, -R17, RZ, RZ ;  /* 0x000000ff1111d210 */ /* 0x000fe40007ffe1ff */
[----:B0-----:R-:W-:Y:S02]  /*1620*/  IABS R22, R21 ;  /* 0x0000001500167213 */ /* 0x001fe40000000000 */
[----:B------:R-:W-:Y:S02]  /*1630*/  SEL R19, R19, R17, !P0 ;  /* 0x0000001113137207 */ /* 0x000fe40004000000 */
        /* <DEDUP_REMOVED lines=39> */
.L_x_358:
[----:B------:R-:W-:Y:S05]  /*18b0*/  BSYNC B0 ;  /* 0x0000000000007941 */ /* 0x000fea0003800000 */
.L_x_357:
        /* <DEDUP_REMOVED lines=14> */
[----:B------:R-:W-:-:S05]  /*19a0*/  IMAD.HI.U32 R24, R21, R25, RZ ;  /* 0x0000001915187227 */ /* 0x000fca00078e00ff */
[----:B------:R-:W-:-:S05]  /*19b0*/  IADD3 R13, -R24, RZ, RZ ;  /* 0x000000ff180d7210 */ /* 0x000fca0007ffe1ff */
[----:B------:R-:W-:Y:S01]  /*19c0*/  IMAD R25, R20, R13, R25 ;  /* 0x0000000d14197224 */ /* 0x000fe200078e0219 */
[----:B------:R-:W-:-:S04]  /*19d0*/  LOP3.LUT R13, RZ, R19, RZ, 0x33, !PT ;  /* 0x00000013ff0d7212 */ /* 0x000fc800078e33ff */
        /* <DEDUP_REMOVED lines=10> */
[----:B------:R-:W-:Y:S01]  /*1a80*/  IADD3 R23, R10, UR11, RZ ;  /* 0x0000000b0a177c10 */ /* 0x000fe2000fffe0ff */
        /* <DEDUP_REMOVED lines=22> */
[----:B------:R-:W-:Y:S02]  /*1bf0*/  @!P5 IADD3 R15, -R15, RZ, RZ ;  /* 0x000000ff0f0fd210 */ /* 0x000fe40007ffe1ff */
        /* <DEDUP_REMOVED lines=16> */
[----:B------:R-:W-:Y:S02]  /*1d00*/  @P4 IADD3 R16, R16, 0x1, RZ ;  /* 0x0000000110104810 */ /* 0x000fe40007ffe0ff */
        /* <DEDUP_REMOVED lines=20> */
.L_x_360:
[----:B------:R-:W-:Y:S05]  /*1e50*/  BSYNC B0 ;  /* 0x0000000000007941 */ /* 0x000fea0003800000 */
.L_x_359:
        /* <DEDUP_REMOVED lines=35> */
[----:B------:R-:W-:Y:S02]  /*2090*/  SEL R16, R15, R24, !P2 ;  /* 0x000000180f107207 */ /* 0x000fe40005000000 */
[----:B------:R-:W-:Y:S02]  /*20a0*/  MOV R27, R14 ;  /* 0x0000000e001b7202 */ /* 0x000fe40000000f00 */
[----:B------:R-:W-:-:S07]  /*20b0*/  LOP3.LUT R14, R7, R19, RZ, 0x3c, !PT ;  /* 0x00000013070e7212 */ /* 0x000fce00078e3cff */
        /* <DEDUP_REMOVED lines=24> */
.L_x_362:
[----:B------:R-:W-:Y:S05]  /*2240*/  BSYNC B0 ;  /* 0x0000000000007941 */ /* 0x000fea0003800000 */
.L_x_361:
        /* <DEDUP_REMOVED lines=10> */
[----:B0-----:R-:W-:-:S06]  /*22f0*/  IADD3 R15, R22, 0xffffffe, RZ ;  /* 0x0ffffffe160f7810 */ /* 0x001fcc0007ffe0ff */
        /* <DEDUP_REMOVED lines=50> */
.L_x_364:
[----:B------:R-:W-:Y:S05]  /*2620*/  BSYNC B0 ;  /* 0x0000000000007941 */ /* 0x000fea0003800000 */
.L_x_363:
[----:B------:R-:W-:Y:S01]  /*2630*/  IABS R25, R6 ;  /* 0x0000000600197213 */ /* 0x000fe20000000000 */
[----:B------:R-:W-:Y:S01]  /*2640*/  BSSY B0, `(.L_x_365) ;  /* 0x000004d000007945 */ /* 0x000fe20003800000 */
[----:B------:R-:W-:-:S03]  /*2650*/  ISETP.GE.AND P4, PT, R6, RZ, PT ;  /* 0x000000ff0600720c */ /* 0x000fc60003f86270 */
        /* <DEDUP_REMOVED lines=75> */
.L_x_366:
[----:B------:R-:W-:Y:S05]  /*2b10*/  BSYNC B0 ;  /* 0x0000000000007941 */ /* 0x000fea0003800000 */
.L_x_365:
        /* <DEDUP_REMOVED lines=13> */
[----:B------:R-:W-:-:S04]  /*2bf0*/  IMAD.HI.U32 R14, R15, R27, R14 ;  /* 0x0000001b0f0e7227 */ /* 0x000fc800078e000e */
[----:B------:R-:W-:-:S04]  /*2c00*/  IMAD.MOV.U32 R15, RZ, RZ, R26 ;  /* 0x000000ffff0f7224 */ /* 0x000fc800078e001a */
        /* <DEDUP_REMOVED lines=20> */
[----:B------:R-:W-:Y:S01]  /*2d50*/  @P4 VIADD R14, R14, 0x1 ;  /* 0x000000010e0e4836 */ /* 0x000fe20000000000 */
[----:B------:R-:W-:-:S03]  /*2d60*/  ISETP.GE.AND P4, PT, R17, RZ, PT ;  /* 0x000000ff1100720c */ /* 0x000fc60003f86270 */
[----:B------:R-:W-:Y:S01]  /*2d70*/  IMAD.MOV.U32 R17, RZ, RZ, R14 ;  /* 0x000000ffff117224 */ /* 0x000fe200078e000e */
[----:B------:R-:W-:-:S09]  /*2d80*/  LOP3.LUT R14, R6, R19, RZ, 0x3c, !PT ;  /* 0x00000013060e7212 */ /* 0x000fd200078e3cff */
[----:B------:R-:W-:Y:S02]  /*2d90*/  @!P4 IADD3 R17, -R17, RZ, RZ ;  /* 0x000000ff1111c210 */ /* 0x000fe40007ffe1ff */
[----:B------:R-:W-:Y:S02]  /*2da0*/  ISETP.GE.U32.AND P4, PT, R25, R20, PT ;  /* 0x000000141900720c */ /* 0x000fe40003f86070 */
[----:B------:R-:W-:-:S11]  /*2db0*/  SEL R27, R16, R17, !P5 ;  /* 0x00000011101b7207 */ /* 0x000fd60006800000 */
        /* <DEDUP_REMOVED lines=21> */
.L_x_368:
[----:B------:R-:W-:Y:S05]  /*2f10*/  BSYNC B0 ;  /* 0x0000000000007941 */ /* 0x000fea0003800000 */
.L_x_367:
        /* <DEDUP_REMOVED lines=17> */
[----:B------:R-:W-:Y:S01]  /*3030*/  IMAD.HI.U32 R16, R17, R14, RZ ;  /* 0x0000000e11107227 */ /* 0x000fe200078e00ff */
[----:B------:R-:W-:-:S03]  /*3040*/  LOP3.LUT R17, RZ, R22, RZ, 0x33, !PT ;  /* 0x00000016ff117212 */ /* 0x000fc600078e33ff */
        /* <DEDUP_REMOVED lines=16> */
[----:B------:R-:W-:Y:S01]  /*3150*/  LOP3.LUT R22, R27, R22, RZ, 0x3c, !PT ;  /* 0x000000161b167212 */ /* 0x000fe200078e3cff */
[----:B------:R-:W0:Y:S01]  /*3160*/  LDC.64 R14, c[0x0][0x2a0] ;  /* 0x0000a800ff0e7b82 */ /* 0x000e220000000a00 */
[----:B------:R-:W-:Y:S02]  /*3170*/  LOP3.LUT R19, R6, R19, RZ, 0x3c, !PT ;  /* 0x0000001306137212 */ /* 0x000fe400078e3cff */
[----:B------:R-:W-:-:S05]  /*3180*/  ISETP.GE.AND P4, PT, R22, RZ, PT ;  /* 0x000000ff1600720c */ /* 0x000fca0003f86270 */
        /* <DEDUP_REMOVED lines=23> */
.L_x_370:
[----:B------:R-:W-:Y:S05]  /*3300*/  BSYNC B0 ;  /* 0x0000000000007941 */ /* 0x000fea0003800000 */
.L_x_369:
        /* <DEDUP_REMOVED lines=8> */
[----:B------:R-:W-:Y:S01]  /*3390*/  F2FP.F16.F32.PACK_AB R4, RZ, R4 ;  /* 0x00000004ff04723e */ /* 0x000fe200000000ff */
        /* <DEDUP_REMOVED lines=11> */
.L_x_373:
        /* <DEDUP_REMOVED lines=11> */
.L_x_1109:


//--------------------- .text._ZN2at6native51_GLOBAL__N__2c613397_18_DepthwiseConv2d_cu_9959487032conv_depthwise2d_backward_kernelILi3ELi2EN3c104HalfEiEEvNS_27GenericPackedTensorAccessorIKT1_Lm4ENS_16DefaultPtrTraitsEiEENS5_IS6_Lm4ES8_iEES9_T2_iiiiiiiiiiiiiii --------------------------
	.section	.text._ZN2at6native51_GLOBAL__N__2c613397_18_DepthwiseConv2d_cu_9959487032conv_depthwise2d_backward_kernelILi3ELi2EN3c104HalfEiEEvNS_27GenericPackedTensorAccessorIKT1_Lm4ENS_16DefaultPtrTraitsEiEENS5_IS6_Lm4ES8_iEES9_T2_iiiiiiiiiiiiiii,"ax",@progbits
	.align	128
.text._ZN2at6native51_GLOBAL__N__2c613397_18_DepthwiseConv2d_cu_9959487032conv_depthwise2d_backward_kernelILi3ELi2EN3c104HalfEiEEvNS_27GenericPackedTensorAccessorIKT1_Lm4ENS_16DefaultPtrTraitsEiEENS5_IS6_Lm4ES8_iEES9_T2_iiiiiiiiiiiiiii:
        .type           _ZN2at6native51_GLOBAL__N__2c613397_18_DepthwiseConv2d_cu_9959487032conv_depthwise2d_backward_kernelILi3ELi2EN3c104HalfEiEEvNS_27GenericPackedTensorAccessorIKT1_Lm4ENS_16DefaultPtrTraitsEiEENS5_IS6_Lm4ES8_iEES9_T2_iiiiiiiiiiiiiii,@function
        .size           _ZN2at6native51_GLOBAL__N__2c613397_18_DepthwiseConv2d_cu_9959487032conv_depthwise2d_backward_kernelILi3ELi2EN3c104HalfEiEEvNS_27GenericPackedTensorAccessorIKT1_Lm4ENS_16DefaultPtrTraitsEiEENS5_IS6_Lm4ES8_iEES9_T2_iiiiiiiiiiiiiii,(.L_x_1110 - _ZN2at6native51_GLOBAL__N__2c613397_18_DepthwiseConv2d_cu_9959487032conv_depthwise2d_backward_kernelILi3ELi2EN3c104HalfEiEEvNS_27GenericPackedTensorAccessorIKT1_Lm4ENS_16DefaultPtrTraitsEiEENS5_IS6_Lm4ES8_iEES9_T2_iiiiiiiiiiiiiii)
        .other          _ZN2at6native51_GLOBAL__N__2c613397_18_DepthwiseConv2d_cu_9959487032conv_depthwise2d_backward_kernelILi3ELi2EN3c104HalfEiEEvNS_27GenericPackedTensorAccessorIKT1_Lm4ENS_16DefaultPtrTraitsEiEENS5_IS6_Lm4ES8_iEES9_T2_iiiiiiiiiiiiiii,@"STO_CUDA_ENTRY STV_DEFAULT"
_ZN2at6native51_GLOBAL__N__2c613397_18_DepthwiseConv2d_cu_9959487032conv_depthwise2d_backward_kernelILi3ELi2EN3c104HalfEiEEvNS_27GenericPackedTensorAccessorIKT1_Lm4ENS_16DefaultPtrTraitsEiEENS5_IS6_Lm4ES8_iEES9_T2_iiiiiiiiiiiiiii:
        /* <DEDUP_REMOVED lines=20> */
.L_x_375:
        /* <DEDUP_REMOVED lines=10> */
.L_x_374:
        /* <DEDUP_REMOVED lines=10> */
[----:B0-----:R-:W-:Y:S02]  /*0280*/  IADD3 R2, R4, 0xffffffe, RZ ;  /* 0x0ffffffe04027810 */ /* 0x001fe40007ffe0ff */
[----:B------:R-:W-:-:S04]  /*0290*/  LOP3.LUT R4, R0, R8, RZ, 0x3c, !PT ;  /* 0x0000000800047212 */ /* 0x000fc800078e3cff */
[----:B------:R0:W1:Y:S01]  /*02a0*/  F2I.FTZ.U32.TRUNC.NTZ R3, R2 ;  /* 0x0000000200037305 */ /* 0x000062000021f000 */
[----:B------:R-:W-:Y:S01]  /*02b0*/  ISETP.GE.AND P2, PT, R4, RZ, PT ;  /* 0x000000ff0400720c */ /* 0x000fe20003f46270 */
[----:B------:R-:W-:Y:S02]  /*02c0*/  IMAD.MOV.U32 R4, RZ, RZ, RZ ;  /* 0x000000ffff047224 */ /* 0x000fe400078e00ff */
[----:B0-----:R-:W-:Y:S02]  /*02d0*/  IMAD.MOV.U32 R2, RZ, RZ, RZ ;  /* 0x000000ffff027224 */ /* 0x001fe400078e00ff */
[----:B-1----:R-:W-:-:S04]  /*02e0*/  IMAD.MOV R6, RZ, RZ, -R3 ;  /* 0x000000ffff067224 */ /* 0x002fc800078e0a03 */
[----:B------:R-:W-:Y:S02]  /*02f0*/  IMAD R5, R6, R9, RZ ;  /* 0x0000000906057224 */ /* 0x000fe400078e02ff */
[----:B------:R-:W0:Y:S02]  /*0300*/  I2F.RP R6, R12 ;  /* 0x0000000c00067306 */ /* 0x000e240000209400 */
[----:B------:R-:W-:-:S06]  /*0310*/  IMAD.HI.U32 R3, R3, R5, R2 ;  /* 0x0000000503037227 */ /* 0x000fcc00078e0002 */
[----:B------:R-:W-:-:S05]  /*0320*/  IMAD.HI.U32 R3, R3, R10, RZ ;  /* 0x0000000a03037227 */ /* 0x000fca00078e00ff */
[----:B------:R-:W-:Y:S01]  /*0330*/  IADD3 R2, -R3, RZ, RZ ;  /* 0x000000ff03027210 */ /* 0x000fe20007ffe1ff */
[----:B0-----:R-:W0:Y:S04]  /*0340*/  MUFU.RCP R6, R6 ;  /* 0x0000000600067308 */ /* 0x001e280000001000 */
[----:B------:R-:W-:-:S05]  /*0350*/  IMAD R2, R9, R2, R10 ;  /* 0x0000000209027224 */ /* 0x000fca00078e020a */
[----:B------:R-:W-:Y:S01]  /*0360*/  ISETP.GT.U32.AND P1, PT, R9, R2, PT ;  /* 0x000000020900720c */ /* 0x000fe20003f24070 */
[----:B0-----:R-:W-:-:S12]  /*0370*/  VIADD R5, R6, 0xffffffe ;  /* 0x0ffffffe06057836 */ /* 0x001fd80000000000 */
[----:B------:R-:W-:Y:S01]  /*0380*/  @!P1 IMAD.IADD R2, R2, 0x1, -R9 ;  /* 0x0000000102029824 */ /* 0x000fe200078e0a09 */
[----:B------:R-:W-:Y:S01]  /*0390*/  @!P1 IADD3 R3, R3, 0x1, RZ ;  /* 0x0000000103039810 */ /* 0x000fe20007ffe0ff */
[----:B------:R-:W0:Y:S01]  /*03a0*/  F2I.FTZ.U32.TRUNC.NTZ R5, R5 ;  /* 0x0000000500057305 */ /* 0x000e22000021f000 */
[----:B------:R-:W-:Y:S02]  /*03b0*/  ISETP.NE.AND P1, PT, R8, RZ, PT ;  /* 0x000000ff0800720c */ /* 0x000fe40003f25270 */
[----:B------:R-:W-:Y:S02]  /*03c0*/  ISETP.GE.U32.AND P0, PT, R2, R9, PT ;  /* 0x000000090200720c */ /* 0x000fe40003f06070 */
[----:B------:R-:W1:Y:S11]  /*03d0*/  LDC R2, c[0x0][0x28c] ;  /* 0x0000a300ff027b82 */ /* 0x000e760000000800 */
[----:B------:R-:W-:-:S04]  /*03e0*/  @P0 VIADD R3, R3, 0x1 ;  /* 0x0000000103030836 */ /* 0x000fc80000000000 */
[----:B------:R-:W-:Y:S01]  /*03f0*/  IMAD.MOV.U32 R11, RZ, RZ, R3 ;  /* 0x000000ffff0b7224 */ /* 0x000fe200078e0003 */
[----:B0-----:R-:W-:-:S03]  /*0400*/  IADD3 R3, RZ, -R5, RZ ;  /* 0x80000005ff037210 */ /* 0x001fc60007ffe0ff */
[----:B------:R-:W-:Y:S01]  /*0410*/  @!P2 IMAD.MOV R11, RZ, RZ, -R11 ;  /* 0x000000ffff0ba224 */ /* 0x000fe200078e0a0b */
[----:B------:R-:W-:Y:S01]  /*0420*/  @!P1 LOP3.LUT R11, RZ, R8, RZ, 0x33, !PT ;  /* 0x00000008ff0b9212 */ /* 0x000fe200078e33ff */
[----:B------:R-:W-:-:S03]  /*0430*/  IMAD R3, R3, R12, RZ ;  /* 0x0000000c03037224 */ /* 0x000fc600078e02ff */
[----:B------:R-:W-:Y:S01]  /*0440*/  IABS R6, R11 ;  /* 0x0000000b00067213 */ /* 0x000fe20000000000 */
[----:B------:R-:W-:Y:S01]  /*0450*/  IMAD.HI.U32 R4, R5, R3, R4 ;  /* 0x0000000305047227 */ /* 0x000fe200078e0004 */
[----:B-1----:R-:W-:Y:S02]  /*0460*/  IABS R20, R2 ;  /* 0x0000000200147213 */ /* 0x002fe40000000000 */
[----:B------:R-:W-:Y:S01]  /*0470*/  MOV R3, R6 ;  /* 0x0000000600037202 */ /* 0x000fe20000000f00 */
[----:B------:R-:W-:Y:S01]  /*0480*/  IMAD R10, R11, R8, UR10 ;  /* 0x0000000a0b0a7e24 */ /* 0x000fe2000f8e0208 */
[----:B------:R-:W0:Y:S03]  /*0490*/  I2F.RP R6, R20 ;  /* 0x0000001400067306 */ /* 0x000e260000209400 */
[----:B------:R-:W-:-:S04]  /*04a0*/  IMAD.HI.U32 R4, R4, R3, RZ ;  /* 0x0000000304047227 */ /* 0x000fc800078e00ff */
[----:B------:R-:W-:-:S04]  /*04b0*/  IMAD.MOV R5, RZ, RZ, -R4 ;  /* 0x000000ffff057224 */ /* 0x000fc800078e0a04 */
[C---:B------:R-:W-:Y:S01]  /*04c0*/  IMAD R3, R12.reuse, R5, R3 ;  /* 0x000000050c037224 */ /* 0x040fe200078e0203 */
[----:B0-----:R-:W0:Y:S04]  /*04d0*/  MUFU.RCP R6, R6 ;  /* 0x0000000600067308 */ /* 0x001e280000001000 */
[----:B------:R-:W-:-:S13]  /*04e0*/  ISETP.GT.U32.AND P1, PT, R12, R3, PT ;  /* 0x000000030c00720c */ /* 0x000fda0003f24070 */
[----:B------:R-:W-:Y:S02]  /*04f0*/  @!P1 IMAD.IADD R3, R3, 0x1, -R12 ;  /* 0x0000000103039824 */ /* 0x000fe400078e0a0c */
[----:B------:R-:W-:Y:S01]  /*0500*/  @!P1 VIADD R4, R4, 0x1 ;  /* 0x0000000104049836 */ /* 0x000fe20000000000 */
[----:B0-----:R-:W-:Y:S02]  /*0510*/  IADD3 R5, R6, 0xffffffe, RZ ;  /* 0x0ffffffe06057810 */ /* 0x001fe40007ffe0ff */
[----:B------:R-:W-:Y:S02]  /*0520*/  ISETP.GE.U32.AND P0, PT, R3, R12, PT ;  /* 0x0000000c0300720c */ /* 0x000fe40003f06070 */
[----:B------:R-:W-:Y:S02]  /*0530*/  LOP3.LUT R3, R11, R16, RZ, 0x3c, !PT ;  /* 0x000000100b037212 */ /* 0x000fe400078e3cff */
[----:B------:R-:W0:Y:S01]  /*0540*/  F2I.FTZ.U32.TRUNC.NTZ R5, R5 ;  /* 0x0000000500057305 */ /* 0x000e22000021f000 */
[----:B------:R-:W-:-:S02]  /*0550*/  ISETP.NE.AND P1, PT, R16, RZ, PT ;  /* 0x000000ff1000720c */ /* 0x000fc40003f25270 */
[----:B------:R-:W-:Y:S02]  /*0560*/  ISETP.GE.AND P2, PT, R3, RZ, PT ;  /* 0x000000ff0300720c */ /* 0x000fe40003f46270 */
[----:B------:R-:W-:-:S04]  /*0570*/  IADD3 R3, R0, UR4, RZ ;  /* 0x0000000400037c10 */ /* 0x000fc8000fffe0ff */
[----:B------:R-:W-:Y:S01]  /*0580*/  @P0 VIADD R4, R4, 0x1 ;  /* 0x0000000104040836 */ /* 0x000fe20000000000 */
[----:B------:R-:W-:-:S04]  /*0590*/  IADD3 R13, R3, -UR10, -R10 ;  /* 0x8000000a030d7c10 */ /* 0x000fc8000fffe80a */
[----:B------:R-:W-:Y:S01]  /*05a0*/  MOV R21, R4 ;  /* 0x0000000400157202 */ /* 0x000fe20000000f00 */
[----:B0-----:R-:W-:Y:S02]  /*05b0*/  IMAD.MOV R9, RZ, RZ, -R5 ;  /* 0x000000ffff097224 */ /* 0x001fe400078e0a05 */
[----:B------:R-:W-:Y:S02]  /*05c0*/  IMAD.MOV.U32 R4, RZ, RZ, RZ ;  /* 0x000000ffff047224 */ /* 0x000fe400078e00ff */
[----:B------:R-:W-:Y:S01]  /*05d0*/  @!P2 IMAD.MOV R21, RZ, RZ, -R21 ;  /* 0x000000ffff15a224 */ /* 0x000fe200078e0a15 */
[----:B------:R-:W-:Y:S01]  /*05e0*/  @!P1 LOP3.LUT R21, RZ, R16, RZ, 0x33, !PT ;  /* 0x00000010ff159212 */ /* 0x000fe200078e33ff */
[----:B------:R-:W-:-:S03]  /*05f0*/  IMAD R9, R9, R20, RZ ;  /* 0x0000001409097224 */ /* 0x000fc600078e02ff */
[----:B------:R-:W-:Y:S01]  /*0600*/  IABS R15, R21 ;  /* 0x00000015000f7213 */ /* 0x000fe20000000000 */
[----:B------:R-:W-:Y:S01]  /*0610*/  IMAD.HI.U32 R4, R5, R9, R4 ;  /* 0x0000000905047227 */ /* 0x000fe200078e0004 */
[----:B------:R-:W-:-:S03]  /*0620*/  IADD3 R6, -R21, RZ, RZ ;  /* 0x000000ff15067210 */ /* 0x000fc60007ffe1ff */
[----:B------:R-:W-:Y:S01]  /*0630*/  VIADD R5, R11, UR5 ;  /* 0x000000050b057c36 */ /* 0x000fe20008000000 */
[----:B------:R-:W-:Y:S01]  /*0640*/  ULDC.64 UR4, c[0x0][0x2a0] ;  /* 0x0000a80000047ab9 */ /* 0x000fe20000000a00 */
[----:B------:R-:W-:-:S04]  /*0650*/  IMAD.HI.U32 R4, R4, R15, RZ ;  /* 0x0000000f04047227 */ /* 0x000fc800078e00ff */
[----:B------:R-:W-:Y:S01]  /*0660*/  IMAD.MOV R9, RZ, RZ, -R11 ;  /* 0x000000ffff097224 */ /* 0x000fe200078e0a0b */
[----:B------:R-:W-:Y:S01]  /*0670*/  IADD3 R11, R3, -R10, RZ ;  /* 0x8000000a030b7210 */ /* 0x000fe20007ffe0ff */
[----:B------:R-:W-:Y:S02]  /*0680*/  IMAD R6, R16, R6, R5 ;  /* 0x0000000610067224 */ /* 0x000fe400078e0205 */
[----:B------:R-:W-:Y:S01]  /*0690*/  IMAD.MOV R12, RZ, RZ, -R4 ;  /* 0x000000ffff0c7224 */ /* 0x000fe200078e0a04 */
[----:B------:R-:W-:Y:S01]  /*06a0*/  LEA.HI R10, R11, R11, RZ, 0x1 ;  /* 0x0000000b0b0a7211 */ /* 0x000fe200078f08ff */
[----:B------:R-:W-:Y:S01]  /*06b0*/  IMAD R9, R8, R9, R3 ;  /* 0x0000000908097224 */ /* 0x000fe200078e0203 */
[----:B------:R-:W-:Y:S01]  /*06c0*/  LEA.HI R8, R6, R6, RZ, 0x1 ;  /* 0x0000000606087211 */ /* 0x000fe200078f08ff */
[----:B------:R-:W-:Y:S01]  /*06d0*/  IMAD R16, R21, R16, UR11 ;  /* 0x0000000b15107e24 */ /* 0x000fe2000f8e0210 */
[----:B------:R-:W-:Y:S01]  /*06e0*/  LOP3.LUT P0, RZ, R11, 0x1, R6, 0xc8, !PT ;  /* 0x000000010bff7812 */ /* 0x000fe2000780c806 */
[----:B------:R-:W-:Y:S01]  /*06f0*/  IMAD R3, R20, R12, R15 ;  /* 0x0000000c14037224 */ /* 0x000fe200078e020f */
[----:B------:R-:W-:Y:S01]  /*0700*/  SHF.R.S32.HI R8, RZ, 0x1, R8 ;  /* 0x00000001ff087819 */ /* 0x000fe20000011408 */
[----:B------:R-:W-:Y:S01]  /*0710*/  IMAD.IADD R18, R5, 0x1, -R16 ;  /* 0x0000000105127824 */ /* 0x000fe200078e0a10 */
[----:B------:R-:W-:-:S02]  /*0720*/  LOP3.LUT P1, RZ, R9, 0x1, R6, 0xc8, !PT ;  /* 0x0000000109ff7812 */ /* 0x000fc4000782c806 */
[----:B------:R-:W-:Y:S02]  /*0730*/  ISETP.GT.U32.AND P5, PT, R20, R3, PT ;  /* 0x000000031400720c */ /* 0x000fe40003fa4070 */
[----:B------:R-:W-:Y:S02]  /*0740*/  ISETP.GE.AND P4, PT, R8, UR5, PT ;  /* 0x0000000508007c0c */ /* 0x000fe4000bf86270 */
[----:B------:R-:W-:Y:S02]  /*0750*/  LEA.HI R14, R18, R18, RZ, 0x1 ;  /* 0x00000012120e7211 */ /* 0x000fe400078f08ff */
[----:B------:R-:W-:Y:S02]  /*0760*/  LOP3.LUT P3, RZ, R13, 0x1, R6, 0xc8, !PT ;  /* 0x000000010dff7812 */ /* 0x000fe4000786c806 */
[----:B------:R-:W-:Y:S02]  /*0770*/  ISETP.GT.AND P4, PT, R6, -0x2, !P4 ;  /* 0xfffffffe0600780c */ /* 0x000fe40006784270 */
[----:B------:R-:W-:-:S02]  /*0780*/  LEA.HI R6, R9, R9, RZ, 0x1 ;  /* 0x0000000909067211 */ /* 0x000fc400078f08ff */
[----:B------:R-:W-:Y:S01]  /*0790*/  SHF.R.S32.HI R15, RZ, 0x1, R14 ;  /* 0x00000001ff0f7819 */ /* 0x000fe2000001140e */
[----:B------:R-:W-:Y:S01]  /*07a0*/  @!P5 VIADD R4, R4, 0x1 ;  /* 0x000000010404d836 */ /* 0x000fe20000000000 */
[----:B------:R-:W-:Y:S02]  /*07b0*/  SHF.R.S32.HI R6, RZ, 0x1, R6 ;  /* 0x00000001ff067819 */ /* 0x000fe40000011406 */
[----:B------:R-:W-:Y:S02]  /*07c0*/  ISETP.GT.AND P6, PT, R9, -0x2, P4 ;  /* 0xfffffffe0900780c */ /* 0x000fe400027c4270 */
[----:B------:R-:W-:Y:S02]  /*07d0*/  LEA.HI R12, R13, R13, RZ, 0x1 ;  /* 0x0000000d0d0c7211 */ /* 0x000fe400078f08ff */
[----:B------:R-:W-:Y:S02]  /*07e0*/  ISETP.GE.AND P2, PT, R15, UR5, PT ;  /* 0x000000050f007c0c */ /* 0x000fe4000bf46270 */
[----:B------:R-:W-:-:S02]  /*07f0*/  @!P5 IADD3 R3, R3, -R20, RZ ;  /* 0x800000140303d210 */ /* 0x000fc40007ffe0ff */
        /* <DEDUP_REMOVED lines=79> */
.L_x_376:
        /* <DEDUP_REMOVED lines=24> */
[----:B--2---:R-:W-:Y:S02]  /*0e70*/  @!P5 HADD2.F32 R23, -RZ, R28.H0_H0 ;  /* 0x2000001cff17d230 */ /* 0x004fe40000004100 */
[----:B------:R-:W-:Y:S02]  /*0e80*/  @!P4 HADD2.F32 R21, -RZ, R20.H0_H0 ;  /* 0x20000014ff15c230 */ /* 0x000fe40000004100 */
[----:B-----5:R-:W-:-:S02]  /*0e90*/  @!P4 HADD2.F32 R20, -RZ, R22.H0_H0 ;  /* 0x20000016ff14c230 */ /* 0x020fc40000004100 */
[----:B------:R-:W-:-:S03]  /*0ea0*/  @!P5 HADD2.F32 R22, -RZ, R24.H0_H0 ;  /* 0x20000018ff16d230 */ /* 0x000fc60000004100 */
[----:B------:R-:W-:Y:S02]  /*0eb0*/  @!P4 FFMA.FTZ R6, R21, R20, R6 ;  /* 0x000000141506c223 */ /* 0x000fe40000010006 */
[----:B------:R-:W2:Y:S02]  /*0ec0*/  @!P0 LDC.64 R20, c[0x0][0x260] ;  /* 0x00009800ff148b82 */ /* 0x000ea40000000a00 */
[----:B------:R-:W-:-:S06]  /*0ed0*/  @!P5 FFMA.FTZ R6, R23, R22, R6 ;  /* 0x000000161706d223 */ /* 0x000fcc0000010006 */
[----:B------:R-:W5:Y:S01]  /*0ee0*/  @!P0 LDC.64 R22, c[0x0][0x210] ;  /* 0x00008400ff168b82 */ /* 0x000f620000000a00 */
[----:B---3--:R-:W-:Y:S02]  /*0ef0*/  @!P6 HADD2.F32 R25, -RZ, R30.H0_H0 ;  /* 0x2000001eff19e230 */ /* 0x008fe40000004100 */
[----:B----4-:R-:W-:-:S05]  /*0f00*/  @!P6 HADD2.F32 R24, -RZ, R26.H0_H0 ;  /* 0x2000001aff18e230 */ /* 0x010fca0000004100 */
        /* <DEDUP_REMOVED lines=18> */
[----:B--2---:R-:W-:-:S02]  /*1030*/  @!P0 HADD2.F32 R27, -RZ, R26.H0_H0 ;  /* 0x2000001aff1b8230 */ /* 0x004fc40000004100 */
[----:B---3--:R-:W-:Y:S02]  /*1040*/  @!P0 HADD2.F32 R26, -RZ, R20.H0_H0 ;  /* 0x20000014ff1a8230 */ /* 0x008fe40000004100 */
[----:B-----5:R-:W-:Y:S01]  /*1050*/  @!P1 HADD2.F32 R33, -RZ, R28.H0_H0 ;  /* 0x2000001cff219230 */ /* 0x020fe20000004100 */
[----:B------:R-:W2:Y:S02]  /*1060*/  @!P3 LDC.64 R20, c[0x0][0x260] ;  /* 0x00009800ff14bb82 */ /* 0x000ea40000000a00 */
[----:B------:R-:W-:Y:S01]  /*1070*/  @!P0 FFMA.FTZ R6, R27, R26, R6 ;  /* 0x0000001a1b068223 */ /* 0x000fe20000010006 */
[----:B------:R-:W-:-:S05]  /*1080*/  @!P1 HADD2.F32 R28, -RZ, R22.H0_H0 ;  /* 0x20000016ff1c9230 */ /* 0x000fca0000004100 */
[----:B------:R-:W3:Y:S01]  /*1090*/  @!P3 LDC.64 R22, c[0x0][0x210] ;  /* 0x00008400ff16bb82 */ /* 0x000ee20000000a00 */
[----:B----4-:R-:W-:-:S07]  /*10a0*/  @!P2 HADD2.F32 R26, -RZ, R24.H0_H0 ;  /* 0x20000018ff1aa230 */ /* 0x010fce0000004100 */
[----:B------:R-:W4:Y:S01]  /*10b0*/  @!P4 LDC.64 R24, c[0x0][0x260] ;  /* 0x00009800ff18cb82 */ /* 0x000f220000000a00 */
[----:B------:R-:W-:Y:S02]  /*10c0*/  @!P2 HADD2.F32 R27, -RZ, R30.H0_H0 ;  /* 0x2000001eff1ba230 */ /* 0x000fe40000004100 */
        /* <DEDUP_REMOVED lines=17> */
[----:B------:R-:W-:-:S04]  /*11e0*/  IADD3 R18, R18, 0x1, RZ ;  /* 0x0000000112127810 */ /* 0x000fc80007ffe0ff */
        /* <DEDUP_REMOVED lines=11> */
[----:B---3--:R-:W-:Y:S02]  /*12a0*/  @!P3 HADD2.F32 R27, -RZ, R26.H0_H0 ;  /* 0x2000001aff1bb230 */ /* 0x008fe40000004100 */
[----:B-----5:R-:W-:-:S02]  /*12b0*/  @!P3 HADD2.F32 R26, -RZ, R20.H0_H0 ;  /* 0x20000014ff1ab230 */ /* 0x020fc40000004100 */
[----:B--2---:R-:W-:Y:S02]  /*12c0*/  @!P4 HADD2.F32 R21, -RZ, R28.H0_H0 ;  /* 0x2000001cff15c230 */ /* 0x004fe40000004100 */
[----:B------:R-:W-:Y:S02]  /*12d0*/  @!P4 HADD2.F32 R20, -RZ, R22.H0_H0 ;  /* 0x20000016ff14c230 */ /* 0x000fe40000004100 */
[----:B------:R-:W-:-:S04]  /*12e0*/  @!P3 FFMA.FTZ R6, R27, R26, R6 ;  /* 0x0000001a1b06b223 */ /* 0x000fc80000010006 */
[----:B------:R-:W-:Y:S01]  /*12f0*/  @!P4 FFMA.FTZ R6, R21, R20, R6 ;  /* 0x000000141506c223 */ /* 0x000fe20000010006 */
[----:B----4-:R-:W-:Y:S02]  /*1300*/  @!P5 HADD2.F32 R23, -RZ, R30.H0_H0 ;  /* 0x2000001eff17d230 */ /* 0x010fe40000004100 */
[----:B------:R-:W-:-:S05]  /*1310*/  @!P5 HADD2.F32 R22, -RZ, R24.H0_H0 ;  /* 0x20000018ff16d230 */ /* 0x000fca0000004100 */
[----:B------:R-:W-:Y:S01]  /*1320*/  @!P5 FFMA.FTZ R6, R23, R22, R6 ;  /* 0x000000161706d223 */ /* 0x000fe20000010006 */
[----:B------:R-:W-:Y:S06]  /*1330*/  @!P6 BRA `(.L_x_376) ;  /* 0xfffffff8006ce947 */ /* 0x000fec000383ffff */
[----:B------:R-:W-:Y:S01]  /*1340*/  ULDC UR4, c[0x0][0x0] ;  /* 0x0000000000047ab9 */ /* 0x000fe20000000800 */
        /* <DEDUP_REMOVED lines=17> */
.L_x_377:
        /* <DEDUP_REMOVED lines=10> */
.L_x_1110:


//--------------------- .text._ZN2at6native51_GLOBAL__N__2c613397_18_DepthwiseConv2d_cu_9959487032conv_depthwise2d_backward_kernelILi3ELi1EN3c104HalfEiEEvNS_27GenericPackedTensorAccessorIKT1_Lm4ENS_16DefaultPtrTraitsEiEENS5_IS6_Lm4ES8_iEES9_T2_iiiiiiiiiiiiiii --------------------------
	.section	.text._ZN2at6native51_GLOBAL__N__2c613397_18_DepthwiseConv2d_cu_9959487032conv_depthwise2d_backward_kernelILi3ELi1EN3c104HalfEiEEvNS_27GenericPackedTensorAccessorIKT1_Lm4ENS_16DefaultPtrTraitsEiEENS5_IS6_Lm4ES8_iEES9_T2_iiiiiiiiiiiiiii,"ax",@progbits
	.align	128
.text._ZN2at6native51_GLOBAL__N__2c613397_18_DepthwiseConv2d_cu_9959487032conv_depthwise2d_backward_kernelILi3ELi1EN3c104HalfEiEEvNS_27GenericPackedTensorAccessorIKT1_Lm4ENS_16DefaultPtrTraitsEiEENS5_IS6_Lm4ES8_iEES9_T2_iiiiiiiiiiiiiii:
        .type           _ZN2at6native51_GLOBAL__N__2c613397_18_DepthwiseConv2d_cu_9959487032conv_depthwise2d_backward_kernelILi3ELi1EN3c104HalfEiEEvNS_27GenericPackedTensorAccessorIKT1_Lm4ENS_16DefaultPtrTraitsEiEENS5_IS6_Lm4ES8_iEES9_T2_iiiiiiiiiiiiiii,@function
        .size           _ZN2at6native51_GLOBAL__N__2c613397_18_DepthwiseConv2d_cu_9959487032conv_depthwise2d_backward_kernelILi3ELi1EN3c104HalfEiEEvNS_27GenericPackedTensorAccessorIKT1_Lm4ENS_16DefaultPtrTraitsEiEENS5_IS6_Lm4ES8_iEES9_T2_iiiiiiiiiiiiiii,(.L_x_1111 - _ZN2at6native51_GLOBAL__N__2c613397_18_DepthwiseConv2d_cu_9959487032conv_depthwise2d_backward_kernelILi3ELi1EN3c104HalfEiEEvNS_27GenericPackedTensorAccessorIKT1_Lm4ENS_16DefaultPtrTraitsEiEENS5_IS6_Lm4ES8_iEES9_T2_iiiiiiiiiiiiiii)
        .other          _ZN2at6native51_GLOBAL__N__2c613397_18_DepthwiseConv2d_cu_9959487032conv_depthwise2d_backward_kernelILi3ELi1EN3c104HalfEiEEvNS_27GenericPackedTensorAccessorIKT1_Lm4ENS_16DefaultPtrTraitsEiEENS5_IS6_Lm4ES8_iEES9_T2_iiiiiiiiiiiiiii,@"STO_CUDA_ENTRY STV_DEFAULT"
_ZN2at6native51_GLOBAL__N__2c613397_18_DepthwiseConv2d_cu_9959487032conv_depthwise2d_backward_kernelILi3ELi1EN3c104HalfEiEEvNS_27GenericPackedTensorAccessorIKT1_Lm4ENS_16DefaultPtrTraitsEiEENS5_IS6_Lm4ES8_iEES9_T2_iiiiiiiiiiiiiii:
        /* <DEDUP_REMOVED lines=19> */
.L_x_379:
        /* <DEDUP_REMOVED lines=10> */
.L_x_378:
        /* <DEDUP_REMOVED lines=10> */
.L_x_381:
[----:B------:R-:W0:Y:S01]  /*0270*/  LDC R21, c[0x0][0x298] ;  /* 0x0000a600ff157b82 */ /* 0x000e220000000800 */
[----:B------:R-:W-:Y:S01]  /*0280*/  IMAD.MOV.U32 R4, RZ, RZ, RZ ;  /* 0x000000ffff047224 */ /* 0x000fe200078e00ff */
[----:B------:R-:W-:Y:S01]  /*0290*/  IABS R10, R0 ;  /* 0x00000000000a7213 */ /* 0x000fe20000000000 */
[----:B------:R-:W-:Y:S01]  /*02a0*/  ULDC.64 UR8, c[0x0][0x2b8] ;  /* 0x0000ae0000087ab9 */ /* 0x000fe20000000a00 */
[----:B------:R-:W-:Y:S01]  /*02b0*/  ULDC.64 UR10, c[0x0][0x2c0] ;  /* 0x0000b000000a7ab9 */ /* 0x000fe20000000a00 */
[----:B------:R-:W-:Y:S01]  /*02c0*/  ULDC.64 UR14, c[0x0][0x290] ;  /* 0x0000a400000e7ab9 */ /* 0x000fe20000000a00 */
[----:B------:R-:W-:Y:S01]  /*02d0*/  LOP3.LUT R2, R2, 0xfffffffe, RZ, 0xc0, !PT ;  /* 0xfffffffe02027812 */ /* 0x000fe200078ec0ff */
[----:B------:R-:W-:Y:S01]  /*02e0*/  ULDC UR7, c[0x0][0x29c] ;  /* 0x0000a70000077ab9 */ /* 0x000fe20000000800 */
[----:B------:R-:W1:Y:S01]  /*02f0*/  LDC R6, c[0x0][0x29c] ;  /* 0x0000a700ff067b82 */ /* 0x000e620000000800 */
[----:B------:R-:W-:Y:S01]  /*0300*/  HFMA2.MMA R20, -RZ, RZ, 0, 0 ;  /* 0x00000000ff147435 */ /* 0x000fe200000001ff */
[----:B------:R-:W-:Y:S01]  /*0310*/  IMAD.MOV.U32 R24, RZ, RZ, RZ ;  /* 0x000000ffff187224 */ /* 0x000fe200078e00ff */
        /* <DEDUP_REMOVED lines=9> */
[----:B------:R-:W-:Y:S01]  /*03b0*/  MOV R4, R8 ;  /* 0x0000000800047202 */ /* 0x000fe20000000f00 */
[----:B------:R-:W0:Y:S03]  /*03c0*/  LDC R9, c[0x0][0x28c] ;  /* 0x0000a300ff097b82 */ /* 0x000e260000000800 */
[----:B------:R-:W1:Y:S01]  /*03d0*/  I2F.RP R8, R4 ;  /* 0x0000000400087306 */ /* 0x000e620000209400 */
[----:B------:R-:W-:-:S04]  /*03e0*/  IMAD.HI.U32 R7, R7, R10, RZ ;  /* 0x0000000a07077227 */ /* 0x000fc800078e00ff */
[----:B------:R-:W-:-:S04]  /*03f0*/  IMAD.MOV R5, RZ, RZ, -R7 ;  /* 0x000000ffff057224 */ /* 0x000fc800078e0a07 */
[----:B------:R-:W-:-:S05]  /*0400*/  IMAD R5, R12, R5, R10 ;  /* 0x000000050c057224 */ /* 0x000fca00078e020a */
[----:B------:R-:W-:Y:S01]  /*0410*/  ISETP.GT.U32.AND P1, PT, R12, R5, PT ;  /* 0x000000050c00720c */ /* 0x000fe20003f24070 */
[----:B-1----:R-:W1:-:S12]  /*0420*/  MUFU.RCP R8, R8 ;  /* 0x0000000800087308 */ /* 0x002e580000001000 */
[-C--:B------:R-:W-:Y:S02]  /*0430*/  @!P1 IADD3 R5, R5, -R12.reuse, RZ ;  /* 0x8000000c05059210 */ /* 0x080fe40007ffe0ff */
[----:B------:R-:W-:Y:S02]  /*0440*/  @!P1 IADD3 R7, R7, 0x1, RZ ;  /* 0x0000000107079810 */ /* 0x000fe40007ffe0ff */
[----:B------:R-:W-:Y:S01]  /*0450*/  ISETP.GE.U32.AND P0, PT, R5, R12, PT ;  /* 0x0000000c0500720c */ /* 0x000fe20003f06070 */
[----:B-1----:R-:W-:Y:S01]  /*0460*/  VIADD R10, R8, 0xffffffe ;  /* 0x0ffffffe080a7836 */ /* 0x002fe20000000000 */
[----:B------:R-:W-:Y:S02]  /*0470*/  LOP3.LUT R5, R0, R21, RZ, 0x3c, !PT ;  /* 0x0000001500057212 */ /* 0x000fe400078e3cff */
[----:B------:R-:W-:Y:S01]  /*0480*/  ISETP.NE.AND P1, PT, R21, RZ, PT ;  /* 0x000000ff1500720c */ /* 0x000fe20003f25270 */
[----:B------:R1:W2:Y:S01]  /*0490*/  F2I.FTZ.U32.TRUNC.NTZ R11, R10 ;  /* 0x0000000a000b7305 */ /* 0x0002a2000021f000 */
[----:B------:R-:W-:-:S02]  /*04a0*/  ISETP.GE.AND P2, PT, R5, RZ, PT ;  /* 0x000000ff0500720c */ /* 0x000fc40003f46270 */
[----:B0-----:R-:W-:-:S05]  /*04b0*/  IABS R5, R9 ;  /* 0x0000000900057213 */ /* 0x001fca0000000000 */
[----:B------:R-:W-:Y:S01]  /*04c0*/  @P0 VIADD R7, R7, 0x1 ;  /* 0x0000000107070836 */ /* 0x000fe20000000000 */
[----:B-1----:R-:W-:Y:S01]  /*04d0*/  HFMA2.MMA R10, -RZ, RZ, 0, 0 ;  /* 0x00000000ff0a7435 */ /* 0x002fe200000001ff */
[----:B------:R-:W0:Y:S04]  /*04e0*/  I2F.RP R12, R5 ;  /* 0x00000005000c7306 */ /* 0x000e280000209400 */
[----:B------:R-:W-:Y:S01]  /*04f0*/  @!P2 IMAD.MOV R7, RZ, RZ, -R7 ;  /* 0x000000ffff07a224 */ /* 0x000fe200078e0a07 */
[----:B--2---:R-:W-:Y:S02]  /*0500*/  IADD3 R13, RZ, -R11, RZ ;  /* 0x8000000bff0d7210 */ /* 0x004fe40007ffe0ff */
[----:B------:R-:W-:-:S03]  /*0510*/  @!P1 LOP3.LUT R7, RZ, R21, RZ, 0x33, !PT ;  /* 0x00000015ff079212 */ /* 0x000fc600078e33ff */
[----:B------:R-:W-:Y:S01]  /*0520*/  IMAD R13, R13, R4, RZ ;  /* 0x000000040d0d7224 */ /* 0x000fe200078e02ff */
[----:B------:R-:W-:Y:S01]  /*0530*/  IABS R8, R7 ;  /* 0x0000000700087213 */ /* 0x000fe20000000000 */
[----:B------:R-:W-:Y:S02]  /*0540*/  IMAD.MOV R14, RZ, RZ, -R7 ;  /* 0x000000ffff0e7224 */ /* 0x000fe400078e0a07 */
[----:B------:R-:W-:Y:S01]  /*0550*/  IMAD.HI.U32 R10, R11, R13, R10 ;  /* 0x0000000d0b0a7227 */ /* 0x000fe200078e000a */
[----:B0-----:R-:W0:Y:S03]  /*0560*/  MUFU.RCP R12, R12 ;  /* 0x0000000c000c7308 */ /* 0x001e260000001000 */
[----:B------:R-:W-:Y:S02]  /*0570*/  IMAD.MOV.U32 R11, RZ, RZ, R8 ;  /* 0x000000ffff0b7224 */ /* 0x000fe400078e0008 */
[----:B------:R-:W-:-:S02]  /*0580*/  IMAD R22, R7, R21, UR10 ;  /* 0x0000000a07167e24 */ /* 0x000fc4000f8e0215 */
        /* <DEDUP_REMOVED lines=11> */
[----:B------:R-:W-:Y:S01]  /*0640*/  ISETP.GE.AND P2, PT, R4, RZ, PT ;  /* 0x000000ff0400720c */ /* 0x000fe20003f46270 */
[----:B0-----:R-:W-:-:S05]  /*0650*/  IMAD.MOV.U32 R10, RZ, RZ, RZ ;  /* 0x000000ffff0a7224 */ /* 0x001fca00078e00ff */
[----:B------:R-:W-:Y:S01]  /*0660*/  @P0 IADD3 R8, R8, 0x1, RZ ;  /* 0x0000000108080810 */ /* 0x000fe20007ffe0ff */
[----:B-1----:R-:W-:-:S06]  /*0670*/  IMAD.MOV R4, RZ, RZ, -R11 ;  /* 0x000000ffff047224 */ /* 0x002fcc00078e0a0b */
[----:B------:R-:W-:Y:S01]  /*0680*/  @!P2 IADD3 R8, -R8, RZ, RZ ;  /* 0x000000ff0808a210 */ /* 0x000fe20007ffe1ff */
[----:B------:R-:W-:Y:S01]  /*0690*/  IMAD R13, R4, R5, RZ ;  /* 0x00000005040d7224 */ /* 0x000fe200078e02ff */
[----:B------:R-:W-:-:S03]  /*06a0*/  @!P1 LOP3.LUT R8, RZ, R6, RZ, 0x33, !PT ;  /* 0x00000006ff089212 */ /* 0x000fc600078e33ff */
[----:B------:R-:W-:Y:S01]  /*06b0*/  IMAD.HI.U32 R10, R11, R13, R10 ;  /* 0x0000000d0b0a7227 */ /* 0x000fe200078e000a */
[----:B------:R-:W-:Y:S02]  /*06c0*/  IABS R4, R8 ;  /* 0x0000000800047213 */ /* 0x000fe40000000000 */
[----:B------:R-:W-:Y:S01]  /*06d0*/  IADD3 R17, -R8, RZ, RZ ;  /* 0x000000ff08117210 */ /* 0x000fe20007ffe1ff */
[----:B------:R-:W-:Y:S02]  /*06e0*/  VIADD R13, R0, UR8 ;  /* 0x00000008000d7c36 */ /* 0x000fe40008000000 */
[----:B------:R-:W-:-:S04]  /*06f0*/  IMAD.HI.U32 R10, R10, R4, RZ ;  /* 0x000000040a0a7227 */ /* 0x000fc800078e00ff */
[----:B------:R-:W-:Y:S01]  /*0700*/  IMAD R15, R21, R14, R13 ;  /* 0x0000000e150f7224 */ /* 0x000fe200078e020d */
[----:B------:R-:W-:-:S05]  /*0710*/  IADD3 R11, -R10, RZ, RZ ;  /* 0x000000ff0a0b7210 */ /* 0x000fca0007ffe1ff */
[----:B------:R-:W-:-:S05]  /*0720*/  IMAD R4, R5, R11, R4 ;  /* 0x0000000b05047224 */ /* 0x000fca00078e0204 */
        /* <DEDUP_REMOVED lines=8> */
[----:B------:R-:W-:-:S05]  /*07b0*/  @P0 VIADD R10, R10, 0x1 ;  /* 0x000000010a0a0836 */ /* 0x000fca0000000000 */
[----:B------:R-:W-:-:S05]  /*07c0*/  MOV R12, R10 ;  /* 0x0000000a000c7202 */ /* 0x000fca0000000f00 */
[----:B------:R-:W-:Y:S01]  /*07d0*/  @!P2 IMAD.MOV R12, RZ, RZ, -R12 ;  /* 0x000000ffff0ca224 */ /* 0x000fe200078e0a0c */
[----:B------:R-:W-:-:S04]  /*07e0*/  @!P1 LOP3.LUT R12, RZ, R9, RZ, 0x33, !PT ;  /* 0x00000009ff0c9212 */ /* 0x000fc800078e33ff */
[----:B------:R-:W-:-:S05]  /*07f0*/  IADD3 R10, -R12, RZ, RZ ;  /* 0x000000ff0c0a7210 */ /* 0x000fca0007ffe1ff */
[----:B------:R-:W-:Y:S01]  /*0800*/  IMAD R9, R9, R10, R8 ;  /* 0x0000000a09097224 */ /* 0x000fe200078e0208 */
[----:B------:R-:W-:-:S03]  /*0810*/  IADD3 R10, R7, UR9, RZ ;  /* 0x00000009070a7c10 */ /* 0x000fc6000fffe0ff */
[----:B------:R-:W-:Y:S02]  /*0820*/  IMAD R11, R9, UR14, RZ ;  /* 0x0000000e090b7c24 */ /* 0x000fe4000f8e02ff */
[----:B------:R-:W-:Y:S02]  /*0830*/  IMAD R14, R6, R17, R10 ;  /* 0x00000011060e7224 */ /* 0x000fe400078e020a */
[C-C-:B------:R-:W-:Y:S01]  /*0840*/  IMAD.IADD R17, R13.reuse, 0x1, -R22.reuse ;  /* 0x000000010d117824 */ /* 0x140fe200078e0a16 */
[----:B------:R-:W-:Y:S01]  /*0850*/  IADD3 R13, R13, -UR10, -R22 ;  /* 0x8000000a0d0d7c10 */ /* 0x000fe2000fffe816 */
[----:B------:R-:W-:Y:S01]  /*0860*/  IMAD R12, R12, UR15, R11 ;  /* 0x0000000f0c0c7c24 */ /* 0x000fe2000f8e020b */
[----:B------:R-:W-:Y:S01]  /*0870*/  LOP3.LUT R16, R15, R14, RZ, 0xfc, !PT ;  /* 0x0000000e0f107212 */ /* 0x000fe200078efcff */
[----:B------:R-:W-:Y:S01]  /*0880*/  IMAD R11, R8, R6, UR11 ;  /* 0x0000000b080b7e24 */ /* 0x000fe2000f8e0206 */
[----:B0-----:R-:W-:Y:S01]  /*0890*/  ISETP.GE.AND P1, PT, R14, R5, PT ;  /* 0x000000050e00720c */ /* 0x001fe20003f26270 */
[----:B------:R-:W-:Y:S01]  /*08a0*/  IMAD R9, R9, UR6, RZ ;  /* 0x0000000609097c24 */ /* 0x000fe2000f8e02ff */
[----:B------:R-:W-:-:S02]  /*08b0*/  LOP3.LUT R18, R17, R14, RZ, 0xfc, !PT ;  /* 0x0000000e11127212 */ /* 0x000fc400078efcff */
[----:B------:R-:W-:Y:S02]  /*08c0*/  LOP3.LUT R14, R13, R14, RZ, 0xfc, !PT ;  /* 0x0000000e0d0e7212 */ /* 0x000fe400078efcff */
[----:B------:R-:W-:Y:S02]  /*08d0*/  ISETP.GT.AND P5, PT, R16, -0x1, !P1 ;  /* 0xffffffff1000780c */ /* 0x000fe40004fa4270 */
[----:B------:R-:W-:Y:S02]  /*08e0*/  ISETP.GT.AND P4, PT, R18, -0x1, !P1 ;  /* 0xffffffff1200780c */ /* 0x000fe40004f84270 */
[----:B------:R-:W-:Y:S02]  /*08f0*/  ISETP.GT.AND P1, PT, R14, -0x1, !P1 ;  /* 0xffffffff0e00780c */ /* 0x000fe40004f24270 */
[----:B------:R-:W-:Y:S02]  /*0900*/  IADD3 R6, R10, -R11, RZ ;  /* 0x8000000b0a067210 */ /* 0x000fe40007ffe0ff */
[----:B------:R-:W-:-:S02]  /*0910*/  ISETP.LT.AND P5, PT, R15, R4, P5 ;  /* 0x000000040f00720c */ /* 0x000fc40002fa1270 */
[-C--:B------:R-:W-:Y:S02]  /*0920*/  LOP3.LUT R16, R15, R6.reuse, RZ, 0xfc, !PT ;  /* 0x000000060f107212 */ /* 0x080fe400078efcff */
[----:B------:R-:W-:Y:S02]  /*0930*/  ISETP.GE.AND P0, PT, R6, R5, PT ;  /* 0x000000050600720c */ /* 0x000fe40003f06270 */
[-C--:B------:R-:W-:Y:S02]  /*0940*/  LOP3.LUT R18, R17, R6.reuse, RZ, 0xfc, !PT ;  /* 0x0000000611127212 */ /* 0x080fe400078efcff */
[----:B------:R-:W-:Y:S02]  /*0950*/  LOP3.LUT R6, R13, R6, RZ, 0xfc, !PT ;  /* 0x000000060d067212 */ /* 0x000fe400078efcff */
[----:B------:R-:W-:Y:S02]  /*0960*/  @P1 LOP3.LUT R2, R2, 0x1, RZ, 0xfc, !PT ;  /* 0x0000000102021812 */ /* 0x000fe400078efcff */
[----:B------:R-:W-:-:S02]  /*0970*/  ISETP.GT.AND P3, PT, R16, -0x1, !P0 ;  /* 0xffffffff1000780c */ /* 0x000fc40004764270 */
[----:B------:R-:W-:Y:S02]  /*0980*/  ISETP.GT.AND P1, PT, R18, -0x1, !P0 ;  /* 0xffffffff1200780c */ /* 0x000fe40004724270 */
[----:B------:R-:W-:Y:S01]  /*0990*/  ISETP.GT.AND P0, PT, R6, -0x1, !P0 ;  /* 0xffffffff0600780c */ /* 0x000fe20004704270 */
[----:B------:R-:W-:Y:S01]  /*09a0*/  VIADD R6, R7, UR4 ;  /* 0x0000000407067c36 */ /* 0x000fe20008000000 */
[----:B------:R-:W-:Y:S02]  /*09b0*/  LOP3.LUT R2, R2, 0xfffffff7, RZ, 0xc0, !PT ;  /* 0xfffffff702027812 */ /* 0x000fe400078ec0ff */
[CC--:B------:R-:W-:Y:S01]  /*09c0*/  ISETP.LT.AND P4, PT, R17.reuse, R4.reuse, P4 ;  /* 0x000000041100720c */ /* 0x0c0fe20002781270 */
[-C--:B------:R-:W-:Y:S01]  /*09d0*/  IMAD R6, R12, R5.reuse, R6 ;  /* 0x000000050c067224 */ /* 0x080fe200078e0206 */
[----:B------:R-:W-:Y:S01]  /*09e0*/  IADD3 R14, R10, -UR11, -R11 ;  /* 0x8000000b0a0e7c10 */ /* 0x000fe2000fffe80b */
[----:B------:R-:W-:Y:S01]  /*09f0*/  IMAD R10, R12, R5, R10 ;  /* 0x000000050c0a7224 */ /* 0x000fe200078e020a */
[----:B------:R-:W-:-:S02]  /*0a00*/  ISETP.LT.AND P1, PT, R17, R4, P1 ;  /* 0x000000041100720c */ /* 0x000fc40000f21270 */
[----:B------:R-:W-:Y:S02]  /*0a10*/  ISETP.GE.AND P6, PT, R14, R5, PT ;  /* 0x000000050e00720c */ /* 0x000fe40003fc6270 */
[-C--:B------:R-:W-:Y:S02]  /*0a20*/  LOP3.LUT R18, R17, R14.reuse, RZ, 0xfc, !PT ;  /* 0x0000000e11127212 */ /* 0x080fe400078efcff */
[----:B------:R-:W-:Y:S02]  /*0a30*/  @P0 LOP3.LUT R2, R2, 0x8, RZ, 0xfc, !PT ;  /* 0x0000000802020812 */ /* 0x000fe400078efcff */
[----:B------:R-:W-:Y:S02]  /*0a40*/  LOP3.LUT R16, R15, R14, RZ, 0xfc, !PT ;  /* 0x0000000e0f107212 */ /* 0x000fe400078efcff */
[----:B------:R-:W-:Y:S02]  /*0a50*/  LOP3.LUT R2, R2, 0xfffffffb, RZ, 0xc0, !PT ;  /* 0xfffffffb02027812 */ /* 0x000fe400078ec0ff */
[----:B------:R-:W-:-:S02]  /*0a60*/  ISETP.GT.AND P0, PT, R18, -0x1, !P6 ;  /* 0xffffffff1200780c */ /* 0x000fc40007704270 */
[----:B------:R-:W-:Y:S02]  /*0a70*/  @P5 LOP3.LUT R2, R2, 0x4, RZ, 0xfc, !PT ;  /* 0x0000000402025812 */ /* 0x000fe400078efcff */
[----:B------:R-:W-:Y:S02]  /*0a80*/  LOP3.LUT R14, R13, R14, RZ, 0xfc, !PT ;  /* 0x0000000e0d0e7212 */ /* 0x000fe400078efcff */
[C---:B------:R-:W-:Y:S02]  /*0a90*/  LOP3.LUT P5, RZ, R2.reuse, 0x8, RZ, 0xc0, !PT ;  /* 0x0000000802ff7812 */ /* 0x040fe400078ac0ff */
[----:B------:R-:W-:Y:S02]  /*0aa0*/  LOP3.LUT R2, R2, 0xfffffffd, RZ, 0xc0, !PT ;  /* 0xfffffffd02027812 */ /* 0x000fe400078ec0ff */
[----:B------:R-:W-:Y:S02]  /*0ab0*/  ISETP.GT.AND P2, PT, R16, -0x1, !P6 ;  /* 0xffffffff1000780c */ /* 0x000fe40007744270 */
[----:B------:R-:W-:-:S02]  /*0ac0*/  @P4 LOP3.LUT R2, R2, 0x2, RZ, 0xfc, !PT ;  /* 0x0000000202024812 */ /* 0x000fc400078efcff */
[-C--:B------:R-:W-:Y:S02]  /*0ad0*/  ISETP.LT.AND P0, PT, R17, R4.reuse, P0 ;  /* 0x000000041100720c */ /* 0x080fe40000701270 */
[C---:B------:R-:W-:Y:S02]  /*0ae0*/  LOP3.LUT P4, RZ, R2.reuse, 0x1, RZ, 0xc0, !PT ;  /* 0x0000000102ff7812 */ /* 0x040fe4000788c0ff */
[----:B------:R-:W-:Y:S02]  /*0af0*/  LOP3.LUT R2, R2, 0xfffffffe, RZ, 0xc0, !PT ;  /* 0xfffffffe02027812 */ /* 0x000fe400078ec0ff */
[----:B------:R-:W-:Y:S02]  /*0b00*/  ISETP.LT.AND P4, PT, R13, R4, P4 ;  /* 0x000000040d00720c */ /* 0x000fe40002781270 */
[----:B------:R-:W-:Y:S02]  /*0b10*/  ISETP.GT.AND P6, PT, R14, -0x1, !P6 ;  /* 0xffffffff0e00780c */ /* 0x000fe400077c4270 */
[----:B------:R-:W-:-:S02]  /*0b20*/  IADD3 R17, -R8, RZ, RZ ;  /* 0x000000ff08117210 */ /* 0x000fc40007ffe1ff */
[CC--:B------:R-:W-:Y:S02]  /*0b30*/  ISETP.LT.AND P3, PT, R15.reuse, R4.reuse, P3 ;  /* 0x000000040f00720c */ /* 0x0c0fe40001f61270 */
[-C--:B------:R-:W-:Y:S01]  /*0b40*/  ISETP.LT.AND P2, PT, R15, R4.reuse, P2 ;  /* 0x000000040f00720c */ /* 0x080fe20001741270 */
[----:B------:R-:W-:Y:S01]  /*0b50*/  IMAD.IADD R15, R10, 0x1, -R11 ;  /* 0x000000010a0f7824 */ /* 0x000fe200078e0a0b */
[----:B------:R-:W-:Y:S01]  /*0b60*/  IADD3 R8, -R7, RZ, RZ ;  /* 0x000000ff07087210 */ /* 0x000fe20007ffe1ff */
[----:B------:R-:W-:Y:S02]  /*0b70*/  IMAD R5, R17, UR7, R6 ;  /* 0x0000000711057c24 */ /* 0x000fe4000f8e0206 */
[----:B------:R-:W-:Y:S01]  /*0b80*/  @P4 LOP3.LUT R2, R2, 0x1, RZ, 0xfc, !PT ;  /* 0x0000000102024812 */ /* 0x000fe200078efcff */
[-C--:B------:R-:W-:Y:S01]  /*0b90*/  IMAD R19, R15, R4.reuse, UR8 ;  /* 0x000000080f137e24 */ /* 0x080fe2000f8e0204 */
[-C--:B------:R-:W-:Y:S01]  /*0ba0*/  ISETP.LT.AND P4, PT, R13, R4.reuse, P5 ;  /* 0x000000040d00720c */ /* 0x080fe20002f81270 */
[-C--:B------:R-:W-:Y:S01]  /*0bb0*/  IMAD R11, R5, R4.reuse, UR5 ;  /* 0x00000005050b7e24 */ /* 0x080fe2000f8e0204 */
[----:B------:R-:W-:Y:S01]  /*0bc0*/  ISETP.LT.AND P5, PT, R13, R4, P6 ;  /* 0x000000040d00720c */ /* 0x000fe200037a1270 */
[----:B------:R-:W-:-:S02]  /*0bd0*/  IMAD R13, R17, UR7, R10 ;  /* 0x00000007110d7c24 */ /* 0x000fc4000f8e020a */
[-C--:B------:R-:W-:Y:S02]  /*0be0*/  IMAD R17, R15, R4.reuse, UR5 ;  /* 0x000000050f117e24 */ /* 0x080fe4000f8e0204 */
[CC--:B------:R-:W-:Y:S01]  /*0bf0*/  IMAD R23, R13.reuse, R4.reuse, UR5 ;  /* 0x000000050d177e24 */ /* 0x0c0fe2000f8e0204 */
[----:B------:R-:W0:Y:S01]  /*0c00*/  LDC.64 R14, c[0x0][0x2a0] ;  /* 0x0000a800ff0e7b82 */ /* 0x000e220000000a00 */
[-C--:B------:R-:W-:Y:S02]  /*0c10*/  IMAD R25, R13, R4.reuse, UR8 ;  /* 0x000000080d197e24 */ /* 0x080fe4000f8e0204 */
[----:B------:R-:W-:Y:S01]  /*0c20*/  IMAD R5, R5, R4, UR8 ;  /* 0x0000000805057e24 */ /* 0x000fe2000f8e0204 */
[-C--:B------:R-:W-:Y:S01]  /*0c30*/  IADD3 R6, R23, R0.reuse, RZ ;  /* 0x0000000017067210 */ /* 0x080fe20007ffe0ff */
[--C-:B------:R-:W-:Y:S01]  /*0c40*/  IMAD.IADD R4, R11, 0x1, R0.reuse ;  /* 0x000000010b047824 */ /* 0x100fe200078e0200 */
[-C--:B------:R-:W-:Y:S01]  /*0c50*/  IADD3 R25, R25, R0.reuse, RZ ;  /* 0x0000000019197210 */ /* 0x080fe20007ffe0ff */
[--C-:B------:R-:W-:Y:S01]  /*0c60*/  IMAD.IADD R10, R17, 0x1, R0.reuse ;  /* 0x00000001110a7824 */ /* 0x100fe200078e0200 */
[----:B------:R-:W1:Y:S01]  /*0c70*/  LDC.64 R12, c[0x0][0x2a8] ;  /* 0x0000aa00ff0c7b82 */ /* 0x000e620000000a00 */
[----:B------:R-:W-:Y:S01]  /*0c80*/  IADD3 R7, R5, R0, RZ ;  /* 0x0000000005077210 */ /* 0x000fe20007ffe0ff */
[----:B------:R-:W-:-:S02]  /*0c90*/  IMAD.IADD R19, R19, 0x1, R0 ;  /* 0x0000000113137824 */ /* 0x000fc400078e0200 */
[CC--:B------:R-:W-:Y:S02]  /*0ca0*/  IMAD R11, R21.reuse, R8.reuse, R6 ;  /* 0x00000008150b7224 */ /* 0x0c0fe400078e0206 */
[CC--:B------:R-:W-:Y:S02]  /*0cb0*/  IMAD R4, R21.reuse, R8.reuse, R4 ;  /* 0x0000000815047224 */ /* 0x0c0fe400078e0204 */
[CC--:B------:R-:W-:Y:S02]  /*0cc0*/  IMAD R10, R21.reuse, R8.reuse, R10 ;  /* 0x00000008150a7224 */ /* 0x0c0fe400078e020a */
[CC--:B------:R-:W-:Y:S02]  /*0cd0*/  IMAD R5, R21.reuse, R8.reuse, R7 ;  /* 0x0000000815057224 */ /* 0x0c0fe400078e0207 */
[CC--:B------:R-:W-:Y:S02]  /*0ce0*/  IMAD R6, R21.reuse, R8.reuse, R19 ;  /* 0x0000000815067224 */ /* 0x0c0fe400078e0213 */
[----:B------:R-:W-:Y:S01]  /*0cf0*/  IMAD R21, R21, R8, R25 ;  /* 0x0000000815157224 */ /* 0x000fe200078e0219 */
[----:B------:R-:W-:Y:S01]  /*0d00*/  IADD3 R8, -R22, R19, RZ ;  /* 0x0000001316087210 */ /* 0x000fe20007ffe1ff */
[----:B------:R-:W-:-:S02]  /*0d10*/  IMAD.IADD R7, R7, 0x1, -R22 ;  /* 0x0000000107077824 */ /* 0x000fc400078e0a16 */
[----:B------:R-:W-:-:S07]  /*0d20*/  IMAD.IADD R22, R25, 0x1, -R22 ;  /* 0x0000000119167824 */ /* 0x000fce00078e0a16 */
.L_x_380:
        /* <DEDUP_REMOVED lines=14> */
[----:B---3--:R-:W3:Y:S01]  /*0e10*/  @P6 LDC.64 R18, c[0x0][0x260] ;  /* 0x00009800ff126b82 */ /* 0x008ee20000000a00 */
[----:B-----5:R-:W-:-:S05]  /*0e20*/  @P0 IMAD.WIDE R32, R9, 0x2, R32 ;  /* 0x0000000209200825 */ /* 0x020fca00078e0220 */
[----:B------:R-:W5:Y:S02]  /*0e30*/  @P0 LDG.E.U16 R25, desc[UR12][R32.64] ;  /* 0x0000000c20190981 */ /* 0x000f64000c1e1500 */
[----:B----4-:R-:W4:Y:S01]  /*0e40*/  @P6 LDC.64 R16, c[0x0][0x210] ;  /* 0x00008400ff106b82 */ /* 0x010f220000000a00 */
[----:B0-----:R-:W-:-:S05]  /*0e50*/  @P0 IMAD.WIDE R30, R21, 0x2, R30 ;  /* 0x00000002151e0825 */ /* 0x001fca00078e021e */
[----:B------:R0:W5:Y:S01]  /*0e60*/  @P0 LDG.E.U16 R29, desc[UR12][R30.64] ;  /* 0x0000000c1e1d0981 */ /* 0x000162000c1e1500 */
        /* <DEDUP_REMOVED lines=13> */
[----:B-----5:R-:W-:Y:S02]  /*0f40*/  @P0 HADD2.F32 R25, -RZ, R25.H0_H0 ;  /* 0x20000019ff190230 */ /* 0x020fe40000004100 */
[----:B------:R-:W-:-:S05]  /*0f50*/  @P0 HADD2.F32 R29, -RZ, R29.H0_H0 ;  /* 0x2000001dff1d0230 */ /* 0x000fca0000004100 */
[----:B------:R-:W-:Y:S01]  /*0f60*/  @P0 FFMA.FTZ R20, R25, R29, R20 ;  /* 0x0000001d19140223 */ /* 0x000fe20000010014 */
[----:B------:R-:W-:Y:S01]  /*0f70*/  ISETP.NE.AND P0, PT, R28, RZ, PT ;  /* 0x000000ff1c00720c */ /* 0x000fe20003f05270 */
[----:B------:R-:W-:Y:S02]  /*0f80*/  @P6 HADD2.F32 R25, -RZ, R32.H0_H0 ;  /* 0x20000020ff196230 */ /* 0x000fe40000004100 */
[----:B------:R-:W-:Y:S02]  /*0f90*/  @P6 HADD2.F32 R28, -RZ, R33.H0_H0 ;  /* 0x20000021ff1c6230 */ /* 0x000fe40000004100 */
[----:B------:R-:W0:Y:S01]  /*0fa0*/  @P3 LDC.64 R32, c[0x0][0x210] ;  /* 0x00008400ff203b82 */ /* 0x000e220000000a00 */
[----:B------:R-:W-:Y:S02]  /*0fb0*/  @P5 HADD2.F32 R23, -RZ, R23.H0_H0 ;  /* 0x20000017ff175230 */ /* 0x000fe40000004100 */
[----:B------:R-:W-:-:S05]  /*0fc0*/  @P5 HADD2.F32 R27, -RZ, R27.H0_H0 ;  /* 0x2000001bff1b5230 */ /* 0x000fca0000004100 */
[----:B------:R-:W-:Y:S02]  /*0fd0*/  @P5 FFMA.FTZ R20, R23, R27, R20 ;  /* 0x0000001b17145223 */ /* 0x000fe40000010014 */
[----:B------:R-:W4:Y:S02]  /*0fe0*/  @P1 LDG.E.U16 R23, desc[UR12][R30.64+0x8] ;  /* 0x0000080c1e171981 */ /* 0x000f24000c1e1500 */
[----:B------:R-:W-:Y:S02]  /*0ff0*/  @P6 FFMA.FTZ R20, R25, R28, R20 ;  /* 0x0000001c19146223 */ /* 0x000fe40000010014 */
[----:B------:R-:W5:Y:S01]  /*1000*/  @P1 LDC.64 R28, c[0x0][0x210] ;  /* 0x00008400ff1c1b82 */ /* 0x000f620000000a00 */
[----:B------:R1:W2:Y:S01]  /*1010*/  @P3 LDG.E.U16 R25, desc[UR12][R34.64+0x6] ;  /* 0x0000060c22193981 */ /* 0x0002a2000c1e1500 */
[----:B0-----:R-:W-:Y:S01]  /*1020*/  @P3 IMAD.WIDE R32, R6, 0x2, R32 ;  /* 0x0000000206203825 */ /* 0x001fe200078e0220 */
[----:B------:R-:W-:-:S05]  /*1030*/  ISETP.NE.AND P5, PT, R26, RZ, PT ;  /* 0x000000ff1a00720c */ /* 0x000fca0003fa5270 */
[----:B-1----:R-:W0:Y:S01]  /*1040*/  @P2 LDC.64 R34, c[0x0][0x260] ;  /* 0x00009800ff222b82 */ /* 0x002e220000000a00 */
[----:B------:R1:W3:Y:S07]  /*1050*/  @P3 LDG.E.U16 R27, desc[UR12][R32.64] ;  /* 0x0000000c201b3981 */ /* 0x0002ee000c1e1500 */
[----:B------:R-:W0:Y:S01]  /*1060*/  @P0 LDC.64 R30, c[0x0][0x260] ;  /* 0x00009800ff1e0b82 */ /* 0x000e220000000a00 */
[----:B-----5:R-:W-:-:S07]  /*1070*/  @P1 IMAD.WIDE R28, R8, 0x2, R28 ;  /* 0x00000002081c1825 */ /* 0x020fce00078e021c */
[----:B-1----:R-:W1:Y:S01]  /*1080*/  @P2 LDC.64 R32, c[0x0][0x210] ;  /* 0x00008400ff202b82 */ /* 0x002e620000000a00 */
[----:B------:R5:W4:Y:S07]  /*1090*/  @P1 LDG.E.U16 R26, desc[UR12][R28.64] ;  /* 0x0000000c1c1a1981 */ /* 0x000b2e000c1e1500 */
[----:B-----5:R-:W5:Y:S01]  /*10a0*/  @P0 LDC.64 R28, c[0x0][0x210] ;  /* 0x00008400ff1c0b82 */ /* 0x020f620000000a00 */
[----:B0-----:R-:W-:-:S04]  /*10b0*/  @P2 IMAD.WIDE R34, R9, 0x2, R34 ;  /* 0x0000000209222825 */ /* 0x001fc800078e0222 */
[----:B------:R-:W-:-:S04]  /*10c0*/  @P0 IMAD.WIDE R30, R9, 0x2, R30 ;  /* 0x00000002091e0825 */ /* 0x000fc800078e021e */
[----:B-1----:R-:W-:-:S04]  /*10d0*/  @P2 IMAD.WIDE R32, R5, 0x2, R32 ;  /* 0x0000000205202825 */ /* 0x002fc800078e0220 */
[----:B-----5:R-:W-:-:S04]  /*10e0*/  @P0 IMAD.WIDE R28, R7, 0x2, R28 ;  /* 0x00000002071c0825 */ /* 0x020fc800078e021c */
[----:B--2---:R-:W-:Y:S02]  /*10f0*/  @P3 HADD2.F32 R25, -RZ, R25.H0_H0 ;  /* 0x20000019ff193230 */ /* 0x004fe40000004100 */
[----:B---3--:R-:W-:-:S05]  /*1100*/  @P3 HADD2.F32 R27, -RZ, R27.H0_H0 ;  /* 0x2000001bff1b3230 */ /* 0x008fca0000004100 */
[----:B------:R-:W-:Y:S01]  /*1110*/  @P3 FFMA.FTZ R20, R25, R27, R20 ;  /* 0x0000001b19143223 */ /* 0x000fe20000010014 */
[----:B------:R-:W-:Y:S02]  /*1120*/  @P4 HADD2.F32 R25, -RZ, R18.H0_H0 ;  /* 0x20000012ff194230 */ /* 0x000fe40000004100 */
[----:B------:R-:W-:Y:S01]  /*1130*/  @P4 HADD2.F32 R27, -RZ, R16.H0_H0 ;  /* 0x20000010ff1b4230 */ /* 0x000fe20000004100 */
[----:B------:R-:W0:Y:S08]  /*1140*/  @P5 LDC.64 R18, c[0x0][0x260] ;  /* 0x00009800ff125b82 */ /* 0x000e300000000a00 */
[----:B------:R-:W1:Y:S01]  /*1150*/  @P5 LDC.64 R16, c[0x0][0x210] ;  /* 0x00008400ff105b82 */ /* 0x000e620000000a00 */
[----:B----4-:R-:W-:-:S02]  /*1160*/  @P1 HADD2.F32 R23, -RZ, R23.H0_H0 ;  /* 0x20000017ff171230 */ /* 0x010fc40000004100 */
[----:B------:R-:W-:-:S05]  /*1170*/  @P1 HADD2.F32 R26, -RZ, R26.H0_H0 ;  /* 0x2000001aff1a1230 */ /* 0x000fca0000004100 */
[----:B------:R-:W-:Y:S02]  /*1180*/  @P1 FFMA.FTZ R20, R23, R26, R20 ;  /* 0x0000001a17141223 */ /* 0x000fe40000010014 */
[----:B------:R-:W2:Y:S02]  /*1190*/  @P0 LDG.E.U16 R23, desc[UR12][R30.64+0xe] ;  /* 0x00000e0c1e170981 */ /* 0x000ea4000c1e1500 */
[----:B------:R-:W-:Y:S02]  /*11a0*/  @P4 FFMA.FTZ R20, R25, R27, R20 ;  /* 0x0000001b19144223 */ /* 0x000fe40000010014 */
[----:B------:R-:W3:Y:S01]  /*11b0*/  @P2 LDG.E.U16 R25, desc[UR12][R34.64+0xc] ;  /* 0x00000c0c22192981 */ /* 0x000ee2000c1e1500 */
[----:B0-----:R-:W-:-:S03]  /*11c0*/  @P5 IMAD.WIDE R18, R9, 0x2, R18 ;  /* 0x0000000209125825 */ /* 0x001fc600078e0212 */
[----:B------:R-:W4:Y:S04]  /*11d0*/  @P2 LDG.E.U16 R27, desc[UR12][R32.64] ;  /* 0x0000000c201b2981 */ /* 0x000f28000c1e1500 */
[----:B------:R-:W5:Y:S01]  /*11e0*/  @P0 LDG.E.U16 R26, desc[UR12][R28.64] ;  /* 0x0000000c1c1a0981 */ /* 0x000f62000c1e1500 */
[----:B-1----:R-:W-:-:S03]  /*11f0*/  @P5 IMAD.WIDE R16, R4, 0x2, R16 ;  /* 0x0000000204105825 */ /* 0x002fc600078e0210 */
[----:B------:R-:W5:Y:S04]  /*1200*/  @P5 LDG.E.U16 R18, desc[UR12][R18.64+0x10] ;  /* 0x0000100c12125981 */ /* 0x000f68000c1e1500 */
[----:B------:R-:W5:Y:S01]  /*1210*/  @P5 LDG.E.U16 R16, desc[UR12][R16.64] ;  /* 0x0000000c10105981 */ /* 0x000f62000c1e1500 */
        /* <DEDUP_REMOVED lines=11> */
[----:B------:R-:W-:Y:S02]  /*12d0*/  IMAD R4, R15, R14, R4 ;  /* 0x0000000e0f047224 */ /* 0x000fe400078e0204 */
[----:B--2---:R-:W-:Y:S02]  /*12e0*/  @P0 HADD2.F32 R23, -RZ, R23.H0_H0 ;  /* 0x20000017ff170230 */ /* 0x004fe40000004100 */
[----:B---3--:R-:W-:-:S02]  /*12f0*/  @P2 HADD2.F32 R25, -RZ, R25.H0_H0 ;  /* 0x20000019ff192230 */ /* 0x008fc40000004100 */
[----:B----4-:R-:W-:Y:S02]  /*1300*/  @P2 HADD2.F32 R27, -RZ, R27.H0_H0 ;  /* 0x2000001bff1b2230 */ /* 0x010fe40000004100 */
[----:B-----5:R-:W-:-:S03]  /*1310*/  @P0 HADD2.F32 R26, -RZ, R26.H0_H0 ;  /* 0x2000001aff1a0230 */ /* 0x020fc60000004100 */
[----:B------:R-:W-:Y:S01]  /*1320*/  @P2 FFMA.FTZ R20, R25, R27, R20 ;  /* 0x0000001b19142223 */ /* 0x000fe20000010014 */
[----:B------:R-:W-:-:S03]  /*1330*/  @P5 HADD2.F32 R25, -RZ, R18.H0_H0 ;  /* 0x20000012ff195230 */ /* 0x000fc60000004100 */
[----:B------:R-:W-:Y:S01]  /*1340*/  @P0 FFMA.FTZ R20, R23, R26, R20 ;  /* 0x0000001a17140223 */ /* 0x000fe20000010014 */
[----:B------:R-:W-:-:S05]  /*1350*/  @P5 HADD2.F32 R27, -RZ, R16.H0_H0 ;  /* 0x20000010ff1b5230 */ /* 0x000fca0000004100 */
[----:B------:R-:W-:Y:S01]  /*1360*/  @P5 FFMA.FTZ R20, R25, R27, R20 ;  /* 0x0000001b19145223 */ /* 0x000fe20000010014 */
[----:B------:R-:W-:Y:S06]  /*1370*/  @!P6 BRA `(.L_x_380) ;  /* 0xfffffff8006ce947 */ /* 0x000fec000383ffff */
[----:B------:R-:W-:Y:S01]  /*1380*/  ULDC UR7, c[0x0][0x0] ;  /* 0x0000000000077ab9 */ /* 0x000fe20000000800 */
[----:B------:R-:W0:Y:S01]  /*1390*/  LDC R6, c[0x0][0xc] ;  /* 0x00000300ff067b82 */ /* 0x000e220000000800 */
[----:B------:R-:W-:Y:S01]  /*13a0*/  SHF.R.S64 R4, RZ, 0x1f, R0 ;  /* 0x0000001fff047819 */ /* 0x000fe20000001000 */
[----:B------:R-:W-:Y:S01]  /*13b0*/  ULDC.64 UR8, c[0x0][0x238] ;  /* 0x00008e0000087ab9 */ /* 0x000fe20000000a00 */
[----:B------:R-:W-:Y:S02]  /*13c0*/  F2FP.F16.F32.PACK_AB R20, RZ, R20 ;  /* 0x00000014ff14723e */ /* 0x000fe400000000ff */
        /* <DEDUP_REMOVED lines=13> */
.L_x_382:
        /* <DEDUP_REMOVED lines=14> */
.L_x_1111:


//--------------------- .text._ZN2at6native51_GLOBAL__N__2c613397_18_DepthwiseConv2d_cu_9959487032conv_depthwise2d_backward_kernelILi5ELi0EN3c104HalfEiEEvNS_27GenericPackedTensorAccessorIKT1_Lm4ENS_16DefaultPtrTraitsEiEENS5_IS6_Lm4ES8_iEES9_T2_iiiiiiiiiiiiiii --------------------------
	.section	.text._ZN2at6native51_GLOBAL__N__2c613397_18_DepthwiseConv2d_cu_9959487032conv_depthwise2d_backward_kernelILi5ELi0EN3c104HalfEiEEvNS_27GenericPackedTensorAccessorIKT1_Lm4ENS_16DefaultPtrTraitsEiEENS5_IS6_Lm4ES8_iEES9_T2_iiiiiiiiiiiiiii,"ax",@progbits
	.align	128
.text._ZN2at6native51_GLOBAL__N__2c613397_18_DepthwiseConv2d_cu_9959487032conv_depthwise2d_backward_kernelILi5ELi0EN3c104HalfEiEEvNS_27GenericPackedTensorAccessorIKT1_Lm4ENS_16DefaultPtrTraitsEiEENS5_IS6_Lm4ES8_iEES9_T2_iiiiiiiiiiiiiii:
        .type           _ZN2at6native51_GLOBAL__N__2c613397_18_DepthwiseConv2d_cu_9959487032conv_depthwise2d_backward_kernelILi5ELi0EN3c104HalfEiEEvNS_27GenericPackedTensorAccessorIKT1_Lm4ENS_16DefaultPtrTraitsEiEENS5_IS6_Lm4ES8_iEES9_T2_iiiiiiiiiiiiiii,@function
        .size           _ZN2at6native51_GLOBAL__N__2c613397_18_DepthwiseConv2d_cu_9959487032conv_depthwise2d_backward_kernelILi5ELi0EN3c104HalfEiEEvNS_27GenericPackedTensorAccessorIKT1_Lm4ENS_16DefaultPtrTraitsEiEENS5_IS6_Lm4ES8_iEES9_T2_iiiiiiiiiiiiiii,(.L_x_1112 - _ZN2at6native51_GLOBAL__N__2c613397_18_DepthwiseConv2d_cu_9959487032conv_depthwise2d_backward_kernelILi5ELi0EN3c104HalfEiEEvNS_27GenericPackedTensorAccessorIKT1_Lm4ENS_16DefaultPtrTraitsEiEENS5_IS6_Lm4ES8_iEES9_T2_iiiiiiiiiiiiiii)
        .other          _ZN2at6native51_GLOBAL__N__2c613397_18_DepthwiseConv2d_cu_9959487032conv_depthwise2d_backward_kernelILi5ELi0EN3c104HalfEiEEvNS_27GenericPackedTensorAccessorIKT1_Lm4ENS_16DefaultPtrTraitsEiEENS5_IS6_Lm4ES8_iEES9_T2_iiiiiiiiiiiiiii,@"STO_CUDA_ENTRY STV_DEFAULT"
_ZN2at6native51_GLOBAL__N__2c613397_18_DepthwiseConv2d_cu_9959487032conv_depthwise2d_backward_kernelILi5ELi0EN3c104HalfEiEEvNS_27GenericPackedTensorAccessorIKT1_Lm4ENS_16DefaultPtrTraitsEiEENS5_IS6_Lm4ES8_iEES9_T2_iiiiiiiiiiiiiii:
        /* <DEDUP_REMOVED lines=21> */
.L_x_384:
        /* <DEDUP_REMOVED lines=14> */
.L_x_383:
[----:B------:R-:W-:Y:S01]  /*0230*/  ULDC.64 UR6, c[0x0][0x2a8] ;  /* 0x0000aa0000067ab9 */ /* 0x000fe20000000a00 */
[----:B------:R-:W-:Y:S01]  /*0240*/  ULDC UR14, c[0x0][0x2c4] ;  /* 0x0000b100000e7ab9 */ /* 0x000fe20000000800 */
[----:B------:R-:W-:Y:S01]  /*0250*/  UIMAD UR4, UR7, UR6, URZ ;  /* 0x00000006070472a4 */ /* 0x000fe2000f8e023f */
[----:B------:R-:W-:-:S11]  /*0260*/  ULDC.64 UR12, c[0x0][0x2a0] ;  /* 0x0000a800000c7ab9 */ /* 0x000fd60000000a00 */
.L_x_397:
        /* <DEDUP_REMOVED lines=94> */
.L_x_396:
        /* <DEDUP_REMOVED lines=18> */
.L_x_395:
        /* <DEDUP_REMOVED lines=80> */
[----:B------:R-:W-:Y:S02]  /*0e70*/  IMAD R27, R26, R13, RZ ;  /* 0x0000000d1a1b7224 */ /* 0x000fe400078e02ff */
[----:B--2---:R-:W-:Y:S02]  /*0e80*/  @!P0 HADD2.F32 R26, -RZ, R21.H0_H0 ;  /* 0x20000015ff1a8230 */ /* 0x004fe40000004100 */
[----:B---3--:R-:W-:Y:S01]  /*0e90*/  @!P0 HADD2.F32 R28, -RZ, R16.H0_H0 ;  /* 0x20000010ff1c8230 */ /* 0x008fe20000004100 */
[----:B------:R-:W-:-:S04]  /*0ea0*/  MOV R16, RZ ;  /* 0x000000ff00107202 */ /* 0x000fc80000000f00 */
[----:B------:R-:W-:Y:S01]  /*0eb0*/  @!P0 FFMA.FTZ R6, R26, R28, R6 ;  /* 0x0000001c1a068223 */ /* 0x000fe20000010006 */
[----:B------:R-:W-:-:S07]  /*0ec0*/  IMAD.HI.U32 R21, R17, R27, R16 ;  /* 0x0000001b11157227 */ /* 0x000fce00078e0010 */
.L_x_386:
[----:B------:R-:W-:Y:S05]  /*0ed0*/  BSYNC B0 ;  /* 0x0000000000007941 */ /* 0x000fea0003800000 */
.L_x_385:
        /* <DEDUP_REMOVED lines=61> */
[----:B--2---:R-:W-:Y:S02]  /*12b0*/  @!P0 HADD2.F32 R26, -RZ, R21.H0_H0 ;  /* 0x20000015ff1a8230 */ /* 0x004fe40000004100 */
[----:B---3--:R-:W-:Y:S02]  /*12c0*/  @!P0 HADD2.F32 R28, -RZ, R16.H0_H0 ;  /* 0x20000010ff1c8230 */ /* 0x008fe40000004100 */
[----:B------:R-:W-:-:S03]  /*12d0*/  IMAD.MOV.U32 R16, RZ, RZ, RZ ;  /* 0x000000ffff107224 */ /* 0x000fc600078e00ff */
[----:B------:R-:W-:Y:S01]  /*12e0*/  @!P0 FFMA.FTZ R6, R26, R28, R6 ;  /* 0x0000001c1a068223 */ /* 0x000fe20000010006 */
[----:B------:R-:W-:-:S07]  /*12f0*/  IMAD.HI.U32 R21, R17, R27, R16 ;  /* 0x0000001b11157227 */ /* 0x000fce00078e0010 */
.L_x_388:
[----:B------:R-:W-:Y:S05]  /*1300*/  BSYNC B0 ;  /* 0x0000000000007941 */ /* 0x000fea0003800000 */
.L_x_387:
        /* <DEDUP_REMOVED lines=13> */
[----:B------:R-:W-:Y:S01]  /*13e0*/  IMAD.HI.U32 R16, R17, R28, R16 ;  /* 0x0000001c11107227 */ /* 0x000fe200078e0010 */
[----:B------:R-:W-:-:S05]  /*13f0*/  LOP3.LUT R28, RZ, R27, RZ, 0x33, !PT ;  /* 0x0000001bff1c7212 */ /* 0x000fca00078e33ff */
        /* <DEDUP_REMOVED lines=15> */
[----:B------:R-:W-:Y:S02]  /*14f0*/  LOP3.LUT R27, R3, R27, RZ, 0x3c, !PT ;  /* 0x0000001b031b7212 */ /* 0x000fe400078e3cff */
[----:B------:R-:W-:Y:S02]  /*1500*/  MOV R7, R13 ;  /* 0x0000000d00077202 */ /* 0x000fe40000000f00 */
[----:B------:R-:W-:Y:S02]  /*1510*/  ISETP.GE.AND P6, PT, R27, RZ, PT ;  /* 0x000000ff1b00720c */ /* 0x000fe40003fc6270 */
[----:B------:R-:W-:-:S05]  /*1520*/  LOP3.LUT R21, R10, R20, RZ, 0x3c, !PT ;  /* 0x000000140a157212 */ /* 0x000fca00078e3cff */
[----:B------:R-:W-:Y:S01]  /*1530*/  @P5 VIADD R16, R16, 0x1 ;  /* 0x0000000110105836 */ /* 0x000fe20000000000 */
[----:B------:R-:W-:-:S03]  /*1540*/  ISETP.GE.U32.AND P5, PT, R12, R7, PT ;  /* 0x000000070c00720c */ /* 0x000fc60003fa6070 */
[----:B------:R-:W-:Y:S02]  /*1550*/  IMAD.MOV.U32 R17, RZ, RZ, R16 ;  /* 0x000000ffff117224 */ /* 0x000fe400078e0010 */
[----:B------:R-:W-:Y:S02]  /*1560*/  VIADD R16, R11, 0x1 ;  /* 0x000000010b107836 */ /* 0x000fe40000000000 */
[----:B------:R-:W-:Y:S01]  /*1570*/  @!P6 IMAD.MOV R17, RZ, RZ, -R17 ;  /* 0x000000ffff11e224 */ /* 0x000fe200078e0a11 */
[----:B------:R-:W-:Y:S02]  /*1580*/  ISETP.GE.AND P6, PT, R21, RZ, PT ;  /* 0x000000ff1500720c */ /* 0x000fe40003fc6270 */
[----:B------:R-:W-:Y:S02]  /*1590*/  SEL R16, R16, R11, !P2 ;  /* 0x0000000b10107207 */ /* 0x000fe40005000000 */
[----:B------:R-:W-:Y:S02]  /*15a0*/  SEL R28, R28, R17, !P0 ;  /* 0x000000111c1c7207 */ /* 0x000fe40004000000 */
[----:B------:R-:W-:-:S07]  /*15b0*/  @P5 IADD3 R16, R16, 0x1, RZ ;  /* 0x0000000110105810 */ /* 0x000fce0007ffe0ff */
        /* <DEDUP_REMOVED lines=20> */
[----:B------:R-:W-:-:S04]  /*1700*/  HFMA2.MMA R16, -RZ, RZ, 0, 0 ;  /* 0x00000000ff107435 */ /* 0x000fc800000001ff */
[----:B------:R-:W-:-:S06]  /*1710*/  @!P0 FFMA.FTZ R6, R26, R28, R6 ;  /* 0x0000001c1a068223 */ /* 0x000fcc0000010006 */
[----:B------:R-:W-:-:S07]  /*1720*/  IMAD.HI.U32 R21, R17, R27, R16 ;  /* 0x0000001b11157227 */ /* 0x000fce00078e0010 */
.L_x_390:
[----:B------:R-:W-:Y:S05]  /*1730*/  BSYNC B0 ;  /* 0x0000000000007941 */ /* 0x000fea0003800000 */
.L_x_389:
        /* <DEDUP_REMOVED lines=66> */
.L_x_392:
[----:B------:R-:W-:Y:S05]  /*1b60*/  BSYNC B0 ;  /* 0x0000000000007941 */ /* 0x000fea0003800000 */
.L_x_391:
        /* <DEDUP_REMOVED lines=28> */
[----:B------:R-:W-:Y:S01]  /*1d30*/  IMAD.MOV.U32 R7, RZ, RZ, R13 ;  /* 0x000000ffff077224 */ /* 0x000fe200078e000d */
[----:B------:R-:W-:Y:S01]  /*1d40*/  ISETP.GE.U32.AND P4, PT, R17, R26, PT ;  /* 0x0000001a1100720c */ /* 0x000fe20003f86070 */
[----:B------:R-:W-:Y:S01]  /*1d50*/  @!P2 VIADD R11, R11, 0x1 ;  /* 0x000000010b0ba836 */ /* 0x000fe20000000000 */
[----:B------:R-:W-:Y:S02]  /*1d60*/  LOP3.LUT R27, R5, R27, RZ, 0x3c, !PT ;  /* 0x0000001b051b7212 */ /* 0x000fe400078e3cff */
[----:B------:R-:W-:Y:S02]  /*1d70*/  ISETP.GE.U32.AND P5, PT, R12, R7, PT ;  /* 0x000000070c00720c */ /* 0x000fe40003fa6070 */
[----:B------:R-:W-:Y:S02]  /*1d80*/  LOP3.LUT R20, R10, R20, RZ, 0x3c, !PT ;  /* 0x000000140a147212 */ /* 0x000fe400078e3cff */
[----:B------:R-:W-:Y:S02]  /*1d90*/  ISETP.GE.AND P2, PT, R27, RZ, PT ;  /* 0x000000ff1b00720c */ /* 0x000fe40003f46270 */
[----:B------:R-:W-:-:S02]  /*1da0*/  @!P6 IADD3 R16, R16, 0x1, RZ ;  /* 0x000000011010e810 */ /* 0x000fc40007ffe0ff */
[----:B------:R-:W-:-:S03]  /*1db0*/  ISETP.GE.AND P6, PT, R20, RZ, PT ;  /* 0x000000ff1400720c */ /* 0x000fc60003fc6270 */
[----:B------:R-:W-:Y:S02]  /*1dc0*/  @P4 VIADD R16, R16, 0x1 ;  /* 0x0000000110104836 */ /* 0x000fe40000000000 */
[----:B------:R-:W-:-:S04]  /*1dd0*/  @P5 VIADD R11, R11, 0x1 ;  /* 0x000000010b0b5836 */ /* 0x000fc80000000000 */
[----:B------:R-:W-:-:S04]  /*1de0*/  @!P2 IMAD.MOV R16, RZ, RZ, -R16 ;  /* 0x000000ffff10a224 */ /* 0x000fc800078e0a10 */
[----:B------:R-:W-:Y:S02]  /*1df0*/  @!P6 IADD3 R11, -R11, RZ, RZ ;  /* 0x000000ff0b0be210 */ /* 0x000fe40007ffe1ff */
        /* <DEDUP_REMOVED lines=16> */
[----:B0-----:R-:W-:-:S04]  /*1f00*/  IMAD.MOV R12, RZ, RZ, -R15 ;  /* 0x000000ffff0c7224 */ /* 0x001fc800078e0a0f */
[----:B------:R-:W-:Y:S02]  /*1f10*/  IMAD R21, R12, R13, RZ ;  /* 0x0000000d0c157224 */ /* 0x000fe400078e02ff */
[----:B--2---:R-:W-:Y:S02]  /*1f20*/  @!P0 HADD2.F32 R11, -RZ, R14.H0_H0 ;  /* 0x2000000eff0b8230 */ /* 0x004fe40000004100 */
[----:B------:R-:W-:-:S04]  /*1f30*/  IMAD.MOV.U32 R14, RZ, RZ, RZ ;  /* 0x000000ffff0e7224 */ /* 0x000fc800078e00ff */
[----:B------:R-:W-:-:S04]  /*1f40*/  IMAD.HI.U32 R21, R15, R21, R14 ;  /* 0x000000150f157227 */ /* 0x000fc800078e000e */
[----:B---3--:R-:W-:-:S05]  /*1f50*/  @!P0 HADD2.F32 R12, -RZ, R16.H0_H0 ;  /* 0x20000010ff0c8230 */ /* 0x008fca0000004100 */
[----:B------:R-:W-:-:S07]  /*1f60*/  @!P0 FFMA.FTZ R6, R11, R12, R6 ;  /* 0x0000000c0b068223 */ /* 0x000fce0000010006 */
.L_x_394:
[----:B------:R-:W-:Y:S05]  /*1f70*/  BSYNC B0 ;  /* 0x0000000000007941 */ /* 0x000fea0003800000 */
.L_x_393:
        /* <DEDUP_REMOVED lines=9> */
[----:B------:R-:W-:Y:S01]  /*2010*/  F2FP.F16.F32.PACK_AB R6, RZ, R6 ;  /* 0x00000006ff06723e */ /* 0x000fe200000000ff */
        /* <DEDUP_REMOVED lines=14> */
.L_x_398:
        /* <DEDUP_REMOVED lines=16> */
.L_x_1112:


//--------------------- .text._ZN2at6native51_GLOBAL__N__2c613397_18_DepthwiseConv2d_cu_9959487032conv_depthwise2d_backward_kernelILi5ELi2EN3c104HalfEiEEvNS_27GenericPackedTensorAccessorIKT1_Lm4ENS_16DefaultPtrTraitsEiEENS5_IS6_Lm4ES8_iEES9_T2_iiiiiiiiiiiiiii --------------------------
	.section	.text._ZN2at6native51_GLOBAL__N__2c613397_18_DepthwiseConv2d_cu_9959487032conv_depthwise2d_backward_kernelILi5ELi2EN3c104HalfEiEEvNS_27GenericPackedTensorAccessorIKT1_Lm4ENS_16DefaultPtrTraitsEiEENS5_IS6_Lm4ES8_iEES9_T2_iiiiiiiiiiiiiii,"ax",@progbits
	.align	128
.text._ZN2at6native51_GLOBAL__N__2c613397_18_DepthwiseConv2d_cu_9959487032conv_depthwise2d_backward_kernelILi5ELi2EN3c104HalfEiEEvNS_27GenericPackedTensorAccessorIKT1_Lm4ENS_16DefaultPtrTraitsEiEENS5_IS6_Lm4ES8_iEES9_T2_iiiiiiiiiiiiiii:
        .type           _ZN2at6native51_GLOBAL__N__2c613397_18_DepthwiseConv2d_cu_9959487032conv_depthwise2d_backward_kernelILi5ELi2EN3c104HalfEiEEvNS_27GenericPackedTensorAccessorIKT1_Lm4ENS_16DefaultPtrTraitsEiEENS5_IS6_Lm4ES8_iEES9_T2_iiiiiiiiiiiiiii,@function
        .size           _ZN2at6native51_GLOBAL__N__2c613397_18_DepthwiseConv2d_cu_9959487032conv_depthwise2d_backward_kernelILi5ELi2EN3c104HalfEiEEvNS_27GenericPackedTensorAccessorIKT1_Lm4ENS_16DefaultPtrTraitsEiEENS5_IS6_Lm4ES8_iEES9_T2_iiiiiiiiiiiiiii,(.L_x_1113 - _ZN2at6native51_GLOBAL__N__2c613397_18_DepthwiseConv2d_cu_9959487032conv_depthwise2d_backward_kernelILi5ELi2EN3c104HalfEiEEvNS_27GenericPackedTensorAccessorIKT1_Lm4ENS_16DefaultPtrTraitsEiEENS5_IS6_Lm4ES8_iEES9_T2_iiiiiiiiiiiiiii)
        .other          _ZN2at6native51_GLOBAL__N__2c613397_18_DepthwiseConv2d_cu_9959487032conv_depthwise2d_backward_kernelILi5ELi2EN3c104HalfEiEEvNS_27GenericPackedTensorAccessorIKT1_Lm4ENS_16DefaultPtrTraitsEiEENS5_IS6_Lm4ES8_iEES9_T2_iiiiiiiiiiiiiii,@"STO_CUDA_ENTRY STV_DEFAULT"
_ZN2at6native51_GLOBAL__N__2c613397_18_DepthwiseConv2d_cu_9959487032conv_depthwise2d_backward_kernelILi5ELi2EN3c104HalfEiEEvNS_27GenericPackedTensorAccessorIKT1_Lm4ENS_16DefaultPtrTraitsEiEENS5_IS6_Lm4ES8_iEES9_T2_iiiiiiiiiiiiiii:
        /* <DEDUP_REMOVED lines=20> */
.L_x_400:
        /* <DEDUP_REMOVED lines=10> */
.L_x_399:
        /* <DEDUP_REMOVED lines=25> */
[----:B0-----:R-:W-:-:S10]  /*0370*/  HFMA2.MMA R8, -RZ, RZ, 0, 0 ;  /* 0x00000000ff087435 */ /* 0x001fd400000001ff */
[-C--:B------:R-:W-:Y:S01]  /*0380*/  @!P1 IADD3 R7, R7, -R14.reuse, RZ ;  /* 0x8000000e07079210 */ /* 0x080fe20007ffe0ff */
[----:B------:R-:W-:Y:S01]  /*0390*/  @!P1 VIADD R6, R6, 0x1 ;  /* 0x0000000106069836 */ /* 0x000fe20000000000 */
[----:B------:R-:W-:Y:S02]  /*03a0*/  ISETP.NE.AND P1, PT, R5, RZ, PT ;  /* 0x000000ff0500720c */ /* 0x000fe40003f25270 */
[----:B------:R-:W-:Y:S01]  /*03b0*/  ISETP.GE.U32.AND P0, PT, R7, R14, PT ;  /* 0x0000000e0700720c */ /* 0x000fe20003f06070 */
[----:B-1----:R-:W-:Y:S01]  /*03c0*/  IMAD.MOV R13, RZ, RZ, -R9 ;  /* 0x000000ffff0d7224 */ /* 0x002fe200078e0a09 */
[C---:B------:R-:W-:Y:S01]  /*03d0*/  LOP3.LUT R7, R2.reuse, R5, RZ, 0x3c, !PT ;  /* 0x0000000502077212 */ /* 0x040fe200078e3cff */
[----:B------:R-:W-:Y:S02]  /*03e0*/  VIADD R14, R2, UR4 ;  /* 0x00000004020e7c36 */ /* 0x000fe40008000000 */
[----:B------:R-:W-:Y:S01]  /*03f0*/  IMAD R13, R13, R4, RZ ;  /* 0x000000040d0d7224 */ /* 0x000fe200078e02ff */
[----:B------:R-:W-:-:S02]  /*0400*/  ISETP.GE.AND P2, PT, R7, RZ, PT ;  /* 0x000000ff0700720c */ /* 0x000fc40003f46270 */
[----:B--2---:R-:W-:Y:S01]  /*0410*/  IABS R7, R11 ;  /* 0x0000000b00077213 */ /* 0x004fe20000000000 */
[----:B------:R-:W-:-:S03]  /*0420*/  IMAD.HI.U32 R8, R9, R13, R8 ;  /* 0x0000000d09087227 */ /* 0x000fc600078e0008 */
        /* <DEDUP_REMOVED lines=10> */
[----:B------:R-:W-:Y:S02]  /*04d0*/  IMAD R9, R4, R8, R9 ;  /* 0x0000000804097224 */ /* 0x000fe400078e0209 */
[----:B0-----:R-:W-:-:S03]  /*04e0*/  VIADD R8, R13, 0xffffffe ;  /* 0x0ffffffe0d087836 */ /* 0x001fc60000000000 */
        /* <DEDUP_REMOVED lines=9> */
[----:B------:R-:W-:Y:S01]  /*0580*/  @P0 IADD3 R12, R12, 0x1, RZ ;  /* 0x000000010c0c0810 */ /* 0x000fe20007ffe0ff */
[----:B-1----:R-:W-:-:S05]  /*0590*/  IMAD.MOV R4, RZ, RZ, -R9 ;  /* 0x000000ffff047224 */ /* 0x002fca00078e0a09 */
        /* <DEDUP_REMOVED lines=8> */
[----:B------:R-:W-:Y:S02]  /*0620*/  IMAD.MOV R8, RZ, RZ, -R4 ;  /* 0x000000ffff087224 */ /* 0x000fe400078e0a04 */
[----:B------:R-:W-:Y:S02]  /*0630*/  IMAD R10, R10, R17, R15 ;  /* 0x000000110a0a7224 */ /* 0x000fe400078e020f */
[----:B------:R-:W-:-:S05]  /*0640*/  IMAD R8, R7, R8, R9 ;  /* 0x0000000807087224 */ /* 0x000fca00078e0209 */
[----:B------:R-:W-:-:S13]  /*0650*/  ISETP.GT.U32.AND P1, PT, R7, R8, PT ;  /* 0x000000080700720c */ /* 0x000fda0003f24070 */
[-C--:B------:R-:W-:Y:S01]  /*0660*/  @!P1 IADD3 R8, R8, -R7.reuse, RZ ;  /* 0x8000000708089210 */ /* 0x080fe20007ffe0ff */
        /* <DEDUP_REMOVED lines=10> */
[----:B------:R-:W-:-:S03]  /*0710*/  @P0 VIADD R4, R4, 0x1 ;  /* 0x0000000104040836 */ /* 0x000fc60000000000 */
[C---:B------:R-:W-:Y:S01]  /*0720*/  IADD3 R7, R14.reuse, -R9, RZ ;  /* 0x800000090e077210 */ /* 0x040fe20007ffe0ff */
[----:B------:R-:W-:Y:S02]  /*0730*/  VIADD R13, R9, UR10 ;  /* 0x0000000a090d7c36 */ /* 0x000fe40008000000 */
[----:B------:R-:W-:Y:S01]  /*0740*/  @!P2 IMAD.MOV R4, RZ, RZ, -R4 ;  /* 0x000000ffff04a224 */ /* 0x000fe200078e0a04 */
[----:B------:R-:W-:Y:S01]  /*0750*/  @!P1 LOP3.LUT R4, RZ, R11, RZ, 0x33, !PT ;  /* 0x0000000bff049212 */ /* 0x000fe200078e33ff */
[C-C-:B------:R-:W-:Y:S01]  /*0760*/  IMAD.IADD R8, R14.reuse, 0x1, -R13.reuse ;  /* 0x000000010e087824 */ /* 0x140fe200078e0a0d */
[----:B------:R-:W-:-:S03]  /*0770*/  IADD3 R9, R14, -UR10, -R13 ;  /* 0x8000000a0e097c10 */ /* 0x000fc6000fffe80d */
[----:B------:R-:W-:-:S04]  /*0780*/  IMAD.MOV R16, RZ, RZ, -R4 ;  /* 0x000000ffff107224 */ /* 0x000fc800078e0a04 */
[----:B------:R-:W-:Y:S02]  /*0790*/  IMAD R11, R11, R16, R12 ;  /* 0x000000100b0b7224 */ /* 0x000fe400078e020c */
[----:B------:R-:W-:-:S07]  /*07a0*/  IMAD.MOV.U32 R12, RZ, RZ, RZ ;  /* 0x000000ffff0c7224 */ /* 0x000fce00078e00ff */
.L_x_402:
[----:B------:R-:W-:Y:S01]  /*07b0*/  ULDC.64 UR14, c[0x0][0x290] ;  /* 0x0000a400000e7ab9 */ /* 0x000fe20000000a00 */
[----:B------:R-:W-:Y:S01]  /*07c0*/  ULDC.64 UR4, c[0x0][0x2a8] ;  /* 0x0000aa0000047ab9 */ /* 0x000fe20000000a00 */
[----:B------:R-:W-:Y:S01]  /*07d0*/  IMAD R15, R11, UR14, R20 ;  /* 0x0000000e0b0f7c24 */ /* 0x000fe2000f8e0214 */
[----:B------:R-:W-:Y:S01]  /*07e0*/  UIMAD UR4, UR5, UR4, URZ ;  /* 0x00000004050472a4 */ /* 0x000fe2000f8e023f */
[----:B------:R-:W-:Y:S01]  /*07f0*/  VIADD R20, R20, 0x1 ;  /* 0x0000000114147836 */ /* 0x000fe20000000000 */
[----:B------:R-:W-:Y:S01]  /*0800*/  MOV R23, R10 ;  /* 0x0000000a00177202 */ /* 0x000fe20000000f00 */
[----:B------:R-:W-:Y:S01]  /*0810*/  IMAD R13, R4, UR15, R15 ;  /* 0x0000000f040d7c24 */ /* 0x000fe2000f8e020f */
[----:B------:R-:W-:Y:S01]  /*0820*/  LOP3.LUT R22, R5, 0x1, RZ, 0xc0, !PT ;  /* 0x0000000105167812 */ /* 0x000fe200078ec0ff */
[----:B------:R-:W-:Y:S01]  /*0830*/  IMAD.MOV.U32 R21, RZ, RZ, RZ ;  /* 0x000000ffff157224 */ /* 0x000fe200078e00ff */
[----:B------:R-:W-:Y:S01]  /*0840*/  ISETP.GE.AND P4, PT, R20, UR14, PT ;  /* 0x0000000e14007c0c */ /* 0x000fe2000bf86270 */
[----:B------:R-:W-:-:S12]  /*0850*/  IMAD R24, R15, UR4, RZ ;  /* 0x000000040f187c24 */ /* 0x000fd8000f8e02ff */
.L_x_401:
        /* <DEDUP_REMOVED lines=34> */
[----:B--2---:R-:W-:Y:S02]  /*0a80*/  @!P3 HADD2.F32 R28, -RZ, R14.H0_H0 ;  /* 0x2000000eff1cb230 */ /* 0x004fe40000004100 */
[----:B---3--:R-:W-:-:S05]  /*0a90*/  @!P3 HADD2.F32 R27, -RZ, R27.H0_H0 ;  /* 0x2000001bff1bb230 */ /* 0x008fca0000004100 */
[----:B------:R-:W-:Y:S01]  /*0aa0*/  @!P3 FFMA.FTZ R12, R27, R28, R12 ;  /* 0x0000001c1b0cb223 */ /* 0x000fe2000001000c */
[C---:B------:R-:W-:Y:S02]  /*0ab0*/  LEA.HI R27, R7.reuse, R7, RZ, 0x1 ;  /* 0x00000007071b7211 */ /* 0x040fe400078f08ff */
[----:B------:R-:W-:Y:S02]  /*0ac0*/  LOP3.LUT R14, R7, 0x1, RZ, 0xc0, !PT ;  /* 0x00000001070e7812 */ /* 0x000fe400078ec0ff */
[----:B------:R-:W-:Y:S02]  /*0ad0*/  SHF.R.S32.HI R15, RZ, 0x1, R27 ;  /* 0x00000001ff0f7819 */ /* 0x000fe4000001141b */
[----:B------:R-:W-:Y:S02]  /*0ae0*/  ISETP.EQ.U32.OR P3, PT, R14, 0x1, !P0 ;  /* 0x000000010e00780c */ /* 0x000fe40004762470 */
[----:B------:R-:W-:-:S04]  /*0af0*/  ISETP.GE.OR P5, PT, R15, UR12, P5 ;  /* 0x0000000c0f007c0c */ /* 0x000fc8000afa6670 */
[----:B------:R-:W-:Y:S01]  /*0b00*/  PLOP3.LUT P3, PT, P3, P5, PT, 0xa8, 0x0 ;  /* 0x000000000000781c */ /* 0x000fe20001f6b570 */
[----:B----4-:R-:W-:Y:S02]  /*0b10*/  @!P2 HADD2.F32 R25, -RZ, R25.H0_H0 ;  /* 0x20000019ff19a230 */ /* 0x010fe40000004100 */
[----:B-----5:R-:W-:Y:S01]  /*0b20*/  @!P2 HADD2.F32 R18, -RZ, R18.H0_H0 ;  /* 0x20000012ff12a230 */ /* 0x020fe20000004100 */
[C---:B------:R-:W-:Y:S02]  /*0b30*/  LEA.HI R14, R8.reuse, R8, RZ, 0x1 ;  /* 0x00000008080e7211 */ /* 0x040fe400078f08ff */
[----:B------:R-:W-:-:S07]  /*0b40*/  ISETP.LT.OR P5, PT, R8, -0x1, !P1 ;  /* 0xffffffff0800780c */ /* 0x000fce0004fa1670 */
[----:B------:R-:W2:Y:S01]  /*0b50*/  @!P3 LDG.E.U16 R29, desc[UR6][R16.64+0x4] ;  /* 0x00000406101db981 */ /* 0x000ea2000c1e1500 */
[----:B------:R-:W-:Y:S02]  /*0b60*/  @!P2 FFMA.FTZ R12, R25, R18, R12 ;  /* 0x00000012190ca223 */ /* 0x000fe4000001000c */
[----:B------:R-:W0:Y:S01]  /*0b70*/  @!P3 LDC.64 R18, c[0x0][0x210] ;  /* 0x00008400ff12bb82 */ /* 0x000e220000000a00 */
[----:B------:R-:W-:Y:S02]  /*0b80*/  SHF.R.S32.HI R25, RZ, 0x1, R14 ;  /* 0x00000001ff197819 */ /* 0x000fe4000001140e */
        /* <DEDUP_REMOVED lines=27> */
[----:B--2---:R-:W-:Y:S02]  /*0d40*/  @!P3 HADD2.F32 R29, -RZ, R29.H0_H0 ;  /* 0x2000001dff1db230 */ /* 0x004fe40000004100 */
[----:B---3--:R-:W-:Y:S02]  /*0d50*/  @!P2 HADD2.F32 R19, -RZ, R28.H0_H0 ;  /* 0x2000001cff13a230 */ /* 0x008fe40000004100 */
[----:B----4-:R-:W-:-:S05]  /*0d60*/  @!P3 HADD2.F32 R25, -RZ, R18.H0_H0 ;  /* 0x20000012ff19b230 */ /* 0x010fca0000004100 */
[----:B------:R-:W-:Y:S01]  /*0d70*/  @!P3 FFMA.FTZ R12, R29, R25, R12 ;  /* 0x000000191d0cb223 */ /* 0x000fe2000001000c */
[----:B-----5:R-:W-:-:S05]  /*0d80*/  @!P2 HADD2.F32 R14, -RZ, R14.H0_H0 ;  /* 0x2000000eff0ea230 */ /* 0x020fca0000004100 */
[----:B------:R-:W-:Y:S01]  /*0d90*/  @!P2 FFMA.FTZ R12, R19, R14, R12 ;  /* 0x0000000e130ca223 */ /* 0x000fe2000001000c */
[----:B------:R-:W-:Y:S02]  /*0da0*/  @!P0 HADD2.F32 R15, -RZ, R15.H0_H0 ;  /* 0x2000000fff0f8230 */ /* 0x000fe40000004100 */
[----:B------:R-:W-:-:S05]  /*0db0*/  @!P0 HADD2.F32 R16, -RZ, R26.H0_H0 ;  /* 0x2000001aff108230 */ /* 0x000fca0000004100 */
[----:B------:R-:W-:Y:S01]  /*0dc0*/  @!P0 FFMA.FTZ R12, R15, R16, R12 ;  /* 0x000000100f0c8223 */ /* 0x000fe2000001000c */
[----:B------:R-:W-:Y:S06]  /*0dd0*/  @P1 BRA `(.L_x_401) ;  /* 0xfffffff800a01947 */ /* 0x000fec000383ffff */
[----:B------:R-:W-:Y:S05]  /*0de0*/  @!P4 BRA `(.L_x_402) ;  /* 0xfffffff80070c947 */ /* 0x000fea000383ffff */
        /* <DEDUP_REMOVED lines=17> */
.L_x_403:
        /* <DEDUP_REMOVED lines=16> */
.L_x_1113:


//--------------------- .text._ZN2at6native51_GLOBAL__N__2c613397_18_DepthwiseConv2d_cu_9959487032conv_depthwise2d_backward_kernelILi5ELi1EN3c104HalfEiEEvNS_27GenericPackedTensorAccessorIKT1_Lm4ENS_16DefaultPtrTraitsEiEENS5_IS6_Lm4ES8_iEES9_T2_iiiiiiiiiiiiiii --------------------------
	.section	.text._ZN2at6native51_GLOBAL__N__2c613397_18_DepthwiseConv2d_cu_9959487032conv_depthwise2d_backward_kernelILi5ELi1EN3c104HalfEiEEvNS_27GenericPackedTensorAccessorIKT1_Lm4ENS_16DefaultPtrTraitsEiEENS5_IS6_Lm4ES8_iEES9_T2_iiiiiiiiiiiiiii,"ax",@progbits
	.align	128
.text._ZN2at6native51_GLOBAL__N__2c613397_18_DepthwiseConv2d_cu_9959487032conv_depthwise2d_backward_kernelILi5ELi1EN3c104HalfEiEEvNS_27GenericPackedTensorAccessorIKT1_Lm4ENS_16DefaultPtrTraitsEiEENS5_IS6_Lm4ES8_iEES9_T2_iiiiiiiiiiiiiii:
        .type           _ZN2at6native51_GLOBAL__N__2c613397_18_DepthwiseConv2d_cu_9959487032conv_depthwise2d_backward_kernelILi5ELi1EN3c104HalfEiEEvNS_27GenericPackedTensorAccessorIKT1_Lm4ENS_16DefaultPtrTraitsEiEENS5_IS6_Lm4ES8_iEES9_T2_iiiiiiiiiiiiiii,@function
        .size           _ZN2at6native51_GLOBAL__N__2c613397_18_DepthwiseConv2d_cu_9959487032conv_depthwise2d_backward_kernelILi5ELi1EN3c104HalfEiEEvNS_27GenericPackedTensorAccessorIKT1_Lm4ENS_16DefaultPtrTraitsEiEENS5_IS6_Lm4ES8_iEES9_T2_iiiiiiiiiiiiiii,(.L_x_1114 - _ZN2at6native51_GLOBAL__N__2c613397_18_DepthwiseConv2d_cu_9959487032conv_depthwise2d_backward_kernelILi5ELi1EN3c104HalfEiEEvNS_27GenericPackedTensorAccessorIKT1_Lm4ENS_16DefaultPtrTraitsEiEENS5_IS6_Lm4ES8_iEES9_T2_iiiiiiiiiiiiiii)
        .other          _ZN2at6native51_GLOBAL__N__2c613397_18_DepthwiseConv2d_cu_9959487032conv_depthwise2d_backward_kernelILi5ELi1EN3c104HalfEiEEvNS_27GenericPackedTensorAccessorIKT1_Lm4ENS_16DefaultPtrTraitsEiEENS5_IS6_Lm4ES8_iEES9_T2_iiiiiiiiiiiiiii,@"STO_CUDA_ENTRY STV_DEFAULT"
_ZN2at6native51_GLOBAL__N__2c613397_18_DepthwiseConv2d_cu_9959487032conv_depthwise2d_backward_kernelILi5ELi1EN3c104HalfEiEEvNS_27GenericPackedTensorAccessorIKT1_Lm4ENS_16DefaultPtrTraitsEiEENS5_IS6_Lm4ES8_iEES9_T2_iiiiiiiiiiiiiii:
        /* <DEDUP_REMOVED lines=20> */
.L_x_405:
        /* <DEDUP_REMOVED lines=10> */
.L_x_404:
        /* <DEDUP_REMOVED lines=25> */
[-C--:B------:R-:W-:Y:S01]  /*0370*/  @!P1 IADD3 R6, R6, -R11.reuse, RZ ;  /* 0x8000000b06069210 */ /* 0x080fe20007ffe0ff */
[----:B0-----:R-:W-:Y:S01]  /*0380*/  VIADD R12, R9, 0xffffffe ;  /* 0x0ffffffe090c7836 */ /* 0x001fe20000000000 */
[----:B------:R-:W-:Y:S02]  /*0390*/  @!P1 IADD3 R7, R7, 0x1, RZ ;  /* 0x0000000107079810 */ /* 0x000fe40007ffe0ff */
[----:B------:R-:W-:Y:S01]  /*03a0*/  ISETP.GE.U32.AND P0, PT, R6, R11, PT ;  /* 0x0000000b0600720c */ /* 0x000fe20003f06070 */
[----:B------:R0:W1:Y:S01]  /*03b0*/  F2I.FTZ.U32.TRUNC.NTZ R13, R12 ;  /* 0x0000000c000d7305 */ /* 0x000062000021f000 */
[----:B------:R-:W2:Y:S01]  /*03c0*/  LDC R6, c[0x0][0x28c] ;  /* 0x0000a300ff067b82 */ /* 0x000ea20000000800 */
[----:B------:R-:W-:Y:S02]  /*03d0*/  ISETP.NE.AND P1, PT, R5, RZ, PT ;  /* 0x000000ff0500720c */ /* 0x000fe40003f25270 */
[----:B0-----:R-:W-:-:S08]  /*03e0*/  MOV R12, RZ ;  /* 0x000000ff000c7202 */ /* 0x001fd00000000f00 */
[----:B------:R-:W-:Y:S01]  /*03f0*/  @P0 VIADD R7, R7, 0x1 ;  /* 0x0000000107070836 */ /* 0x000fe20000000000 */
[----:B-1----:R-:W-:-:S03]  /*0400*/  IADD3 R9, RZ, -R13, RZ ;  /* 0x8000000dff097210 */ /* 0x002fc60007ffe0ff */
[----:B------:R-:W-:Y:S01]  /*0410*/  @!P2 IMAD.MOV R7, RZ, RZ, -R7 ;  /* 0x000000ffff07a224 */ /* 0x000fe200078e0a07 */
[----:B------:R-:W-:Y:S01]  /*0420*/  @!P1 LOP3.LUT R7, RZ, R5, RZ, 0x33, !PT ;  /* 0x00000005ff079212 */ /* 0x000fe200078e33ff */
[----:B------:R-:W-:-:S03]  /*0430*/  IMAD R9, R9, R4, RZ ;  /* 0x0000000409097224 */ /* 0x000fc600078e02ff */
[----:B------:R-:W-:Y:S01]  /*0440*/  IABS R11, R7 ;  /* 0x00000007000b7213 */ /* 0x000fe20000000000 */
[----:B------:R-:W-:Y:S02]  /*0450*/  VIADD R15, R7, UR5 ;  /* 0x00000005070f7c36 */ /* 0x000fe40008000000 */
[----:B------:R-:W-:Y:S01]  /*0460*/  IMAD.HI.U32 R12, R13, R9, R12 ;  /* 0x000000090d0c7227 */ /* 0x000fe200078e000c */
[----:B--2---:R-:W-:-:S04]  /*0470*/  IABS R8, R6 ;  /* 0x0000000600087213 */ /* 0x004fc80000000000 */
        /* <DEDUP_REMOVED lines=10> */
[----:B------:R-:W-:Y:S01]  /*0520*/  LOP3.LUT R4, R7, R10, RZ, 0x3c, !PT ;  /* 0x0000000a07047212 */ /* 0x000fe200078e3cff */
[----:B------:R-:W-:Y:S01]  /*0530*/  VIADD R14, R2, UR4 ;  /* 0x00000004020e7c36 */ /* 0x000fe20008000000 */
[----:B------:R-:W-:Y:S01]  /*0540*/  ISETP.NE.AND P1, PT, R10, RZ, PT ;  /* 0x000000ff0a00720c */ /* 0x000fe20003f25270 */
[----:B------:R0:W1:Y:S01]  /*0550*/  F2I.FTZ.U32.TRUNC.NTZ R13, R12 ;  /* 0x0000000c000d7305 */ /* 0x000062000021f000 */
[----:B------:R-:W-:Y:S01]  /*0560*/  ISETP.GE.AND P2, PT, R4, RZ, PT ;  /* 0x000000ff0400720c */ /* 0x000fe20003f46270 */
[----:B------:R-:W-:-:S06]  /*0570*/  ULDC.64 UR4, c[0x0][0x290] ;  /* 0x0000a40000047ab9 */ /* 0x000fcc0000000a00 */
[----:B------:R-:W-:Y:S01]  /*0580*/  @P0 VIADD R9, R9, 0x1 ;  /* 0x0000000109090836 */ /* 0x000fe20000000000 */
[----:B0-----:R-:W-:-:S05]  /*0590*/  HFMA2.MMA R12, -RZ, RZ, 0, 0 ;  /* 0x00000000ff0c7435 */ /* 0x001fca00000001ff */
[----:B------:R-:W-:Y:S01]  /*05a0*/  @!P2 IMAD.MOV R9, RZ, RZ, -R9 ;  /* 0x000000ffff09a224 */ /* 0x000fe200078e0a09 */
[----:B-1----:R-:W-:Y:S02]  /*05b0*/  IADD3 R11, RZ, -R13, RZ ;  /* 0x8000000dff0b7210 */ /* 0x002fe40007ffe0ff */
[----:B------:R-:W-:-:S03]  /*05c0*/  @!P1 LOP3.LUT R9, RZ, R10, RZ, 0x33, !PT ;  /* 0x0000000aff099212 */ /* 0x000fc600078e33ff */
[----:B------:R-:W-:Y:S01]  /*05d0*/  IMAD R11, R11, R8, RZ ;  /* 0x000000080b0b7224 */ /* 0x000fe200078e02ff */
[----:B------:R-:W-:Y:S02]  /*05e0*/  IABS R4, R9 ;  /* 0x0000000900047213 */ /* 0x000fe40000000000 */
[----:B------:R-:W-:Y:S01]  /*05f0*/  IADD3 R16, -R9, RZ, RZ ;  /* 0x000000ff09107210 */ /* 0x000fe20007ffe1ff */
[----:B------:R-:W-:-:S04]  /*0600*/  IMAD.HI.U32 R12, R13, R11, R12 ;  /* 0x0000000b0d0c7227 */ /* 0x000fc800078e000c */
        /* <DEDUP_REMOVED lines=10> */
[----:B------:R-:W-:Y:S01]  /*06b0*/  @!P1 IMAD.IADD R11, R11, 0x1, -R8 ;  /* 0x000000010b0b9824 */ /* 0x000fe200078e0a08 */
[----:B------:R-:W-:Y:S02]  /*06c0*/  @!P1 IADD3 R12, R12, 0x1, RZ ;  /* 0x000000010c0c9810 */ /* 0x000fe40007ffe0ff */
[----:B------:R-:W-:Y:S02]  /*06d0*/  ISETP.NE.AND P1, PT, R6, RZ, PT ;  /* 0x000000ff0600720c */ /* 0x000fe40003f25270 */
[----:B------:R-:W-:Y:S01]  /*06e0*/  ISETP.GE.U32.AND P0, PT, R11, R8, PT ;  /* 0x000000080b00720c */ /* 0x000fe20003f06070 */
[----:B------:R-:W-:-:S05]  /*06f0*/  IMAD R11, R7, R5, UR10 ;  /* 0x0000000a070b7e24 */ /* 0x000fca000f8e0205 */
[----:B------:R-:W-:Y:S02]  /*0700*/  IADD3 R13, R11, UR10, RZ ;  /* 0x0000000a0b0d7c10 */ /* 0x000fe4000fffe0ff */
[----:B------:R-:W-:-:S03]  /*0710*/  IADD3 R5, R14, -R11, RZ ;  /* 0x8000000b0e057210 */ /* 0x000fc60007ffe0ff */
[----:B------:R-:W-:Y:S02]  /*0720*/  VIADD R11, R13, UR10 ;  /* 0x0000000a0d0b7c36 */ /* 0x000fe40008000000 */
[----:B------:R-:W-:-:S05]  /*0730*/  @P0 VIADD R12, R12, 0x1 ;  /* 0x000000010c0c0836 */ /* 0x000fca0000000000 */
[----:B------:R-:W-:Y:S02]  /*0740*/  @!P2 IADD3 R12, -R12, RZ, RZ ;  /* 0x000000ff0c0ca210 */ /* 0x000fe40007ffe1ff */
        /* <DEDUP_REMOVED lines=9> */
.L_x_407:
        /* <DEDUP_REMOVED lines=17> */
.L_x_406:
        /* <DEDUP_REMOVED lines=15> */
[----:B--2---:R-:W-:Y:S02]  /*09e0*/  @!P2 HADD2.F32 R17, -RZ, R16.H0_H0 ;  /* 0x20000010ff11a230 */ /* 0x004fe40000004100 */
[----:B---3--:R-:W-:-:S05]  /*09f0*/  @!P2 HADD2.F32 R16, -RZ, R28.H0_H0 ;  /* 0x2000001cff10a230 */ /* 0x008fca0000004100 */
[----:B------:R-:W-:Y:S02]  /*0a00*/  @!P2 FFMA.FTZ R12, R17, R16, R12 ;  /* 0x00000010110ca223 */ /* 0x000fe4000001000c */
[----:B------:R-:W0:Y:S02]  /*0a10*/  @!P1 LDC.64 R16, c[0x0][0x210] ;  /* 0x00008400ff109b82 */ /* 0x000e240000000a00 */
[----:B0-----:R-:W-:-:S06]  /*0a20*/  @!P1 IMAD.WIDE R16, R13, 0x2, R16 ;  /* 0x000000020d109825 */ /* 0x001fcc00078e0210 */
[----:B------:R-:W2:Y:S01]  /*0a30*/  @!P1 LDG.E.U16 R16, desc[UR6][R16.64] ;  /* 0x0000000610109981 */ /* 0x000ea2000c1e1500 */
[----:B------:R-:W-:-:S04]  /*0a40*/  LOP3.LUT R26, R6, R27, RZ, 0xfc, !PT ;  /* 0x0000001b061a7212 */ /* 0x000fc800078efcff */
[----:B------:R-:W-:-:S04]  /*0a50*/  ISETP.LT.OR P2, PT, R26, RZ, P0 ;  /* 0x000000ff1a00720c */ /* 0x000fc80000741670 */
[----:B------:R-:W-:Y:S01]  /*0a60*/  ISETP.GE.OR P2, PT, R6, UR14, P2 ;  /* 0x0000000e06007c0c */ /* 0x000fe20009746670 */
[----:B----4-:R-:W-:Y:S02]  /*0a70*/  @!P1 HADD2.F32 R29, -RZ, R24.H0_H0 ;  /* 0x20000018ff1d9230 */ /* 0x010fe40000004100 */
[----:B--2---:R-:W-:-:S10]  /*0a80*/  @!P1 HADD2.F32 R24, -RZ, R16.H0_H0 ;  /* 0x20000010ff189230 */ /* 0x004fd40000004100 */
        /* <DEDUP_REMOVED lines=13> */
[----:B--2---:R-:W-:-:S02]  /*0b60*/  @!P2 HADD2.F32 R17, -RZ, R16.H0_H0 ;  /* 0x20000010ff11a230 */ /* 0x004fc40000004100 */
[----:B---3--:R-:W-:Y:S02]  /*0b70*/  @!P2 HADD2.F32 R16, -RZ, R28.H0_H0 ;  /* 0x2000001cff10a230 */ /* 0x008fe40000004100 */
[----:B------:R-:W0:Y:S03]  /*0b80*/  @!P0 LDC.64 R28, c[0x0][0x210] ;  /* 0x00008400ff1c8b82 */ /* 0x000e260000000a00 */
[----:B------:R-:W-:-:S05]  /*0b90*/  @!P2 FFMA.FTZ R12, R17, R16, R12 ;  /* 0x00000010110ca223 */ /* 0x000fca000001000c */
[----:B------:R-:W1:Y:S02]  /*0ba0*/  @!P1 LDC.64 R16, c[0x0][0x210] ;  /* 0x00008400ff109b82 */ /* 0x000e640000000a00 */
[----:B-1----:R-:W-:-:S06]  /*0bb0*/  @!P1 IMAD.WIDE R16, R21, 0x2, R16 ;  /* 0x0000000215109825 */ /* 0x002fcc00078e0210 */
[----:B------:R-:W2:Y:S01]  /*0bc0*/  @!P1 LDG.E.U16 R16, desc[UR6][R16.64] ;  /* 0x0000000610109981 */ /* 0x000ea2000c1e1500 */
[----:B0-----:R-:W-:-:S06]  /*0bd0*/  @!P0 IMAD.WIDE R28, R19, 0x2, R28 ;  /* 0x00000002131c8825 */ /* 0x001fcc00078e021c */
[----:B------:R-:W3:Y:S01]  /*0be0*/  @!P0 LDG.E.U16 R28, desc[UR6][R28.64] ;  /* 0x000000061c1c8981 */ /* 0x000ee2000c1e1500 */
[----:B----4-:R-:W-:Y:S02]  /*0bf0*/  @!P1 HADD2.F32 R24, -RZ, R24.H0_H0 ;  /* 0x20000018ff189230 */ /* 0x010fe40000004100 */
[----:B------:R-:W-:Y:S02]  /*0c00*/  VIADD R20, R20, 0x5 ;  /* 0x0000000514147836 */ /* 0x000fe40000000000 */
[----:B------:R-:W-:Y:S02]  /*0c10*/  VIADD R27, R27, -UR12 ;  /* 0x8000000c1b1b7c36 */ /* 0x000fe40008000000 */
[----:B--2---:R-:W-:-:S05]  /*0c20*/  @!P1 HADD2.F32 R17, -RZ, R16.H0_H0 ;  /* 0x20000010ff119230 */ /* 0x004fca0000004100 */
[----:B------:R-:W-:Y:S01]  /*0c30*/  @!P1 FFMA.FTZ R12, R24, R17, R12 ;  /* 0x00000011180c9223 */ /* 0x000fe2000001000c */
[----:B------:R-:W-:Y:S01]  /*0c40*/  ISETP.NE.AND P1, PT, R20, 0x19, PT ;  /* 0x000000191400780c */ /* 0x000fe20003f25270 */
[----:B-----5:R-:W-:Y:S01]  /*0c50*/  @!P0 HADD2.F32 R17, -RZ, R26.H0_H0 ;  /* 0x2000001aff118230 */ /* 0x020fe20000004100 */
[----:B------:R-:W-:Y:S01]  /*0c60*/  IADD3 R24, RZ, -UR12, RZ ;  /* 0x8000000cff187c10 */ /* 0x000fe2000fffe0ff */
[----:B---3--:R-:W-:-:S04]  /*0c70*/  @!P0 HADD2.F32 R14, -RZ, R28.H0_H0 ;  /* 0x2000001cff0e8230 */ /* 0x008fc80000004100 */
[C---:B------:R-:W-:Y:S02]  /*0c80*/  IMAD R22, R24.reuse, UR14, R22 ;  /* 0x0000000e18167c24 */ /* 0x040fe4000f8e0216 */
[----:B------:R-:W-:Y:S01]  /*0c90*/  @!P0 FFMA.FTZ R12, R17, R14, R12 ;  /* 0x0000000e110c8223 */ /* 0x000fe2000001000c */
[C---:B------:R-:W-:Y:S02]  /*0ca0*/  IMAD R13, R24.reuse, UR14, R13 ;  /* 0x0000000e180d7c24 */ /* 0x040fe4000f8e020d */
[C---:B------:R-:W-:Y:S02]  /*0cb0*/  IMAD R23, R24.reuse, UR14, R23 ;  /* 0x0000000e18177c24 */ /* 0x040fe4000f8e0217 */
[C---:B------:R-:W-:Y:S02]  /*0cc0*/  IMAD R21, R24.reuse, UR14, R21 ;  /* 0x0000000e18157c24 */ /* 0x040fe4000f8e0215 */
[----:B------:R-:W-:Y:S01]  /*0cd0*/  IMAD R19, R24, UR14, R19 ;  /* 0x0000000e18137c24 */ /* 0x000fe2000f8e0213 */
        /* <DEDUP_REMOVED lines=19> */
.L_x_408:
        /* <DEDUP_REMOVED lines=15> */
.L_x_1114:


//--------------------- .text._ZN2at6native51_GLOBAL__N__2c613397_18_DepthwiseConv2d_cu_9959487032conv_depthwise2d_backward_kernelILi0ELi0EfiEEvNS_27GenericPackedTensorAccessorIKT1_Lm4ENS_16DefaultPtrTraitsEiEENS3_IS4_Lm4ES6_iEES7_T2_iiiiiiiiiiiiiii --------------------------
	.section	.text._ZN2at6native51_GLOBAL__N__2c613397_18_DepthwiseConv2d_cu_9959487032conv_depthwise2d_backward_kernelILi0ELi0EfiEEvNS_27GenericPackedTensorAccessorIKT1_Lm4ENS_16DefaultPtrTraitsEiEENS3_IS4_Lm4ES6_iEES7_T2_iiiiiiiiiiiiiii,"ax",@progbits
	.align	128
.text._ZN2at6native51_GLOBAL__N__2c613397_18_DepthwiseConv2d_cu_9959487032conv_depthwise2d_backward_kernelILi0ELi0EfiEEvNS_27GenericPackedTensorAccessorIKT1_Lm4ENS_16DefaultPtrTraitsEiEENS3_IS4_Lm4ES6_iEES7_T2_iiiiiiiiiiiiiii:
        .type           _ZN2at6native51_GLOBAL__N__2c613397_18_DepthwiseConv2d_cu_9959487032conv_depthwise2d_backward_kernelILi0ELi0EfiEEvNS_27GenericPackedTensorAccessorIKT1_Lm4ENS_16DefaultPtrTraitsEiEENS3_IS4_Lm4ES6_iEES7_T2_iiiiiiiiiiiiiii,@function
        .size           _ZN2at6native51_GLOBAL__N__2c613397_18_DepthwiseConv2d_cu_9959487032conv_depthwise2d_backward_kernelILi0ELi0EfiEEvNS_27GenericPackedTensorAccessorIKT1_Lm4ENS_16DefaultPtrTraitsEiEENS3_IS4_Lm4ES6_iEES7_T2_iiiiiiiiiiiiiii,(.L_x_1115 - _ZN2at6native51_GLOBAL__N__2c613397_18_DepthwiseConv2d_cu_9959487032conv_depthwise2d_backward_kernelILi0ELi0EfiEEvNS_27GenericPackedTensorAccessorIKT1_Lm4ENS_16DefaultPtrTraitsEiEENS3_IS4_Lm4ES6_iEES7_T2_iiiiiiiiiiiiiii)
        .other          _ZN2at6native51_GLOBAL__N__2c613397_18_DepthwiseConv2d_cu_9959487032conv_depthwise2d_backward_kernelILi0ELi0EfiEEvNS_27GenericPackedTensorAccessorIKT1_Lm4ENS_16DefaultPtrTraitsEiEENS3_IS4_Lm4ES6_iEES7_T2_iiiiiiiiiiiiiii,@"STO_CUDA_ENTRY STV_DEFAULT"
_ZN2at6native51_GLOBAL__N__2c613397_18_DepthwiseConv2d_cu_9959487032conv_depthwise2d_backward_kernelILi0ELi0EfiEEvNS_27GenericPackedTensorAccessorIKT1_Lm4ENS_16DefaultPtrTraitsEiEENS3_IS4_Lm4ES6_iEES7_T2_iiiiiiiiiiiiiii:
        /* <DEDUP_REMOVED lines=15> */
.L_x_429:
        /* <DEDUP_REMOVED lines=14> */
[----:B------:R-:W-:Y:S01]  /*01d0*/  ISETP.GE.AND P2, PT, R2, RZ, PT ;  /* 0x000000ff0200720c */ /* 0x000fe20003f46270 */
[----:B------:R-:W0:Y:S02]  /*01e0*/  LDC R6, c[0x0][0x2ac] ;  /* 0x0000ab00ff067b82 */ /* 0x000e240000000800 */
[----:B------:R-:W-:-:S05]  /*01f0*/  IMAD.HI.U32 R0, R3, R5, RZ ;  /* 0x0000000503007227 */ /* 0x000fca00078e00ff */
[----:B------:R-:W-:-:S05]  /*0200*/  IADD3 R3, -R0, RZ, RZ ;  /* 0x000000ff00037210 */ /* 0x000fca0007ffe1ff */
        /* <DEDUP_REMOVED lines=8> */
[----:B0-----:R-:W-:-:S03]  /*0290*/  ISETP.GE.AND P0, PT, R6, 0x1, PT ;  /* 0x000000010600780c */ /* 0x001fc60003f06270 */
[----:B------:R-:W-:Y:S01]  /*02a0*/  @!P2 IMAD.MOV R0, RZ, RZ, -R0 ;  /* 0x000000ffff00a224 */ /* 0x000fe200078e0a00 */
[----:B-1----:R-:W-:Y:S02]  /*02b0*/  ISETP.LT.OR P0, PT, R5, 0x1, !P0 ;  /* 0x000000010500780c */ /* 0x002fe40004701670 */
[----:B------:R-:W-:-:S11]  /*02c0*/  @!P1 LOP3.LUT R0, RZ, R9, RZ, 0x33, !PT ;  /* 0x00000009ff009212 */ /* 0x000fd600078e33ff */
        /* <DEDUP_REMOVED lines=29> */
[----:B------:R-:W0:Y:S11]  /*04a0*/  F2I.FTZ.U32.TRUNC.NTZ R3, R6 ;  /* 0x0000000600037305 */ /* 0x000e36000021f000 */
        /* <DEDUP_REMOVED lines=8> */
[----:B------:R-:W-:-:S02]  /*0530*/  IMAD R7, R4, R7, RZ ;  /* 0x0000000704077224 */ /* 0x000fc400078e02ff */
[----:B------:R-:W-:Y:S01]  /*0540*/  IMAD.HI.U32 R2, R3, R5, R2 ;  /* 0x0000000503027227 */ /* 0x000fe200078e0002 */
[----:B------:R-:W-:-:S03]  /*0550*/  MOV R3, R6 ;  /* 0x0000000600037202 */ /* 0x000fc60000000f00 */
[----:B------:R-:W-:Y:S02]  /*0560*/  IMAD.MOV.U32 R5, RZ, RZ, RZ ;  /* 0x000000ffff057224 */ /* 0x000fe400078e00ff */
[----:B------:R-:W-:-:S04]  /*0570*/  IMAD.HI.U32 R10, R2, R3, RZ ;  /* 0x00000003020a7227 */ /* 0x000fc800078e00ff */
[----:B------:R-:W-:-:S04]  /*0580*/  IMAD.MOV R2, RZ, RZ, -R10 ;  /* 0x000000ffff027224 */ /* 0x000fc800078e0a0a */
        /* <DEDUP_REMOVED lines=15> */
.L_x_428:
        /* <DEDUP_REMOVED lines=8> */
[----:B------:R-:W-:Y:S02]  /*0700*/  IMAD R6, R10, UR15, R15 ;  /* 0x0000000f0a067c24 */ /* 0x000fe4000f8e020f */
[----:B------:R-:W-:Y:S02]  /*0710*/  IMAD R2, R2, UR5, RZ ;  /* 0x0000000502027c24 */ /* 0x000fe4000f8e02ff */
[----:B------:R-:W-:Y:S02]  /*0720*/  IMAD.MOV.U32 R4, RZ, RZ, RZ ;  /* 0x000000ffff047224 */ /* 0x000fe400078e00ff */
[----:B------:R-:W-:-:S07]  /*0730*/  IMAD R2, R15, R2, RZ ;  /* 0x000000020f027224 */ /* 0x000fce00078e02ff */
.L_x_427:
        /* <DEDUP_REMOVED lines=15> */
[----:B------:R-:W-:-:S04]  /*0830*/  IMAD.HI.U32 R15, R15, R19, R14 ;  /* 0x000000130f0f7227 */ /* 0x000fc800078e000e */
[----:B------:R-:W-:Y:S02]  /*0840*/  IMAD.MOV.U32 R19, RZ, RZ, RZ ;  /* 0x000000ffff137224 */ /* 0x000fe400078e00ff */
[----:B------:R-:W-:-:S04]  /*0850*/  IMAD.HI.U32 R15, R15, R18, RZ ;  /* 0x000000120f0f7227 */ /* 0x000fc800078e00ff */
[----:B------:R-:W-:-:S04]  /*0860*/  IMAD.MOV R15, RZ, RZ, -R15 ;  /* 0x000000ffff0f7224 */ /* 0x000fc800078e0a0f */
        /* <DEDUP_REMOVED lines=8> */
[----:B------:R-:W-:Y:S02]  /*08f0*/  @!P2 IADD3 R18, R18, -R16, RZ ;  /* 0x800000101212a210 */ /* 0x000fe40007ffe0ff */
[----:B------:R-:W-:Y:S01]  /*0900*/  ISETP.GE.AND P2, PT, R4, R15, PT ;  /* 0x0000000f0400720c */ /* 0x000fe20003f46270 */
[----:B------:R-:W-:Y:S02]  /*0910*/  IMAD.MOV.U32 R15, RZ, RZ, R2 ;  /* 0x000000ffff0f7224 */ /* 0x000fe400078e0002 */
[----:B------:R-:W-:Y:S01]  /*0920*/  @!P3 IMAD.MOV R18, RZ, RZ, -R18 ;  /* 0x000000ffff12b224 */ /* 0x000fe200078e0a12 */
[----:B------:R-:W-:Y:S01]  /*0930*/  @!P0 LOP3.LUT R18, RZ, R20, RZ, 0x33, !PT ;  /* 0x00000014ff128212 */ /* 0x000fe200078e33ff */
[----:B------:R-:W-:Y:S08]  /*0940*/  @!P4 BRA `(.L_x_411) ;  /* 0x000000140004c947 */ /* 0x000ff00003800000 */
[----:B------:R-:W0:Y:S01]  /*0950*/  LDC.64 R14, c[0x0][0x260] ;  /* 0x00009800ff0e7b82 */ /* 0x000e220000000a00 */
[----:B------:R-:W-:Y:S01]  /*0960*/  ULDC UR13, c[0x0][0x2c0] ;  /* 0x0000b000000d7ab9 */ /* 0x000fe20000000800 */
[----:B------:R-:W-:Y:S01]  /*0970*/  ULDC UR5, c[0x0][0x2b8] ;  /* 0x0000ae0000057ab9 */ /* 0x000fe20000000800 */
[----:B------:R-:W-:Y:S01]  /*0980*/  UIADD3 UR6, -UR13, URZ, URZ ;  /* 0x0000003f0d067290 */ /* 0x000fe2000fffe13f */
[----:B------:R-:W-:Y:S01]  /*0990*/  IADD3 R16, R12, UR5, RZ ;  /* 0x000000050c107c10 */ /* 0x000fe2000fffe0ff */
[----:B------:R-:W-:Y:S01]  /*09a0*/  IMAD.MOV.U32 R19, RZ, RZ, RZ ;  /* 0x000000ffff137224 */ /* 0x000fe200078e00ff */
[----:B------:R-:W-:Y:S01]  /*09b0*/  ISETP.NE.AND P3, PT, R18, RZ, PT ;  /* 0x000000ff1200720c */ /* 0x000fe20003f65270 */
[----:B------:R-:W-:Y:S01]  /*09c0*/  UIMAD UR8, UR6, 0x3, UR5 ;  /* 0x00000003060878a4 */ /* 0x000fe2000f8e0205 */
[C-C-:B------:R-:W-:Y:S01]  /*09d0*/  IADD3 R21, R16.reuse, -UR13, -R9.reuse ;  /* 0x8000000d10157c10 */ /* 0x140fe2000fffe809 */
[----:B------:R-:W-:Y:S01]  /*09e0*/  ULEA UR5, UR6, UR5, 0x1 ;  /* 0x0000000506057291 */ /* 0x000fe2000f8e083f */
[----:B------:R-:W-:-:S03]  /*09f0*/  IMAD.IADD R20, R16, 0x1, -R9 ;  /* 0x0000000110147824 */ /* 0x000fc600078e0a09 */
[C-C-:B------:R-:W-:Y:S02]  /*0a00*/  IADD3 R22, -R9.reuse, UR8, R12.reuse ;  /* 0x0000000809167c10 */ /* 0x140fe4000fffe10c */
[----:B------:R-:W-:Y:S01]  /*0a10*/  IADD3 R23, -R9, UR5, R12 ;  /* 0x0000000509177c10 */ /* 0x000fe2000fffe10c */
[----:B0-----:R-:W-:-:S07]  /*0a20*/  IMAD.WIDE R14, R2, 0x4, R14 ;  /* 0x00000004020e7825 */ /* 0x001fce00078e020e */
.L_x_420:
        /* <DEDUP_REMOVED lines=68> */
[----:B------:R-:W2:Y:S02]  /*0e70*/  LDG.E R16, desc[UR10][R14.64] ;  /* 0x0000000a0e107981 */ /* 0x000ea4000c1e1900 */
[----:B0-----:R-:W-:-:S06]  /*0e80*/  IMAD.WIDE R24, R17, 0x4, R24 ;  /* 0x0000000411187825 */ /* 0x001fcc00078e0218 */
[----:B------:R-:W2:Y:S02]  /*0e90*/  LDG.E R24, desc[UR10][R24.64] ;  /* 0x0000000a18187981 */ /* 0x000ea4000c1e1900 */
[----:B--2---:R-:W-:-:S07]  /*0ea0*/  FFMA.FTZ R11, R24, R16, R11 ;  /* 0x00000010180b7223 */ /* 0x004fce000001000b */
.L_x_413:
[----:B------:R-:W-:Y:S05]  /*0eb0*/  BSYNC B0 ;  /* 0x0000000000007941 */ /* 0x000fea0003800000 */
.L_x_412:
        /* <DEDUP_REMOVED lines=73> */
.L_x_415:
[----:B------:R-:W-:Y:S05]  /*1350*/  BSYNC B0 ;  /* 0x0000000000007941 */ /* 0x000fea0003800000 */
.L_x_414:
        /* <DEDUP_REMOVED lines=73> */
.L_x_417:
[----:B------:R-:W-:Y:S05]  /*17f0*/  BSYNC B0 ;  /* 0x0000000000007941 */ /* 0x000fea0003800000 */
.L_x_416:
        /* <DEDUP_REMOVED lines=33> */
[----:B------:R-:W-:-:S06]  /*1a10*/  @P5 IADD3 R16, R16, 0x1, RZ ;  /* 0x0000000110105810 */ /* 0x000fcc0007ffe0ff */
        /* <DEDUP_REMOVED lines=38> */
.L_x_419:
[----:B------:R-:W-:Y:S05]  /*1c80*/  BSYNC B0 ;  /* 0x0000000000007941 */ /* 0x000fea0003800000 */
.L_x_418:
[----:B------:R-:W-:Y:S01]  /*1c90*/  VIADD R19, R19, 0x4 ;  /* 0x0000000413137836 */ /* 0x000fe20000000000 */
[----:B------:R-:W-:Y:S01]  /*1ca0*/  ULDC UR5, c[0x0][0x2c0] ;  /* 0x0000b00000057ab9 */ /* 0x000fe20000000800 */
[----:B------:R-:W-:Y:S01]  /*1cb0*/  IADD3 R14, P4, R14, 0x10, RZ ;  /* 0x000000100e0e7810 */ /* 0x000fe20007f9e0ff */
[----:B------:R-:W-:Y:S02]  /*1cc0*/  IMAD R16, RZ, RZ, -UR5 ;  /* 0x80000005ff107e24 */ /* 0x000fe4000f8e02ff */
[----:B------:R-:W-:Y:S02]  /*1cd0*/  IADD3 R17, R19, UR4, RZ ;  /* 0x0000000413117c10 */ /* 0x000fe4000fffe0ff */
[----:B------:R-:W-:Y:S01]  /*1ce0*/  IMAD.X R15, RZ, RZ, R15, P4 ;  /* 0x000000ffff0f7224 */ /* 0x000fe200020e060f */
[C---:B------:R-:W-:Y:S01]  /*1cf0*/  LEA R22, R16.reuse, R22, 0x2 ;  /* 0x0000001610167211 */ /* 0x040fe200078e10ff */
[C---:B------:R-:W-:Y:S01]  /*1d00*/  IMAD R21, R16.reuse, 0x4, R21 ;  /* 0x0000000410157824 */ /* 0x040fe200078e0215 */
[----:B------:R-:W-:Y:S01]  /*1d10*/  ISETP.NE.AND P0, PT, R17, RZ, PT ;  /* 0x000000ff1100720c */ /* 0x000fe20003f05270 */
[----:B------:R-:W-:-:S02]  /*1d20*/  IMAD R23, R16, 0x4, R23 ;  /* 0x0000000410177824 */ /* 0x000fc400078e0217 */
[----:B------:R-:W-:-:S10]  /*1d30*/  IMAD R20, R16, 0x4, R20 ;  /* 0x0000000410147824 */ /* 0x000fd400078e0214 */
[----:B------:R-:W-:Y:S05]  /*1d40*/  @P0 BRA `(.L_x_420) ;  /* 0xffffffec00380947 */ /* 0x000fea000383ffff */
[----:B------:R-:W-:-:S07]  /*1d50*/  IMAD.IADD R15, R19, 0x1, R2 ;  /* 0x00000001130f7824 */ /* 0x000fce00078e0202 */
.L_x_411:
        /* <DEDUP_REMOVED lines=56> */
[----:B------:R-:W-:-:S04]  /*20e0*/  SEL R25, R18, R19, !P4 ;  /* 0x0000001312197207 */ /* 0x000fc80006000000 */
[----:B------:R-:W-:-:S05]  /*20f0*/  IADD3 R14, -R24, RZ, RZ ;  /* 0x000000ff180e7210 */ /* 0x000fca0007ffe1ff */
        /* <DEDUP_REMOVED lines=24> */
.L_x_423:
[----:B------:R-:W-:Y:S05]  /*2280*/  BSYNC B0 ;  /* 0x0000000000007941 */ /* 0x000fea0003800000 */
.L_x_422:
        /* <DEDUP_REMOVED lines=78> */
.L_x_426:
[----:B------:R-:W-:Y:S05]  /*2770*/  BSYNC B1 ;  /* 0x0000000000017941 */ /* 0x000fea0003800000 */
.L_x_425:
        /* <DEDUP_REMOVED lines=71> */
[----:B------:R-:W2:Y:S03]  /*2bf0*/  LDG.E R16, desc[UR10][R16.64+0x8] ;  /* 0x0000080a10107981 */ /* 0x000ea6000c1e1900 */
[----:B------:R-:W-:-:S04]  /*2c00*/  IMAD R15, R15, R14, R22 ;  /* 0x0000000e0f0f7224 */ /* 0x000fc800078e0216 */
[----:B0-----:R-:W-:-:S06]  /*2c10*/  IMAD.WIDE R18, R15, 0x4, R18 ;  /* 0x000000040f127825 */ /* 0x001fcc00078e0212 */
[----:B------:R-:W2:Y:S02]  /*2c20*/  LDG.E R18, desc[UR10][R18.64] ;  /* 0x0000000a12127981 */ /* 0x000ea4000c1e1900 */
[----:B--2---:R-:W-:-:S07]  /*2c30*/  FFMA.FTZ R11, R18, R16, R11 ;  /* 0x00000010120b7223 */ /* 0x004fce000001000b */
.L_x_424:
[----:B------:R-:W-:Y:S05]  /*2c40*/  BSYNC B0 ;  /* 0x0000000000007941 */ /* 0x000fea0003800000 */
.L_x_421:
[----:B------:R-:W-:Y:S02]  /*2c50*/  ULDC UR5, c[0x0][0x2a8] ;  /* 0x0000aa0000057ab9 */ /* 0x000fe40000000800 */
[----:B------:R-:W-:Y:S01]  /*2c60*/  VIADD R2, R2, UR5 ;  /* 0x0000000502027c36 */ /* 0x000fe20008000000 */
[----:B------:R-:W-:Y:S06]  /*2c70*/  @!P2 BRA `(.L_x_427) ;  /* 0xffffffd800b0a947 */ /* 0x000fec000383ffff */
.L_x_410:
[----:B------:R-:W-:Y:S05]  /*2c80*/  @!P1 BRA `(.L_x_428) ;  /* 0xffffffd8007c9947 */ /* 0x000fea000383ffff */
.L_x_409:
[----:B------:R-:W0:Y:S01]  /*2c90*/  LDC R0, c[0x0][0xc] ;  /* 0x00000300ff007b82 */ /* 0x000e220000000800 */
[----:B------:R-:W-:Y:S01]  /*2ca0*/  SHF.R.S64 R2, RZ, 0x1e, R12 ;  /* 0x0000001eff027819 */ /* 0x000fe2000000100c */
[----:B------:R-:W-:Y:S01]  /*2cb0*/  ULDC.64 UR14, c[0x0][0x238] ;  /* 0x00008e00000e7ab9 */ /* 0x000fe20000000a00 */
[----:B------:R-:W-:Y:S02]  /*2cc0*/  ULDC UR5, c[0x0][0x288] ;  /* 0x0000a20000057ab9 */ /* 0x000fe40000000800 */
[----:B------:R-:W-:-:S04]  /*2cd0*/  IADD3 R2, P0, R2, UR14, RZ ;  /* 0x0000000e02027c10 */ /* 0x000fc8000ff1e0ff */
[----:B------:R-:W-:-:S05]  /*2ce0*/  LEA.HI.X.SX32 R3, R12, UR15, 0x2, P0 ;  /* 0x0000000f0c037c11 */ /* 0x000fca00080f16ff */
[----:B------:R1:W-:Y:S01]  /*2cf0*/  STG.E desc[UR10][R2.64], R11 ;  /* 0x0000000b02007986 */ /* 0x0003e2000c10190a */
[----:B0-----:R-:W-:-:S05]  /*2d00*/  IMAD R5, R0, UR9, RZ ;  /* 0x0000000900057c24 */ /* 0x001fca000f8e02ff */
[----:B------:R-:W-:-:S05]  /*2d10*/  IADD3 R12, P0, R5, R12, RZ ;  /* 0x0000000c050c7210 */ /* 0x000fca0007f1e0ff */
[----:B------:R-:W-:Y:S01]  /*2d20*/  IMAD.X R13, RZ, RZ, R13, P0 ;  /* 0x000000ffff0d7224 */ /* 0x000fe200000e060d */
[----:B------:R-:W-:-:S04]  /*2d30*/  ISETP.GE.U32.AND P0, PT, R12, UR5, PT ;  /* 0x000000050c007c0c */ /* 0x000fc8000bf06070 */
[----:B------:R-:W-:-:S13]  /*2d40*/  ISETP.GE.AND.EX P0, PT, R13, UR12, PT, P0 ;  /* 0x0000000c0d007c0c */ /* 0x000fda000bf06300 */
[----:B-1----:R-:W-:Y:S05]  /*2d50*/  @!P0 BRA `(.L_x_429) ;  /* 0xffffffd000e48947 */ /* 0x002fea000383ffff */
[----:B------:R-:W-:Y:S05]  /*2d60*/  EXIT ;  /* 0x000000000000794d */ /* 0x000fea0003800000 */
.L_x_430:
        /* <DEDUP_REMOVED lines=9> */
.L_x_1115:


//--------------------- .text._ZN2at6native51_GLOBAL__N__2c613397_18_DepthwiseConv2d_cu_9959487032conv_depthwise2d_backward_kernelILi0ELi2EfiEEvNS_27GenericPackedTensorAccessorIKT1_Lm4ENS_16DefaultPtrTraitsEiEENS3_IS4_Lm4ES6_iEES7_T2_iiiiiiiiiiiiiii --------------------------
	.section	.text._ZN2at6native51_GLOBAL__N__2c613397_18_DepthwiseConv2d_cu_9959487032conv_depthwise2d_backward_kernelILi0ELi2EfiEEvNS_27GenericPackedTensorAccessorIKT1_Lm4ENS_16DefaultPtrTraitsEiEENS3_IS4_Lm4ES6_iEES7_T2_iiiiiiiiiiiiiii,"ax",@progbits
	.align	128
.text._ZN2at6native51_GLOBAL__N__2c613397_18_DepthwiseConv2d_cu_9959487032conv_depthwise2d_backward_kernelILi0ELi2EfiEEvNS_27GenericPackedTensorAccessorIKT1_Lm4ENS_16DefaultPtrTraitsEiEENS3_IS4_Lm4ES6_iEES7_T2_iiiiiiiiiiiiiii:
        .type           _ZN2at6native51_GLOBAL__N__2c613397_18_DepthwiseConv2d_cu_9959487032conv_depthwise2d_backward_kernelILi0ELi2EfiEEvNS_27GenericPackedTensorAccessorIKT1_Lm4ENS_16DefaultPtrTraitsEiEENS3_IS4_Lm4ES6_iEES7_T2_iiiiiiiiiiiiiii,@function
        .size           _ZN2at6native51_GLOBAL__N__2c613397_18_DepthwiseConv2d_cu_9959487032conv_depthwise2d_backward_kernelILi0ELi2EfiEEvNS_27GenericPackedTensorAccessorIKT1_Lm4ENS_16DefaultPtrTraitsEiEENS3_IS4_Lm4ES6_iEES7_T2_iiiiiiiiiiiiiii,(.L_x_1116 - _ZN2at6native51_GLOBAL__N__2c613397_18_DepthwiseConv2d_cu_9959487032conv_depthwise2d_backward_kernelILi0ELi2EfiEEvNS_27GenericPackedTensorAccessorIKT1_Lm4ENS_16DefaultPtrTraitsEiEENS3_IS4_Lm4ES6_iEES7_T2_iiiiiiiiiiiiiii)
        .other          _ZN2at6native51_GLOBAL__N__2c613397_18_DepthwiseConv2d_cu_9959487032conv_depthwise2d_backward_kernelILi0ELi2EfiEEvNS_27GenericPackedTensorAccessorIKT1_Lm4ENS_16DefaultPtrTraitsEiEENS3_IS4_Lm4ES6_iEES7_T2_iiiiiiiiiiiiiii,@"STO_CUDA_ENTRY STV_DEFAULT"
_ZN2at6native51_GLOBAL__N__2c613397_18_DepthwiseConv2d_cu_9959487032conv_depthwise2d_backward_kernelILi0ELi2EfiEEvNS_27GenericPackedTensorAccessorIKT1_Lm4ENS_16DefaultPtrTraitsEiEENS3_IS4_Lm4ES6_iEES7_T2_iiiiiiiiiiiiiii:
        /* <DEDUP_REMOVED lines=16> */
.L_x_451:
[----:B------:R-:W0:Y:S01]  /*0100*/  LDC R8, c[0x0][0x298] ;  /* 0x0000a600ff087b82 */ /* 0x000e220000000800 */
[----:B------:R-:W-:Y:S01]  /*0110*/  HFMA2.MMA R11, -RZ, RZ, 0, 0 ;  /* 0x00000000ff0b7435 */ /* 0x000fe200000001ff */
        /* <DEDUP_REMOVED lines=31> */
[----:B------:R-:W-:Y:S01]  /*0310*/  IMAD R8, R5, R8, RZ ;  /* 0x0000000805087224 */ /* 0x000fe200078e02ff */
[----:B------:R-:W-:-:S04]  /*0320*/  MOV R11, RZ ;  /* 0x000000ff000b7202 */ /* 0x000fc80000000f00 */
[----:B------:R-:W1:Y:S01]  /*0330*/  LDC R7, c[0x0][0x28c] ;  /* 0x0000a300ff077b82 */ /* 0x000e620000000800 */
[----:B0-----:R-:W-:-:S04]  /*0340*/  IABS R6, R0 ;  /* 0x0000000000067213 */ /* 0x001fc80000000000 */
[----:B------:R-:W0:Y:S08]  /*0350*/  I2F.RP R4, R6 ;  /* 0x0000000600047306 */ /* 0x000e300000209400 */
[----:B0-----:R-:W0:Y:S02]  /*0360*/  MUFU.RCP R4, R4 ;  /* 0x0000000400047308 */ /* 0x001e240000001000 */
[----:B0-----:R-:W-:Y:S01]  /*0370*/  VIADD R2, R4, 0xffffffe ;  /* 0x0ffffffe04027836 */ /* 0x001fe20000000000 */
[----:B-1----:R-:W-:-:S05]  /*0380*/  IABS R4, R7 ;  /* 0x0000000700047213 */ /* 0x002fca0000000000 */
        /* <DEDUP_REMOVED lines=28> */
[----:B------:R-:W-:-:S04]  /*0550*/  IMAD.HI.U32 R2, R3, R9, R2 ;  /* 0x0000000903027227 */ /* 0x000fc800078e0002 */
[----:B------:R-:W-:Y:S02]  /*0560*/  IMAD.MOV.U32 R3, RZ, RZ, R10 ;  /* 0x000000ffff037224 */ /* 0x000fe400078e000a */
        /* <DEDUP_REMOVED lines=13> */
[----:B------:R-:W-:-:S05]  /*0640*/  @!P1 LOP3.LUT R10, RZ, R7, RZ, 0x33, !PT ;  /* 0x00000007ff0a9212 */ /* 0x000fca00078e33ff */
[----:B------:R-:W-:-:S04]  /*0650*/  IMAD.MOV R2, RZ, RZ, -R10 ;  /* 0x000000ffff027224 */ /* 0x000fc800078e0a0a */
[----:B------:R-:W-:Y:S02]  /*0660*/  IMAD R7, R7, R2, R6 ;  /* 0x0000000207077224 */ /* 0x000fe400078e0206 */
[----:B------:R-:W-:-:S07]  /*0670*/  IMAD.MOV.U32 R6, RZ, RZ, RZ ;  /* 0x000000ffff067224 */ /* 0x000fce00078e00ff */
.L_x_450:
        /* <DEDUP_REMOVED lines=10> */
.L_x_449:
        /* <DEDUP_REMOVED lines=22> */
[----:B------:R-:W-:Y:S02]  /*0880*/  LOP3.LUT R16, R0, 0x1, RZ, 0xc0, !PT ;  /* 0x0000000100107812 */ /* 0x000fe400078ec0ff */
[----:B------:R-:W-:Y:S01]  /*0890*/  UIMAD UR6, UR5, 0x3, UR4 ;  /* 0x00000003050678a4 */ /* 0x000fe2000f8e0204 */
[----:B------:R-:W-:Y:S01]  /*08a0*/  MOV R21, RZ ;  /* 0x000000ff00157202 */ /* 0x000fe20000000f00 */
[----:B------:R-:W-:Y:S01]  /*08b0*/  ULEA UR4, UR5, UR4, 0x1 ;  /* 0x0000000405047291 */ /* 0x000fe2000f8e083f */
[----:B------:R-:W-:Y:S01]  /*08c0*/  ISETP.NE.U32.AND P3, PT, R16, 0x1, PT ;  /* 0x000000011000780c */ /* 0x000fe20003f65070 */
[C-C-:B------:R-:W-:Y:S01]  /*08d0*/  IMAD.IADD R23, R17.reuse, 0x1, -R8.reuse ;  /* 0x0000000111177824 */ /* 0x140fe200078e0a08 */
[----:B------:R-:W-:-:S02]  /*08e0*/  IADD3 R24, R17, -UR7, -R8 ;  /* 0x8000000711187c10 */ /* 0x000fc4000fffe808 */
[C-C-:B------:R-:W-:Y:S02]  /*08f0*/  IADD3 R25, -R8.reuse, UR6, R19.reuse ;  /* 0x0000000608197c10 */ /* 0x140fe4000fffe113 */
[----:B------:R-:W-:Y:S01]  /*0900*/  IADD3 R26, -R8, UR4, R19 ;  /* 0x00000004081a7c10 */ /* 0x000fe2000fffe113 */
[----:B0-----:R-:W-:-:S07]  /*0910*/  IMAD.WIDE R14, R3, 0x4, R14 ;  /* 0x00000004030e7825 */ /* 0x001fce00078e020e */
.L_x_442:
        /* <DEDUP_REMOVED lines=19> */
[----:B------:R-:W2:Y:S04]  /*0a50*/  LDG.E R27, desc[UR8][R14.64] ;  /* 0x000000080e1b7981 */ /* 0x000ea8000c1e1900 */
[----:B------:R-:W2:Y:S02]  /*0a60*/  LDG.E R16, desc[UR8][R16.64] ;  /* 0x0000000810107981 */ /* 0x000ea4000c1e1900 */
[----:B--2---:R-:W-:-:S07]  /*0a70*/  FFMA.FTZ R11, R16, R27, R11 ;  /* 0x0000001b100b7223 */ /* 0x004fce000001000b */
.L_x_435:
[----:B------:R-:W-:Y:S05]  /*0a80*/  BSYNC B0 ;  /* 0x0000000000007941 */ /* 0x000fea0003800000 */
.L_x_434:
        /* <DEDUP_REMOVED lines=11> */
[----:B------:R-:W2:Y:S04]  /*0b40*/  LDG.E R27, desc[UR8][R14.64+0x4] ;  /* 0x000004080e1b7981 */ /* 0x000ea8000c1e1900 */
[----:B------:R-:W2:Y:S02]  /*0b50*/  LDG.E R16, desc[UR8][R16.64] ;  /* 0x0000000810107981 */ /* 0x000ea4000c1e1900 */
[----:B--2---:R-:W-:-:S07]  /*0b60*/  FFMA.FTZ R11, R16, R27, R11 ;  /* 0x0000001b100b7223 */ /* 0x004fce000001000b */
.L_x_437:
[----:B------:R-:W-:Y:S05]  /*0b70*/  BSYNC B0 ;  /* 0x0000000000007941 */ /* 0x000fea0003800000 */
.L_x_436:
        /* <DEDUP_REMOVED lines=14> */
.L_x_439:
[----:B------:R-:W-:Y:S05]  /*0c60*/  BSYNC B0 ;  /* 0x0000000000007941 */ /* 0x000fea0003800000 */
.L_x_438:
        /* <DEDUP_REMOVED lines=14> */
.L_x_441:
[----:B------:R-:W-:Y:S05]  /*0d50*/  BSYNC B0 ;  /* 0x0000000000007941 */ /* 0x000fea0003800000 */
.L_x_440:
[----:B------:R-:W-:Y:S01]  /*0d60*/  ULDC UR4, c[0x0][0x2c0] ;  /* 0x0000b00000047ab9 */ /* 0x000fe20000000800 */
[----:B------:R-:W-:Y:S01]  /*0d70*/  VIADD R21, R21, 0x4 ;  /* 0x0000000415157836 */ /* 0x000fe20000000000 */
[----:B------:R-:W-:Y:S01]  /*0d80*/  IADD3 R14, P4, R14, 0x10, RZ ;  /* 0x000000100e0e7810 */ /* 0x000fe20007f9e0ff */
[----:B------:R-:W-:-:S04]  /*0d90*/  IMAD R16, RZ, RZ, -UR4 ;  /* 0x80000004ff107e24 */ /* 0x000fc8000f8e02ff */
[C---:B------:R-:W-:Y:S02]  /*0da0*/  IMAD R24, R16.reuse, 0x4, R24 ;  /* 0x0000000410187824 */ /* 0x040fe400078e0218 */
[C---:B------:R-:W-:Y:S02]  /*0db0*/  IMAD R26, R16.reuse, 0x4, R26 ;  /* 0x00000004101a7824 */ /* 0x040fe400078e021a */
[C---:B------:R-:W-:Y:S02]  /*0dc0*/  IMAD R25, R16.reuse, 0x4, R25 ;  /* 0x0000000410197824 */ /* 0x040fe400078e0219 */
[----:B------:R-:W-:Y:S02]  /*0dd0*/  IMAD R23, R16, 0x4, R23 ;  /* 0x0000000410177824 */ /* 0x000fe400078e0217 */
[----:B------:R-:W-:Y:S02]  /*0de0*/  IMAD.IADD R16, R12, 0x1, R21 ;  /* 0x000000010c107824 */ /* 0x000fe400078e0215 */
[----:B------:R-:W-:-:S03]  /*0df0*/  IMAD.X R15, RZ, RZ, R15, P4 ;  /* 0x000000ffff0f7224 */ /* 0x000fc600020e060f */
[----:B------:R-:W-:-:S13]  /*0e00*/  ISETP.NE.AND P1, PT, R16, RZ, PT ;  /* 0x000000ff1000720c */ /* 0x000fda0003f25270 */
[----:B------:R-:W-:Y:S05]  /*0e10*/  @P1 BRA `(.L_x_442) ;  /* 0xfffffff800c01947 */ /* 0x000fea000383ffff */
[----:B------:R-:W-:-:S07]  /*0e20*/  IADD3 R25, R21, R3, RZ ;  /* 0x0000000315197210 */ /* 0x000fce0007ffe0ff */
.L_x_433:
        /* <DEDUP_REMOVED lines=24> */
[----:B------:R-:W2:Y:S03]  /*0fb0*/  LDG.E R0, desc[UR8][R16.64] ;  /* 0x0000000810007981 */ /* 0x000ea6000c1e1900 */
[----:B0-----:R-:W-:-:S06]  /*0fc0*/  IMAD.WIDE R14, R25, 0x4, R14 ;  /* 0x00000004190e7825 */ /* 0x001fcc00078e020e */
[----:B------:R-:W2:Y:S02]  /*0fd0*/  LDG.E R14, desc[UR8][R14.64] ;  /* 0x000000080e0e7981 */ /* 0x000ea4000c1e1900 */
[----:B--2---:R-:W-:-:S07]  /*0fe0*/  FFMA.FTZ R11, R14, R0, R11 ;  /* 0x000000000e0b7223 */ /* 0x004fce000001000b */
.L_x_445:
[----:B------:R-:W-:Y:S05]  /*0ff0*/  BSYNC B0 ;  /* 0x0000000000007941 */ /* 0x000fea0003800000 */
.L_x_444:
        /* <DEDUP_REMOVED lines=21> */
.L_x_448:
[----:B------:R-:W-:Y:S05]  /*1150*/  BSYNC B1 ;  /* 0x0000000000017941 */ /* 0x000fea0003800000 */
.L_x_447:
        /* <DEDUP_REMOVED lines=17> */
.L_x_446:
[----:B------:R-:W-:Y:S05]  /*1270*/  BSYNC B0 ;  /* 0x0000000000007941 */ /* 0x000fea0003800000 */
.L_x_443:
[----:B------:R-:W-:Y:S02]  /*1280*/  ULDC UR4, c[0x0][0x2a8] ;  /* 0x0000aa0000047ab9 */ /* 0x000fe40000000800 */
[----:B------:R-:W-:Y:S01]  /*1290*/  VIADD R3, R3, UR4 ;  /* 0x0000000403037c36 */ /* 0x000fe20008000000 */
[----:B------:R-:W-:Y:S06]  /*12a0*/  @!P2 BRA `(.L_x_449) ;  /* 0xfffffff4001ca947 */ /* 0x000fec000383ffff */
.L_x_432:
[----:B------:R-:W-:Y:S01]  /*12b0*/  VIADD R6, R6, 0x1 ;  /* 0x0000000106067836 */ /* 0x000fe20000000000 */
[----:B------:R-:W-:-:S04]  /*12c0*/  ULDC UR4, c[0x0][0x290] ;  /* 0x0000a40000047ab9 */ /* 0x000fc80000000800 */
[----:B------:R-:W-:-:S13]  /*12d0*/  ISETP.GE.AND P0, PT, R6, UR4, PT ;  /* 0x0000000406007c0c */ /* 0x000fda000bf06270 */
[----:B------:R-:W-:Y:S05]  /*12e0*/  @!P0 BRA `(.L_x_450) ;  /* 0xfffffff000e48947 */ /* 0x000fea000383ffff */
.L_x_431:
[----:B------:R-:W-:Y:S01]  /*12f0*/  SHF.R.S64 R2, RZ, 0x1e, R19 ;  /* 0x0000001eff027819 */ /* 0x000fe20000001013 */
[----:B------:R-:W-:-:S03]  /*1300*/  ULDC.64 UR4, c[0x0][0x238] ;  /* 0x00008e0000047ab9 */ /* 0x000fc60000000a00 */
        /* <DEDUP_REMOVED lines=8> */
[----:B------:R0:W-:Y:S04]  /*1390*/  STG.E desc[UR8][R2.64], R11 ;  /* 0x0000000b02007986 */ /* 0x0001e8000c101908 */
[----:B------:R-:W-:Y:S01]  /*13a0*/  IMAD.X R13, RZ, RZ, R13, P0 ;  /* 0x000000ffff0d7224 */ /* 0x000fe200000e060d */
[----:B------:R-:W-:-:S04]  /*13b0*/  ISETP.GE.U32.AND P0, PT, R19, UR5, PT ;  /* 0x0000000513007c0c */ /* 0x000fc8000bf06070 */
[----:B------:R-:W-:-:S13]  /*13c0*/  ISETP.GE.AND.EX P0, PT, R13, UR4, PT, P0 ;  /* 0x000000040d007c0c */ /* 0x000fda000bf06300 */
[----:B0-----:R-:W-:Y:S05]  /*13d0*/  @!P0 BRA `(.L_x_451) ;  /* 0xffffffec00488947 */ /* 0x001fea000383ffff */
[----:B------:R-:W-:Y:S05]  /*13e0*/  EXIT ;  /* 0x000000000000794d */ /* 0x000fea0003800000 */
.L_x_452:
        /* <DEDUP_REMOVED lines=9> */
.L_x_1116:


//--------------------- .text._ZN2at6native51_GLOBAL__N__2c613397_18_DepthwiseConv2d_cu_9959487032conv_depthwise2d_backward_kernelILi0ELi1EfiEEvNS_27GenericPackedTensorAccessorIKT1_Lm4ENS_16DefaultPtrTraitsEiEENS3_IS4_Lm4ES6_iEES7_T2_iiiiiiiiiiiiiii --------------------------
	.section	.text._ZN2at6native51_GLOBAL__N__2c613397_18_DepthwiseConv2d_cu_9959487032conv_depthwise2d_backward_kernelILi0ELi1EfiEEvNS_27GenericPackedTensorAccessorIKT1_Lm4ENS_16DefaultPtrTraitsEiEENS3_IS4_Lm4ES6_iEES7_T2_iiiiiiiiiiiiiii,"ax",@progbits
	.align	128
.text._ZN2at6native51_GLOBAL__N__2c613397_18_DepthwiseConv2d_cu_9959487032conv_depthwise2d_backward_kernelILi0ELi1EfiEEvNS_27GenericPackedTensorAccessorIKT1_Lm4ENS_16DefaultPtrTraitsEiEENS3_IS4_Lm4ES6_iEES7_T2_iiiiiiiiiiiiiii:
        .type           _ZN2at6native51_GLOBAL__N__2c613397_18_DepthwiseConv2d_cu_9959487032conv_depthwise2d_backward_kernelILi0ELi1EfiEEvNS_27GenericPackedTensorAccessorIKT1_Lm4ENS_16DefaultPtrTraitsEiEENS3_IS4_Lm4ES6_iEES7_T2_iiiiiiiiiiiiiii,@function
        .size           _ZN2at6native51_GLOBAL__N__2c613397_18_DepthwiseConv2d_cu_9959487032conv_depthwise2d_backward_kernelILi0ELi1EfiEEvNS_27GenericPackedTensorAccessorIKT1_Lm4ENS_16DefaultPtrTraitsEiEENS3_IS4_Lm4ES6_iEES7_T2_iiiiiiiiiiiiiii,(.L_x_1117 - _ZN2at6native51_GLOBAL__N__2c613397_18_DepthwiseConv2d_cu_9959487032conv_depthwise2d_backward_kernelILi0ELi1EfiEEvNS_27GenericPackedTensorAccessorIKT1_Lm4ENS_16DefaultPtrTraitsEiEENS3_IS4_Lm4ES6_iEES7_T2_iiiiiiiiiiiiiii)
        .other          _ZN2at6native51_GLOBAL__N__2c613397_18_DepthwiseConv2d_cu_9959487032conv_depthwise2d_backward_kernelILi0ELi1EfiEEvNS_27GenericPackedTensorAccessorIKT1_Lm4ENS_16DefaultPtrTraitsEiEENS3_IS4_Lm4ES6_iEES7_T2_iiiiiiiiiiiiiii,@"STO_CUDA_ENTRY STV_DEFAULT"
_ZN2at6native51_GLOBAL__N__2c613397_18_DepthwiseConv2d_cu_9959487032conv_depthwise2d_backward_kernelILi0ELi1EfiEEvNS_27GenericPackedTensorAccessorIKT1_Lm4ENS_16DefaultPtrTraitsEiEENS3_IS4_Lm4ES6_iEES7_T2_iiiiiiiiiiiiiii:
        /* <DEDUP_REMOVED lines=16> */
.L_x_465:
        /* <DEDUP_REMOVED lines=92> */
.L_x_464:
        /* <DEDUP_REMOVED lines=13> */
.L_x_463:
        /* <DEDUP_REMOVED lines=33> */
.L_x_456:
[----:B------:R-:W-:Y:S01]  /*09a0*/  LOP3.LUT R14, R24, R19, RZ, 0xfc, !PT ;  /* 0x00000013180e7212 */ /* 0x000fe200078efcff */
[----:B------:R-:W-:-:S03]  /*09b0*/  ULDC UR5, c[0x0][0x2a0] ;  /* 0x0000a80000057ab9 */ /* 0x000fc60000000800 */
[----:B------:R-:W-:-:S04]  /*09c0*/  ISETP.LT.OR P0, PT, R14, RZ, P2 ;  /* 0x000000ff0e00720c */ /* 0x000fc80001701670 */
[----:B------:R-:W-:-:S13]  /*09d0*/  ISETP.GE.OR P0, PT, R24, UR5, P0 ;  /* 0x0000000518007c0c */ /* 0x000fda0008706670 */
[----:B------:R-:W0:Y:S02]  /*09e0*/  @!P0 LDC.64 R14, c[0x0][0x210] ;  /* 0x00008400ff0e8b82 */ /* 0x000e240000000a00 */
[----:B0-----:R-:W-:-:S06]  /*09f0*/  @!P0 IMAD.WIDE R14, R21, 0x4, R14 ;  /* 0x00000004150e8825 */ /* 0x001fcc00078e020e */
[----:B------:R-:W2:Y:S04]  /*0a00*/  @!P0 LDG.E R15, desc[UR10][R14.64] ;  /* 0x0000000a0e0f8981 */ /* 0x000ea8000c1e1900 */
[----:B------:R-:W2:Y:S02]  /*0a10*/  @!P0 LDG.E R14, desc[UR10][R28.64] ;  /* 0x0000000a1c0e8981 */ /* 0x000ea4000c1e1900 */
[----:B--2---:R-:W-:Y:S01]  /*0a20*/  @!P0 FFMA.FTZ R12, R14, R15, R12 ;  /* 0x0000000f0e0c8223 */ /* 0x004fe2000001000c */
[----:B------:R-:W-:-:S04]  /*0a30*/  LOP3.LUT R14, R20, R19, RZ, 0xfc, !PT ;  /* 0x00000013140e7212 */ /* 0x000fc800078efcff */
        /* <DEDUP_REMOVED lines=17> */
[----:B------:R-:W-:Y:S01]  /*0b50*/  ISETP.GE.OR P0, PT, R26, UR5, P0 ;  /* 0x000000051a007c0c */ /* 0x000fe20008706670 */
[----:B------:R-:W-:-:S12]  /*0b60*/  ULDC UR5, c[0x0][0x2c0] ;  /* 0x0000b00000057ab9 */ /* 0x000fd80000000800 */
[----:B------:R-:W0:Y:S02]  /*0b70*/  @!P0 LDC.64 R14, c[0x0][0x210] ;  /* 0x00008400ff0e8b82 */ /* 0x000e240000000a00 */
[----:B0-----:R-:W-:-:S06]  /*0b80*/  @!P0 IMAD.WIDE R14, R27, 0x4, R14 ;  /* 0x000000041b0e8825 */ /* 0x001fcc00078e020e */
[----:B------:R-:W2:Y:S04]  /*0b90*/  @!P0 LDG.E R15, desc[UR10][R14.64] ;  /* 0x0000000a0e0f8981 */ /* 0x000ea8000c1e1900 */
[----:B------:R-:W2:Y:S01]  /*0ba0*/  @!P0 LDG.E R14, desc[UR10][R28.64+0xc] ;  /* 0x00000c0a1c0e8981 */ /* 0x000ea2000c1e1900 */
[----:B------:R-:W-:Y:S01]  /*0bb0*/  IADD3 R18, R18, 0x4, RZ ;  /* 0x0000000412127810 */ /* 0x000fe20007ffe0ff */
[----:B--2---:R-:W-:Y:S01]  /*0bc0*/  @!P0 FFMA.FTZ R12, R15, R14, R12 ;  /* 0x0000000e0f0c8223 */ /* 0x004fe2000001000c */
[----:B------:R-:W-:Y:S01]  /*0bd0*/  IMAD R14, RZ, RZ, -UR5 ;  /* 0x80000005ff0e7e24 */ /* 0x000fe2000f8e02ff */
[----:B------:R-:W-:-:S03]  /*0be0*/  IADD3 R28, P0, R28, 0x10, RZ ;  /* 0x000000101c1c7810 */ /* 0x000fc60007f1e0ff */
[C---:B------:R-:W-:Y:S01]  /*0bf0*/  IMAD R20, R14.reuse, 0x4, R20 ;  /* 0x000000040e147824 */ /* 0x040fe200078e0214 */
[C---:B------:R-:W-:Y:S01]  /*0c00*/  LEA R26, R14.reuse, R26, 0x2 ;  /* 0x0000001a0e1a7211 */ /* 0x040fe200078e10ff */
[C---:B------:R-:W-:Y:S01]  /*0c10*/  IMAD R22, R14.reuse, 0x4, R22 ;  /* 0x000000040e167824 */ /* 0x040fe200078e0216 */
[C---:B------:R-:W-:Y:S01]  /*0c20*/  LEA R23, R14.reuse, R23, 0x2 ;  /* 0x000000170e177211 */ /* 0x040fe200078e10ff */
[C---:B------:R-:W-:Y:S02]  /*0c30*/  IMAD R21, R14.reuse, 0x4, R21 ;  /* 0x000000040e157824 */ /* 0x040fe400078e0215 */
[C---:B------:R-:W-:Y:S02]  /*0c40*/  IMAD R25, R14.reuse, 0x4, R25 ;  /* 0x000000040e197824 */ /* 0x040fe400078e0219 */
[C---:B------:R-:W-:Y:S02]  /*0c50*/  IMAD R27, R14.reuse, 0x4, R27 ;  /* 0x000000040e1b7824 */ /* 0x040fe400078e021b */
[----:B------:R-:W-:Y:S01]  /*0c60*/  IMAD R24, R14, 0x4, R24 ;  /* 0x000000040e187824 */ /* 0x000fe200078e0218 */
[----:B------:R-:W-:Y:S01]  /*0c70*/  IADD3 R14, R18, UR4, RZ ;  /* 0x00000004120e7c10 */ /* 0x000fe2000fffe0ff */
[----:B------:R-:W-:-:S03]  /*0c80*/  IMAD.X R29, RZ, RZ, R29, P0 ;  /* 0x000000ffff1d7224 */ /* 0x000fc600000e061d */
[----:B------:R-:W-:-:S13]  /*0c90*/  ISETP.NE.AND P0, PT, R14, RZ, PT ;  /* 0x000000ff0e00720c */ /* 0x000fda0003f05270 */
[----:B------:R-:W-:Y:S05]  /*0ca0*/  @P0 BRA `(.L_x_456) ;  /* 0xfffffffc003c0947 */ /* 0x000fea000383ffff */
[----:B------:R-:W-:-:S07]  /*0cb0*/  IMAD.IADD R21, R18, 0x1, R3 ;  /* 0x0000000112157824 */ /* 0x000fce00078e0203 */
.L_x_455:
        /* <DEDUP_REMOVED lines=19> */
[----:B------:R-:W2:Y:S04]  /*0df0*/  LDG.E R15, desc[UR10][R22.64] ;  /* 0x0000000a160f7981 */ /* 0x000ea8000c1e1900 */
[----:B------:R-:W2:Y:S02]  /*0e00*/  LDG.E R21, desc[UR10][R20.64] ;  /* 0x0000000a14157981 */ /* 0x000ea4000c1e1900 */
[----:B--2---:R-:W-:-:S07]  /*0e10*/  FFMA.FTZ R12, R21, R15, R12 ;  /* 0x0000000f150c7223 */ /* 0x004fce000001000c */
.L_x_459:
[----:B------:R-:W-:Y:S05]  /*0e20*/  BSYNC B0 ;  /* 0x0000000000007941 */ /* 0x000fea0003800000 */
.L_x_458:
        /* <DEDUP_REMOVED lines=17> */
.L_x_462:
[----:B------:R-:W-:Y:S05]  /*0f40*/  BSYNC B1 ;  /* 0x0000000000017941 */ /* 0x000fea0003800000 */
.L_x_461:
        /* <DEDUP_REMOVED lines=10> */
[----:B------:R-:W2:Y:S03]  /*0ff0*/  LDG.E R22, desc[UR10][R22.64+0x8] ;  /* 0x0000080a16167981 */ /* 0x000ea6000c1e1900 */
[----:B0-----:R-:W-:-:S06]  /*1000*/  IMAD.WIDE R18, R17, 0x4, R18 ;  /* 0x0000000411127825 */ /* 0x001fcc00078e0212 */
[----:B------:R-:W2:Y:S02]  /*1010*/  LDG.E R19, desc[UR10][R18.64] ;  /* 0x0000000a12137981 */ /* 0x000ea4000c1e1900 */
[----:B--2---:R-:W-:-:S07]  /*1020*/  FFMA.FTZ R12, R19, R22, R12 ;  /* 0x00000016130c7223 */ /* 0x004fce000001000c */
.L_x_460:
[----:B------:R-:W-:Y:S05]  /*1030*/  BSYNC B0 ;  /* 0x0000000000007941 */ /* 0x000fea0003800000 */
.L_x_457:
[----:B------:R-:W-:Y:S02]  /*1040*/  ULDC UR5, c[0x0][0x2a8] ;  /* 0x0000aa0000057ab9 */ /* 0x000fe40000000800 */
[----:B------:R-:W-:Y:S01]  /*1050*/  IADD3 R3, R3, UR5, RZ ;  /* 0x0000000503037c10 */ /* 0x000fe2000fffe0ff */
[----:B------:R-:W-:Y:S06]  /*1060*/  @!P1 BRA `(.L_x_463) ;  /* 0xfffffff400c89947 */ /* 0x000fec000383ffff */
.L_x_454:
[----:B------:R-:W-:Y:S01]  /*1070*/  VIADD R8, R8, 0x1 ;  /* 0x0000000108087836 */ /* 0x000fe20000000000 */
[----:B------:R-:W-:-:S04]  /*1080*/  ULDC UR5, c[0x0][0x290] ;  /* 0x0000a40000057ab9 */ /* 0x000fc80000000800 */
[----:B------:R-:W-:-:S13]  /*1090*/  ISETP.GE.AND P0, PT, R8, UR5, PT ;  /* 0x0000000508007c0c */ /* 0x000fda000bf06270 */
[----:B------:R-:W-:Y:S05]  /*10a0*/  @!P0 BRA `(.L_x_464) ;  /* 0xfffffff400848947 */ /* 0x000fea000383ffff */
.L_x_453:
        /* <DEDUP_REMOVED lines=8> */
[----:B------:R-:W-:-:S04]  /*1130*/  IADD3 R16, P0, R5, R16, RZ ;  /* 0x0000001005107210 */ /* 0x000fc80007f1e0ff */
[----:B------:R-:W-:Y:S02]  /*1140*/  IADD3.X R13, RZ, R13, RZ, P0, !PT ;  /* 0x0000000dff0d7210 */ /* 0x000fe400007fe4ff */
[----:B------:R-:W-:-:S04]  /*1150*/  ISETP.GE.U32.AND P0, PT, R16, UR5, PT ;  /* 0x0000000510007c0c */ /* 0x000fc8000bf06070 */
[----:B------:R-:W-:-:S13]  /*1160*/  ISETP.GE.AND.EX P0, PT, R13, UR12, PT, P0 ;  /* 0x0000000c0d007c0c */ /* 0x000fda000bf06300 */
[----:B-1----:R-:W-:Y:S05]  /*1170*/  @!P0 BRA `(.L_x_465) ;  /* 0xffffffec00e08947 */ /* 0x002fea000383ffff */
[----:B------:R-:W-:Y:S05]  /*1180*/  EXIT ;  /* 0x000000000000794d */ /* 0x000fea0003800000 */
.L_x_466:
        /* <DEDUP_REMOVED lines=15> */
.L_x_1117:


//--------------------- .text._ZN2at6native51_GLOBAL__N__2c613397_18_DepthwiseConv2d_cu_9959487032conv_depthwise2d_backward_kernelILi1ELi0EfiEEvNS_27GenericPackedTensorAccessorIKT1_Lm4ENS_16DefaultPtrTraitsEiEENS3_IS4_Lm4ES6_iEES7_T2_iiiiiiiiiiiiiii --------------------------
	.section	.text._ZN2at6native51_GLOBAL__N__2c613397_18_DepthwiseConv2d_cu_9959487032conv_depthwise2d_backward_kernelILi1ELi0EfiEEvNS_27GenericPackedTensorAccessorIKT1_Lm4ENS_16DefaultPtrTraitsEiEENS3_IS4_Lm4ES6_iEES7_T2_iiiiiiiiiiiiiii,"ax",@progbits
	.align	128
.text._ZN2at6native51_GLOBAL__N__2c613397_18_DepthwiseConv2d_cu_9959487032conv_depthwise2d_backward_kernelILi1ELi0EfiEEvNS_27GenericPackedTensorAccessorIKT1_Lm4ENS_16DefaultPtrTraitsEiEENS3_IS4_Lm4ES6_iEES7_T2_iiiiiiiiiiiiiii:
        .type           _ZN2at6native51_GLOBAL__N__2c613397_18_DepthwiseConv2d_cu_9959487032conv_depthwise2d_backward_kernelILi1ELi0EfiEEvNS_27GenericPackedTensorAccessorIKT1_Lm4ENS_16DefaultPtrTraitsEiEENS3_IS4_Lm4ES6_iEES7_T2_iiiiiiiiiiiiiii,@function
        .size           _ZN2at6native51_GLOBAL__N__2c613397_18_DepthwiseConv2d_cu_9959487032conv_depthwise2d_backward_kernelILi1ELi0EfiEEvNS_27GenericPackedTensorAccessorIKT1_Lm4ENS_16DefaultPtrTraitsEiEENS3_IS4_Lm4ES6_iEES7_T2_iiiiiiiiiiiiiii,(.L_x_1118 - _ZN2at6native51_GLOBAL__N__2c613397_18_DepthwiseConv2d_cu_9959487032conv_depthwise2d_backward_kernelILi1ELi0EfiEEvNS_27GenericPackedTensorAccessorIKT1_Lm4ENS_16DefaultPtrTraitsEiEENS3_IS4_Lm4ES6_iEES7_T2_iiiiiiiiiiiiiii)
        .other          _ZN2at6native51_GLOBAL__N__2c613397_18_DepthwiseConv2d_cu_9959487032conv_depthwise2d_backward_kernelILi1ELi0EfiEEvNS_27GenericPackedTensorAccessorIKT1_Lm4ENS_16DefaultPtrTraitsEiEENS3_IS4_Lm4ES6_iEES7_T2_iiiiiiiiiiiiiii,@"STO_CUDA_ENTRY STV_DEFAULT"
_ZN2at6native51_GLOBAL__N__2c613397_18_DepthwiseConv2d_cu_9959487032conv_depthwise2d_backward_kernelILi1ELi0EfiEEvNS_27GenericPackedTensorAccessorIKT1_Lm4ENS_16DefaultPtrTraitsEiEENS3_IS4_Lm4ES6_iEES7_T2_iiiiiiiiiiiiiii:
        /* <DEDUP_REMOVED lines=12> */
[----:B------:R-:W-:Y:S01]  /*00c0*/  ULDC UR4, c[0x0][0xc] ;  /* 0x0000030000047ab9 */ /* 0x000fe20000000800 */
[----:B------:R-:W-:Y:S01]  /*00d0*/  ULDC.64 UR6, c[0x0][0x208] ;  /* 0x0000820000067ab9 */ /* 0x000fe20000000a00 */
[----:B------:R-:W-:Y:S02]  /*00e0*/  IMAD R5, R5, UR4, RZ ;  /* 0x0000000405057c24 */ /* 0x000fe4000f8e02ff */
[----:B------:R-:W-:Y:S01]  /*00f0*/  IMAD.MOV.U32 R0, RZ, RZ, R2 ;  /* 0x000000ffff007224 */ /* 0x000fe200078e0002 */
[----:B0-----:R-:W-:-:S13]  /*0100*/  ISETP.GT.AND P0, PT, R4, RZ, PT ;  /* 0x000000ff0400720c */ /* 0x001fda0003f04270 */
[----:B------:R-:W-:Y:S05]  /*0110*/  @P0 BRA `(.L_x_467) ;  /* 0x00000004003c0947 */ /* 0x000fea0003800000 */
[----:B------:R-:W-:Y:S01]  /*0120*/  LOP3.LUT R2, RZ, R0, RZ, 0x33, !PT ;  /* 0x00000000ff027212 */ /* 0x000fe200078e33ff */
[----:B------:R-:W-:Y:S01]  /*0130*/  BSSY B0, `(.L_x_468) ;  /* 0x000001e000007945 */ /* 0x000fe20003800000 */
[----:B------:R-:W-:Y:S02]  /*0140*/  LOP3.LUT R6, RZ, R3, RZ, 0x33, !PT ;  /* 0x00000003ff067212 */ /* 0x000fe400078e33ff */
[----:B------:R-:W-:-:S04]  /*0150*/  IADD3 R2, P0, R2, UR5, RZ ;  /* 0x0000000502027c10 */ /* 0x000fc8000ff1e0ff */
[----:B------:R-:W-:-:S04]  /*0160*/  IADD3.X R6, R6, UR8, RZ, P0, !PT ;  /* 0x0000000806067c10 */ /* 0x000fc800087fe4ff */
[----:B------:R-:W-:-:S13]  /*0170*/  ISETP.NE.U32.AND P0, PT, R6, RZ, PT ;  /* 0x000000ff0600720c */ /* 0x000fda0003f05070 */
[----:B------:R-:W-:Y:S05]  /*0180*/  @!P0 BRA `(.L_x_469) ;  /* 0x0000000000148947 */ /* 0x000fea0003800000 */
[----:B------:R-:W-:-:S07]  /*0190*/  MOV R4, 0x1b0 ;  /* 0x000001b000047802 */ /* 0x000fce0000000f00 */
[----:B------:R-:W-:Y:S05]  /*01a0*/  CALL.REL.NOINC `($__internal_0_$__cuda_sm20_div_u64) ;  /* 0x0000003000307944 */ /* 0x000fea0003c00000 */
[----:B------:R-:W-:Y:S02]  /*01b0*/  IMAD.MOV.U32 R6, RZ, RZ, R2 ;  /* 0x000000ffff067224 */ /* 0x000fe400078e0002 */
[----:B------:R-:W-:Y:S01]  /*01c0*/  IMAD.MOV.U32 R7, RZ, RZ, R9 ;  /* 0x000000ffff077224 */ /* 0x000fe200078e0009 */
[----:B------:R-:W-:Y:S06]  /*01d0*/  BRA `(.L_x_470) ;  /* 0x00000000004c7947 */ /* 0x000fec0003800000 */
.L_x_469:
[----:B------:R-:W0:Y:S01]  /*01e0*/  I2F.U32.RP R4, R5 ;  /* 0x0000000500047306 */ /* 0x000e220000209000 */
[----:B------:R-:W-:Y:S01]  /*01f0*/  IMAD.MOV R9, RZ, RZ, -R5 ;  /* 0x000000ffff097224 */ /* 0x000fe200078e0a05 */
[----:B------:R-:W-:-:S06]  /*0200*/  ISETP.NE.U32.AND P2, PT, R5, RZ, PT ;  /* 0x000000ff0500720c */ /* 0x000fcc0003f45070 */
[----:B0-----:R-:W0:Y:S02]  /*0210*/  MUFU.RCP R4, R4 ;  /* 0x0000000400047308 */ /* 0x001e240000001000 */
[----:B0-----:R-:W-:-:S06]  /*0220*/  IADD3 R6, R4, 0xffffffe, RZ ;  /* 0x0ffffffe04067810 */ /* 0x001fcc0007ffe0ff */
[----:B------:R0:W1:Y:S02]  /*0230*/  F2I.FTZ.U32.TRUNC.NTZ R7, R6 ;  /* 0x0000000600077305 */ /* 0x000064000021f000 */
[----:B0-----:R-:W-:Y:S02]  /*0240*/  IMAD.MOV.U32 R6, RZ, RZ, RZ ;  /* 0x000000ffff067224 */ /* 0x001fe400078e00ff */
[----:B-1----:R-:W-:-:S04]  /*0250*/  IMAD R9, R9, R7, RZ ;  /* 0x0000000709097224 */ /* 0x002fc800078e02ff */
[----:B------:R-:W-:-:S06]  /*0260*/  IMAD.HI.U32 R7, R7, R9, R6 ;  /* 0x0000000907077227 */ /* 0x000fcc00078e0006 */
[----:B------:R-:W-:-:S04]  /*0270*/  IMAD.HI.U32 R6, R7, R2, RZ ;  /* 0x0000000207067227 */ /* 0x000fc800078e00ff */
[----:B------:R-:W-:-:S04]  /*0280*/  IMAD.MOV R7, RZ, RZ, -R6 ;  /* 0x000000ffff077224 */ /* 0x000fc800078e0a06 */
[----:B------:R-:W-:Y:S02]  /*0290*/  IMAD R2, R5, R7, R2 ;  /* 0x0000000705027224 */ /* 0x000fe400078e0202 */
[----:B------:R-:W-:-:S03]  /*02a0*/  IMAD.MOV.U32 R7, RZ, RZ, RZ ;  /* 0x000000ffff077224 */ /* 0x000fc600078e00ff */
[----:B------:R-:W-:-:S13]  /*02b0*/  ISETP.GE.U32.AND P0, PT, R2, R5, PT ;  /* 0x000000050200720c */ /* 0x000fda0003f06070 */
[----:B------:R-:W-:Y:S01]  /*02c0*/  @P0 IMAD.IADD R2, R2, 0x1, -R5 ;  /* 0x0000000102020824 */ /* 0x000fe200078e0a05 */
[----:B------:R-:W-:-:S04]  /*02d0*/  @P0 IADD3 R6, R6, 0x1, RZ ;  /* 0x0000000106060810 */ /* 0x000fc80007ffe0ff */
[----:B------:R-:W-:-:S13]  /*02e0*/  ISETP.GE.U32.AND P1, PT, R2, R5, PT ;  /* 0x000000050200720c */ /* 0x000fda0003f26070 */
[----:B------:R-:W-:Y:S01]  /*02f0*/  @P1 VIADD R6, R6, 0x1 ;  /* 0x0000000106061836 */ /* 0x000fe20000000000 */
[----:B------:R-:W-:-:S07]  /*0300*/  @!P2 LOP3.LUT R6, RZ, R5, RZ, 0x33, !PT ;  /* 0x00000005ff06a212 */ /* 0x000fce00078e33ff */
.L_x_470:
[----:B------:R-:W-:Y:S05]  /*0310*/  BSYNC B0 ;  /* 0x0000000000007941 */ /* 0x000fea0003800000 */
.L_x_468:
[C---:B------:R-:W-:Y:S01]  /*0320*/  VIADD R8, R6.reuse, 0x1 ;  /* 0x0000000106087836 */ /* 0x040fe20000000000 */
[----:B------:R-:W-:Y:S01]  /*0330*/  ISETP.GE.U32.AND P0, PT, R6, 0x3, PT ;  /* 0x000000030600780c */ /* 0x000fe20003f06070 */
[----:B------:R-:W-:Y:S01]  /*0340*/  ULDC UR9, c[0x0][0x288] ;  /* 0x0000a20000097ab9 */ /* 0x000fe20000000800 */
[----:B------:R-:W-:Y:S01]  /*0350*/  ULDC.64 UR4, c[0x0][0x238] ;  /* 0x00008e0000047ab9 */ /* 0x000fe20000000a00 */
[----:B------:R-:W-:Y:S01]  /*0360*/  BSSY B0, `(.L_x_471) ;  /* 0x0000016000007945 */ /* 0x000fe20003800000 */
[----:B------:R-:W-:Y:S02]  /*0370*/  LOP3.LUT R8, R8, 0x3, RZ, 0xc0, !PT ;  /* 0x0000000308087812 */ /* 0x000fe400078ec0ff */
[----:B------:R-:W-:Y:S02]  /*0380*/  ISETP.GE.U32.AND.EX P0, PT, R7, RZ, PT, P0 ;  /* 0x000000ff0700720c */ /* 0x000fe40003f06100 */
[----:B------:R-:W-:-:S04]  /*0390*/  ISETP.NE.U32.AND P1, PT, R8, RZ, PT ;  /* 0x000000ff0800720c */ /* 0x000fc80003f25070 */
[----:B------:R-:W-:-:S13]  /*03a0*/  ISETP.NE.AND.EX P1, PT, RZ, RZ, PT, P1 ;  /* 0x000000ffff00720c */ /* 0x000fda0003f25310 */
[----:B------:R-:W-:Y:S05]  /*03b0*/  @!P1 BRA `(.L_x_472) ;  /* 0x0000000000409947 */ /* 0x000fea0003800000 */
[----:B------:R-:W-:Y:S01]  /*03c0*/  HFMA2.MMA R2, -RZ, RZ, 0, 0 ;  /* 0x00000000ff027435 */ /* 0x000fe200000001ff */
[----:B------:R-:W-:Y:S02]  /*03d0*/  IMAD.MOV.U32 R9, RZ, RZ, RZ ;  /* 0x000000ffff097224 */ /* 0x000fe400078e00ff */
[----:B------:R-:W-:-:S08]  /*03e0*/  IMAD.MOV.U32 R4, RZ, RZ, R0 ;  /* 0x000000ffff047224 */ /* 0x000fd000078e0000 */
.L_x_473:
[--C-:B------:R-:W-:Y:S02]  /*03f0*/  SHF.R.S64 R6, R2, 0x1e, R4.reuse ;  /* 0x0000001e02067819 */ /* 0x100fe40000001004 */
[C---:B------:R-:W-:Y:S02]  /*0400*/  IADD3 R0, P2, R5.reuse, R0, RZ ;  /* 0x0000000005007210 */ /* 0x040fe40007f5e0ff */
[----:B------:R-:W-:Y:S02]  /*0410*/  IADD3 R6, P1, R6, UR4, RZ ;  /* 0x0000000406067c10 */ /* 0x000fe4000ff3e0ff */
[----:B------:R-:W-:Y:S01]  /*0420*/  IADD3 R2, P3, RZ, R2, RZ ;  /* 0x00000002ff027210 */ /* 0x000fe20007f7e0ff */
[----:B------:R-:W-:Y:S01]  /*0430*/  IMAD.X R3, RZ, RZ, R3, P2 ;  /* 0x000000ffff037224 */ /* 0x000fe200010e0603 */
[----:B------:R-:W-:Y:S02]  /*0440*/  LEA.HI.X.SX32 R7, R4, UR5, 0x2, P1 ;  /* 0x0000000504077c11 */ /* 0x000fe400088f16ff */
[----:B------:R-:W-:Y:S01]  /*0450*/  IADD3 R8, P1, R8, -0x1, RZ ;  /* 0xffffffff08087810 */ /* 0x000fe20007f3e0ff */
[----:B------:R-:W-:-:S02]  /*0460*/  IMAD.X R4, R5, 0x1, R4, P3 ;  /* 0x0000000105047824 */ /* 0x000fc400018e0604 */
[----:B------:R0:W-:Y:S01]  /*0470*/  STG.E desc[UR6][R6.64], RZ ;  /* 0x000000ff06007986 */ /* 0x0001e2000c101906 */
[----:B------:R-:W-:Y:S02]  /*0480*/  IADD3.X R9, R9, -0x1, RZ, P1, !PT ;  /* 0xffffffff09097810 */ /* 0x000fe40000ffe4ff */
[----:B------:R-:W-:-:S04]  /*0490*/  ISETP.NE.U32.AND P1, PT, R8, RZ, PT ;  /* 0x000000ff0800720c */ /* 0x000fc80003f25070 */
[----:B------:R-:W-:-:S13]  /*04a0*/  ISETP.NE.AND.EX P1, PT, R9, RZ, PT, P1 ;  /* 0x000000ff0900720c */ /* 0x000fda0003f25310 */
[----:B0-----:R-:W-:Y:S05]  /*04b0*/  @P1 BRA `(.L_x_473) ;  /* 0xfffffffc00cc1947 */ /* 0x001fea000383ffff */
.L_x_472:
[----:B------:R-:W-:Y:S05]  /*04c0*/  BSYNC B0 ;  /* 0x0000000000007941 */ /* 0x000fea0003800000 */
.L_x_471:
[----:B------:R-:W-:Y:S01]  /*04d0*/  ULDC.64 UR10, c[0x0][0x238] ;  /* 0x00008e00000a7ab9 */ /* 0x000fe20000000a00 */
[----:B------:R-:W-:Y:S05]  /*04e0*/  @!P0 EXIT ;  /* 0x000000000000894d */ /* 0x000fea0003800000 */
.L_x_474:
[----:B------:R-:W-:-:S04]  /*04f0*/  SHF.R.S64 R6, RZ, 0x1e, R0 ;  /* 0x0000001eff067819 */ /* 0x000fc80000001000 */
[----:B------:R-:W-:-:S04]  /*0500*/  IADD3 R6, P0, R6, UR10, RZ ;  /* 0x0000000a06067c10 */ /* 0x000fc8000ff1e0ff */
[----:B------:R-:W-:Y:S02]  /*0510*/  LEA.HI.X.SX32 R7, R0, UR11, 0x2, P0 ;  /* 0x0000000b00077c11 */ /* 0x000fe400080f16ff */
[C---:B------:R-:W-:Y:S01]  /*0520*/  IADD3 R0, P0, P1, R5.reuse, R0, R5 ;  /* 0x0000000005007210 */ /* 0x040fe2000791e005 */
[----:B------:R-:W-:-:S03]  /*0530*/  IMAD.WIDE R8, R5, 0x4, R6 ;  /* 0x0000000405087825 */ /* 0x000fc600078e0206 */
[----:B------:R-:W-:Y:S01]  /*0540*/  IADD3.X R3, RZ, R3, RZ, P0, P1 ;  /* 0x00000003ff037210 */ /* 0x000fe200007e24ff */
[----:B------:R0:W-:Y:S01]  /*0550*/  STG.E desc[UR6][R6.64], RZ ;  /* 0x000000ff06007986 */ /* 0x0001e2000c101906 */
[C---:B------:R-:W-:Y:S01]  /*0560*/  IADD3 R0, P0, P1, R5.reuse, R0, R5 ;  /* 0x0000000005007210 */ /* 0x040fe2000791e005 */
[C---:B------:R-:W-:Y:S02]  /*0570*/  IMAD.WIDE R10, R5.reuse, 0x4, R8 ;  /* 0x00000004050a7825 */ /* 0x040fe400078e0208 */
[----:B------:R0:W-:Y:S01]  /*0580*/  STG.E desc[UR6][R8.64], RZ ;  /* 0x000000ff08007986 */ /* 0x0001e2000c101906 */
[----:B------:R-:W-:Y:S02]  /*0590*/  IADD3.X R3, RZ, R3, RZ, P0, P1 ;  /* 0x00000003ff037210 */ /* 0x000fe400007e24ff */
[----:B------:R-:W-:Y:S01]  /*05a0*/  ISETP.GE.U32.AND P0, PT, R0, UR9, PT ;  /* 0x0000000900007c0c */ /* 0x000fe2000bf06070 */
[----:B------:R0:W-:Y:S01]  /*05b0*/  STG.E desc[UR6][R10.64], RZ ;  /* 0x000000ff0a007986 */ /* 0x0001e2000c101906 */
[----:B------:R-:W-:-:S02]  /*05c0*/  IMAD.WIDE R12, R5, 0x4, R10 ;  /* 0x00000004050c7825 */ /* 0x000fc400078e020a */
[----:B------:R-:W-:-:S03]  /*05d0*/  ISETP.GE.AND.EX P0, PT, R3, UR8, PT, P0 ;  /* 0x0000000803007c0c */ /* 0x000fc6000bf06300 */
[----:B------:R0:W-:Y:S10]  /*05e0*/  STG.E desc[UR6][R12.64], RZ ;  /* 0x000000ff0c007986 */ /* 0x0001f4000c101906 */
[----:B0-----:R-:W-:Y:S05]  /*05f0*/  @!P0 BRA `(.L_x_474) ;  /* 0xfffffffc00bc8947 */ /* 0x001fea000383ffff */
[----:B------:R-:W-:Y:S05]  /*0600*/  EXIT ;  /* 0x000000000000794d */ /* 0x000fea0003800000 */
.L_x_467:
[----:B------:R-:W-:Y:S01]  /*0610*/  VIADD R2, R4, 0xffffffff ;  /* 0xffffffff04027836 */ /* 0x000fe20000000000 */
[----:B------:R-:W-:Y:S01]  /*0620*/  ULDC UR9, c[0x0][0x294] ;  /* 0x0000a50000097ab9 */ /* 0x000fe20000000800 */
[----:B------:R-:W-:-:S03]  /*0630*/  ULDC UR10, c[0x0][0x290] ;  /* 0x0000a400000a7ab9 */ /* 0x000fc60000000800 */
[----:B------:R-:W-:-:S13]  /*0640*/  ISETP.GE.U32.AND P1, PT, R2, 0x3, PT ;  /* 0x000000030200780c */ /* 0x000fda0003f26070 */
.L_x_491:
[----:B------:R-:W0:Y:S01]  /*0650*/  LDC R7, c[0x0][0x298] ;  /* 0x0000a600ff077b82 */ /* 0x000e220000000800 */
[----:B------:R-:W-:Y:S01]  /*0660*/  IMAD.MOV.U32 R8, RZ, RZ, RZ ;  /* 0x000000ffff087224 */ /* 0x000fe200078e00ff */
[----:B------:R-:W-:Y:S01]  /*0670*/  IABS R10, R0 ;  /* 0x00000000000a7213 */ /* 0x000fe20000000000 */
[----:B------:R-:W-:Y:S01]  /*0680*/  ULDC.64 UR4, c[0x0][0x2b8] ;  /* 0x0000ae0000047ab9 */ /* 0x000fe20000000a00 */
[----:B------:R-:W-:-:S04]  /*0690*/  IMAD.MOV.U32 R21, RZ, RZ, RZ ;  /* 0x000000ffff157224 */ /* 0x000fc800078e00ff */
[----:B------:R-:W1:Y:S01]  /*06a0*/  LDC R2, c[0x0][0x29c] ;  /* 0x0000a700ff027b82 */ /* 0x000e620000000800 */
[----:B0-----:R-:W-:-:S04]  /*06b0*/  IABS R11, R7 ;  /* 0x00000007000b7213 */ /* 0x001fc80000000000 */
[----:B------:R-:W0:Y:S08]  /*06c0*/  I2F.RP R4, R11 ;  /* 0x0000000b00047306 */ /* 0x000e300000209400 */
[----:B0-----:R-:W0:Y:S02]  /*06d0*/  MUFU.RCP R4, R4 ;  /* 0x0000000400047308 */ /* 0x001e240000001000 */
[----:B0-----:R-:W-:-:S06]  /*06e0*/  IADD3 R9, R4, 0xffffffe, RZ ;  /* 0x0ffffffe04097810 */ /* 0x001fcc0007ffe0ff */
[----:B------:R-:W0:Y:S02]  /*06f0*/  F2I.FTZ.U32.TRUNC.NTZ R9, R9 ;  /* 0x0000000900097305 */ /* 0x000e24000021f000 */
[----:B0-----:R-:W-:-:S04]  /*0700*/  IMAD.MOV R6, RZ, RZ, -R9 ;  /* 0x000000ffff067224 */ /* 0x001fc800078e0a09 */
[----:B------:R-:W-:Y:S01]  /*0710*/  IMAD R13, R6, R11, RZ ;  /* 0x0000000b060d7224 */ /* 0x000fe200078e02ff */
[----:B-1----:R-:W-:-:S03]  /*0720*/  IABS R6, R2 ;  /* 0x0000000200067213 */ /* 0x002fc60000000000 */
[----:B------:R-:W-:-:S04]  /*0730*/  IMAD.HI.U32 R4, R9, R13, R8 ;  /* 0x0000000d09047227 */ /* 0x000fc800078e0008 */
[----:B------:R-:W-:Y:S02]  /*0740*/  IMAD.MOV.U32 R8, RZ, RZ, R6 ;  /* 0x000000ffff087224 */ /* 0x000fe400078e0006 */
[----:B------:R-:W-:Y:S02]  /*0750*/  IMAD.HI.U32 R13, R4, R10, RZ ;  /* 0x0000000a040d7227 */ /* 0x000fe400078e00ff */
[----:B------:R-:W0:Y:S02]  /*0760*/  I2F.RP R6, R8 ;  /* 0x0000000800067306 */ /* 0x000e240000209400 */
[----:B------:R-:W-:-:S04]  /*0770*/  IMAD.MOV R4, RZ, RZ, -R13 ;  /* 0x000000ffff047224 */ /* 0x000fc800078e0a0d */
[C---:B------:R-:W-:Y:S02]  /*0780*/  IMAD R4, R11.reuse, R4, R10 ;  /* 0x000000040b047224 */ /* 0x040fe400078e020a */
[----:B------:R-:W1:Y:S03]  /*0790*/  LDC R10, c[0x0][0x2b4] ;  /* 0x0000ad00ff0a7b82 */ /* 0x000e660000000800 */
[----:B------:R-:W-:Y:S01]  /*07a0*/  ISETP.GT.U32.AND P2, PT, R11, R4, PT ;  /* 0x000000040b00720c */ /* 0x000fe20003f44070 */
[----:B0-----:R-:W0:-:S12]  /*07b0*/  MUFU.RCP R6, R6 ;  /* 0x0000000600067308 */ /* 0x001e180000001000 */
[-C--:B------:R-:W-:Y:S01]  /*07c0*/  @!P2 IADD3 R4, R4, -R11.reuse, RZ ;  /* 0x8000000b0404a210 */ /* 0x080fe20007ffe0ff */
[----:B------:R-:W-:Y:S01]  /*07d0*/  @!P2 VIADD R13, R13, 0x1 ;  /* 0x000000010d0da836 */ /* 0x000fe20000000000 */
[----:B------:R-:W-:Y:S02]  /*07e0*/  ISETP.NE.AND P2, PT, R7, RZ, PT ;  /* 0x000000ff0700720c */ /* 0x000fe40003f45270 */
[----:B------:R-:W-:Y:S02]  /*07f0*/  ISETP.GE.U32.AND P0, PT, R4, R11, PT ;  /* 0x0000000b0400720c */ /* 0x000fe40003f06070 */
[----:B------:R-:W-:Y:S01]  /*0800*/  LOP3.LUT R4, R0, R7, RZ, 0x3c, !PT ;  /* 0x0000000700047212 */ /* 0x000fe200078e3cff */
[----:B------:R-:W2:Y:S01]  /*0810*/  LDC R11, c[0x0][0x28c] ;  /* 0x0000a300ff0b7b82 */ /* 0x000ea20000000800 */
[----:B0-----:R-:W-:Y:S02]  /*0820*/  VIADD R14, R6, 0xffffffe ;  /* 0x0ffffffe060e7836 */ /* 0x001fe40000000000 */
[----:B------:R-:W-:-:S02]  /*0830*/  ISETP.GE.AND P3, PT, R4, RZ, PT ;  /* 0x000000ff0400720c */ /* 0x000fc40003f66270 */
[----:B------:R0:W3:Y:S05]  /*0840*/  F2I.FTZ.U32.TRUNC.NTZ R15, R14 ;  /* 0x0000000e000f7305 */ /* 0x0000ea000021f000 */
[----:B------:R-:W-:Y:S02]  /*0850*/  @P0 VIADD R13, R13, 0x1 ;  /* 0x000000010d0d0836 */ /* 0x000fe40000000000 */
[----:B0-----:R-:W-:-:S04]  /*0860*/  IMAD.MOV.U32 R14, RZ, RZ, RZ ;  /* 0x000000ffff0e7224 */ /* 0x001fc800078e00ff */
[----:B------:R-:W-:Y:S02]  /*0870*/  @!P3 IADD3 R13, -R13, RZ, RZ ;  /* 0x000000ff0d0db210 */ /* 0x000fe40007ffe1ff */
[----:B------:R-:W-:Y:S01]  /*0880*/  @!P2 LOP3.LUT R13, RZ, R7, RZ, 0x33, !PT ;  /* 0x00000007ff0da212 */ /* 0x000fe200078e33ff */
[----:B---3--:R-:W-:-:S03]  /*0890*/  IMAD.MOV R9, RZ, RZ, -R15 ;  /* 0x000000ffff097224 */ /* 0x008fc600078e0a0f */
[----:B------:R-:W-:Y:S01]  /*08a0*/  IABS R4, R13 ;  /* 0x0000000d00047213 */ /* 0x000fe20000000000 */
[----:B------:R-:W-:Y:S01]  /*08b0*/  IMAD R9, R9, R8, RZ ;  /* 0x0000000809097224 */ /* 0x000fe200078e02ff */
[----:B--2---:R-:W-:-:S03]  /*08c0*/  IABS R6, R11 ;  /* 0x0000000b00067213 */ /* 0x004fc60000000000 */
[----:B------:R-:W-:-:S04]  /*08d0*/  IMAD.HI.U32 R14, R15, R9, R14 ;  /* 0x000000090f0e7227 */ /* 0x000fc800078e000e */
[----:B------:R-:W-:Y:S02]  /*08e0*/  IMAD.MOV.U32 R9, RZ, RZ, R4 ;  /* 0x000000ffff097224 */ /* 0x000fe400078e0004 */
[----:B------:R-:W-:Y:S01]  /*08f0*/  IMAD.MOV.U32 R4, RZ, RZ, R6 ;  /* 0x000000ffff047224 */ /* 0x000fe200078e0006 */
[----:B-1----:R-:W-:Y:S01]  /*0900*/  IABS R6, R10 ;  /* 0x0000000a00067213 */ /* 0x002fe20000000000 */
[----:B------:R-:W-:Y:S02]  /*0910*/  IMAD.HI.U32 R12, R14, R9, RZ ;  /* 0x000000090e0c7227 */ /* 0x000fe400078e00ff */
[----:B------:R-:W0:Y:S02]  /*0920*/  I2F.RP R16, R4 ;  /* 0x0000000400107306 */ /* 0x000e240000209400 */
[----:B------:R-:W-:-:S04]  /*0930*/  IMAD.MOV R14, RZ, RZ, -R12 ;  /* 0x000000ffff0e7224 */ /* 0x000fc800078e0a0c */
[C---:B------:R-:W-:Y:S02]  /*0940*/  IMAD R9, R8.reuse, R14, R9 ;  /* 0x0000000e08097224 */ /* 0x040fe400078e0209 */
[----:B------:R-:W1:Y:S03]  /*0950*/  I2F.RP R17, R6 ;  /* 0x0000000600117306 */ /* 0x000e660000209400 */
[----:B------:R-:W-:-:S05]  /*0960*/  ISETP.GT.U32.AND P2, PT, R8, R9, PT ;  /* 0x000000090800720c */ /* 0x000fca0003f44070 */
[----:B0-----:R-:W0:Y:S08]  /*0970*/  MUFU.RCP R16, R16 ;  /* 0x0000001000107308 */ /* 0x001e300000001000 */
[----:B-1----:R-:W1:Y:S01]  /*0980*/  MUFU.RCP R17, R17 ;  /* 0x0000001100117308 */ /* 0x002e620000001000 */
[----:B------:R-:W-:Y:S01]  /*0990*/  @!P2 IADD3 R9, R9, -R8, RZ ;  /* 0x800000080909a210 */ /* 0x000fe20007ffe0ff */
[----:B------:R-:W-:Y:S01]  /*09a0*/  @!P2 VIADD R12, R12, 0x1 ;  /* 0x000000010c0ca836 */ /* 0x000fe20000000000 */
[----:B------:R-:W-:-:S02]  /*09b0*/  ISETP.NE.AND P2, PT, R2, RZ, PT ;  /* 0x000000ff0200720c */ /* 0x000fc40003f45270 */
[----:B------:R-:W-:Y:S02]  /*09c0*/  ISETP.GE.U32.AND P0, PT, R9, R8, PT ;  /* 0x000000080900720c */ /* 0x000fe40003f06070 */
[----:B------:R-:W-:Y:S01]  /*09d0*/  LOP3.LUT R8, R13, R2, RZ, 0x3c, !PT ;  /* 0x000000020d087212 */ /* 0x000fe200078e3cff */
[----:B0-----:R-:W-:-:S03]  /*09e0*/  VIADD R14, R16, 0xffffffe ;  /* 0x0ffffffe100e7836 */ /* 0x001fc60000000000 */
[----:B------:R-:W-:Y:S01]  /*09f0*/  ISETP.GE.AND P3, PT, R8, RZ, PT ;  /* 0x000000ff0800720c */ /* 0x000fe20003f66270 */
[----:B------:R-:W0:Y:S01]  /*0a00*/  F2I.FTZ.U32.TRUNC.NTZ R15, R14 ;  /* 0x0000000e000f7305 */ /* 0x000e22000021f000 */
[----:B-1----:R-:W-:-:S05]  /*0a10*/  VIADD R8, R17, 0xffffffe ;  /* 0x0ffffffe11087836 */ /* 0x002fca0000000000 */
[----:B------:R-:W-:Y:S02]  /*0a20*/  @P0 VIADD R12, R12, 0x1 ;  /* 0x000000010c0c0836 */ /* 0x000fe40000000000 */
[----:B------:R1:W2:Y:S04]  /*0a30*/  F2I.FTZ.U32.TRUNC.NTZ R9, R8 ;  /* 0x0000000800097305 */ /* 0x0002a8000021f000 */
[----:B------:R-:W-:Y:S02]  /*0a40*/  @!P3 IADD3 R12, -R12, RZ, RZ ;  /* 0x000000ff0c0cb210 */ /* 0x000fe40007ffe1ff */
[----:B------:R-:W-:Y:S01]  /*0a50*/  @!P2 LOP3.LUT R12, RZ, R2, RZ, 0x33, !PT ;  /* 0x00000002ff0ca212 */ /* 0x000fe200078e33ff */
[----:B0-----:R-:W-:-:S03]  /*0a60*/  IMAD.MOV R17, RZ, RZ, -R15 ;  /* 0x000000ffff117224 */ /* 0x001fc600078e0a0f */
[----:B-1----:R-:W-:Y:S01]  /*0a70*/  IABS R8, R12 ;  /* 0x0000000c00087213 */ /* 0x002fe20000000000 */
[----:B------:R-:W-:Y:S02]  /*0a80*/  IMAD.MOV R14, RZ, RZ, -R12 ;  /* 0x000000ffff0e7224 */ /* 0x000fe400078e0a0c */
[----:B------:R-:W-:Y:S02]  /*0a90*/  IMAD R17, R17, R4, RZ ;  /* 0x0000000411117224 */ /* 0x000fe400078e02ff */
[----:B------:R-:W-:Y:S02]  /*0aa0*/  IMAD R2, R2, R14, R13 ;  /* 0x0000000e02027224 */ /* 0x000fe400078e020d */
[----:B--2---:R-:W-:Y:S02]  /*0ab0*/  IMAD.MOV R16, RZ, RZ, -R9 ;  /* 0x000000ffff107224 */ /* 0x004fe400078e0a09 */
[----:B------:R-:W-:Y:S02]  /*0ac0*/  IMAD.MOV.U32 R14, RZ, RZ, RZ ;  /* 0x000000ffff0e7224 */ /* 0x000fe400078e00ff */
[----:B------:R-:W-:-:S02]  /*0ad0*/  VIADD R2, R2, UR5 ;  /* 0x0000000502027c36 */ /* 0x000fc40008000000 */
[----:B------:R-:W-:Y:S01]  /*0ae0*/  IMAD.HI.U32 R14, R15, R17, R14 ;  /* 0x000000110f0e7227 */ /* 0x000fe200078e000e */
[----:B------:R-:W-:Y:S02]  /*0af0*/  MOV R17, R16 ;  /* 0x0000001000117202 */ /* 0x000fe40000000f00 */
[----:B------:R-:W-:Y:S01]  /*0b00*/  IABS R16, R2 ;  /* 0x0000000200107213 */ /* 0x000fe20000000000 */
[----:B------:R-:W-:Y:S01]  /*0b10*/  IMAD.MOV.U32 R15, RZ, RZ, R8 ;  /* 0x000000ffff0f7224 */ /* 0x000fe200078e0008 */
[----:B------:R-:W-:Y:S01]  /*0b20*/  ISETP.GE.AND P5, PT, R2, RZ, PT ;  /* 0x000000ff0200720c */ /* 0x000fe20003fa6270 */
[----:B------:R-:W-:Y:S02]  /*0b30*/  IMAD R17, R17, R6, RZ ;  /* 0x0000000611117224 */ /* 0x000fe400078e02ff */
[----:B------:R-:W-:-:S04]  /*0b40*/  IMAD.HI.U32 R14, R14, R15, RZ ;  /* 0x0000000f0e0e7227 */ /* 0x000fc800078e00ff */
[----:B------:R-:W-:Y:S02]  /*0b50*/  IMAD.MOV.U32 R8, RZ, RZ, RZ ;  /* 0x000000ffff087224 */ /* 0x000fe400078e00ff */
[----:B------:R-:W-:Y:S02]  /*0b60*/  IMAD.MOV R13, RZ, RZ, -R13 ;  /* 0x000000ffff0d7224 */ /* 0x000fe400078e0a0d */
[----:B------:R-:W-:Y:S01]  /*0b70*/  IMAD.HI.U32 R8, R9, R17, R8 ;  /* 0x0000001109087227 */ /* 0x000fe200078e0008 */
[----:B------:R-:W-:-:S03]  /*0b80*/  IADD3 R9, -R14, RZ, RZ ;  /* 0x000000ff0e097210 */ /* 0x000fc60007ffe1ff */
[----:B------:R-:W-:Y:S02]  /*0b90*/  IMAD.MOV.U32 R17, RZ, RZ, R16 ;  /* 0x000000ffff117224 */ /* 0x000fe400078e0010 */
[----:B------:R-:W-:Y:S02]  /*0ba0*/  IMAD R9, R4, R9, R15 ;  /* 0x0000000904097224 */ /* 0x000fe400078e020f */
[----:B------:R-:W-:-:S03]  /*0bb0*/  IMAD.HI.U32 R8, R8, R17, RZ ;  /* 0x0000001108087227 */ /* 0x000fc600078e00ff */
[----:B------:R-:W-:Y:S01]  /*0bc0*/  ISETP.GT.U32.AND P2, PT, R4, R9, PT ;  /* 0x000000090400720c */ /* 0x000fe20003f44070 */
[----:B------:R-:W-:Y:S02]  /*0bd0*/  IMAD.MOV R8, RZ, RZ, -R8 ;  /* 0x000000ffff087224 */ /* 0x000fe400078e0a08 */
[----:B------:R-:W-:Y:S02]  /*0be0*/  IMAD R13, R7, R13, R0 ;  /* 0x0000000d070d7224 */ /* 0x000fe400078e0200 */
[----:B------:R-:W-:-:S05]  /*0bf0*/  IMAD R15, R6, R8, R17 ;  /* 0x00000008060f7224 */ /* 0x000fca00078e0211 */
[----:B------:R-:W-:-:S03]  /*0c00*/  ISETP.GT.U32.AND P3, PT, R6, R15, PT ;  /* 0x0000000f0600720c */ /* 0x000fc60003f64070 */
[----:B------:R-:W-:Y:S02]  /*0c10*/  @!P2 IMAD.IADD R9, R9, 0x1, -R4 ;  /* 0x000000010909a824 */ /* 0x000fe400078e0a04 */
[----:B------:R-:W-:Y:S01]  /*0c20*/  @!P2 VIADD R14, R14, 0x1 ;  /* 0x000000010e0ea836 */ /* 0x000fe20000000000 */
[----:B------:R-:W-:Y:S02]  /*0c30*/  ISETP.NE.AND P2, PT, R11, RZ, PT ;  /* 0x000000ff0b00720c */ /* 0x000fe40003f45270 */
[----:B------:R-:W-:Y:S02]  /*0c40*/  ISETP.GE.U32.AND P0, PT, R9, R4, PT ;  /* 0x000000040900720c */ /* 0x000fe40003f06070 */
[----:B------:R-:W-:-:S03]  /*0c50*/  LOP3.LUT R4, R12, R11, RZ, 0x3c, !PT ;  /* 0x0000000b0c047212 */ /* 0x000fc600078e3cff */
[----:B------:R-:W-:Y:S01]  /*0c60*/  @!P3 IMAD.IADD R15, R15, 0x1, -R6 ;  /* 0x000000010f0fb824 */ /* 0x000fe200078e0a06 */
[----:B------:R-:W-:-:S04]  /*0c70*/  ISETP.GE.AND P3, PT, R4, RZ, PT ;  /* 0x000000ff0400720c */ /* 0x000fc80003f66270 */
[----:B------:R-:W-:-:S03]  /*0c80*/  ISETP.GT.U32.AND P4, PT, R6, R15, PT ;  /* 0x0000000f0600720c */ /* 0x000fc60003f84070 */
[----:B------:R-:W-:Y:S02]  /*0c90*/  @P0 IADD3 R14, R14, 0x1, RZ ;  /* 0x000000010e0e0810 */ /* 0x000fe40007ffe0ff */
[----:B------:R-:W-:-:S03]  /*0ca0*/  ISETP.NE.AND P0, PT, R10, RZ, PT ;  /* 0x000000ff0a00720c */ /* 0x000fc60003f05270 */
[----:B------:R-:W-:-:S04]  /*0cb0*/  IMAD.MOV.U32 R4, RZ, RZ, R14 ;  /* 0x000000ffff047224 */ /* 0x000fc800078e000e */
[----:B------:R-:W-:Y:S01]  /*0cc0*/  @!P3 IMAD.MOV R4, RZ, RZ, -R4 ;  /* 0x000000ffff04b224 */ /* 0x000fe200078e0a04 */
[----:B------:R-:W-:Y:S01]  /*0cd0*/  @!P2 LOP3.LUT R4, RZ, R11, RZ, 0x33, !PT ;  /* 0x0000000bff04a212 */ /* 0x000fe200078e33ff */
[----:B------:R-:W-:-:S04]  /*0ce0*/  @!P4 IMAD.IADD R15, R15, 0x1, -R6 ;  /* 0x000000010f0fc824 */ /* 0x000fc800078e0a06 */
[----:B------:R-:W-:Y:S01]  /*0cf0*/  IMAD.MOV R8, RZ, RZ, -R4 ;  /* 0x000000ffff087224 */ /* 0x000fe200078e0a04 */
[----:B------:R-:W-:-:S03]  /*0d00*/  MOV R6, R15 ;  /* 0x0000000f00067202 */ /* 0x000fc60000000f00 */
[----:B------:R-:W-:Y:S02]  /*0d10*/  IMAD R7, R11, R8, R12 ;  /* 0x000000080b077224 */ /* 0x000fe400078e020c */
[----:B------:R-:W-:Y:S01]  /*0d20*/  @!P5 IMAD.MOV R6, RZ, RZ, -R6 ;  /* 0x000000ffff06d224 */ /* 0x000fe200078e0a06 */
[----:B------:R-:W-:Y:S01]  /*0d30*/  @!P0 LOP3.LUT R6, RZ, R10, RZ, 0x33, !PT ;  /* 0x0000000aff068212 */ /* 0x000fe200078e33ff */
[----:B------:R-:W-:Y:S01]  /*0d40*/  VIADD R8, R13, UR4 ;  /* 0x000000040d087c36 */ /* 0x000fe20008000000 */
[----:B------:R-:W-:Y:S01]  /*0d50*/  HFMA2.MMA R10, -RZ, RZ, 0, 0 ;  /* 0x00000000ff0a7435 */ /* 0x000fe200000001ff */
[----:B------:R-:W-:Y:S10]  /*0d60*/  @!P1 BRA `(.L_x_475) ;  /* 0x0000001400289947 */ /* 0x000ff40003800000 */
[----:B------:R-:W0:Y:S01]  /*0d70*/  LDC.64 R20, c[0x0][0x2a8] ;  /* 0x0000aa00ff147b82 */ /* 0x000e220000000a00 */
[----:B------:R-:W-:Y:S01]  /*0d80*/  ULDC UR5, c[0x0][0x290] ;  /* 0x0000a40000057ab9 */ /* 0x000fe20000000800 */
[----:B------:R-:W-:Y:S01]  /*0d90*/  ISETP.NE.AND P2, PT, R6, RZ, PT ;  /* 0x000000ff0600720c */ /* 0x000fe20003f45270 */
[----:B------:R-:W-:Y:S01]  /*0da0*/  ULOP3.LUT UR4, UR5, 0x3, URZ, 0xc0, !UPT ;  /* 0x0000000305047892 */ /* 0x000fe2000f8ec03f */
[----:B------:R-:W-:-:S03]  /*0db0*/  IMAD.MOV.U32 R10, RZ, RZ, RZ ;  /* 0x000000ffff0a7224 */ /* 0x000fc600078e00ff */
[----:B------:R-:W-:-:S06]  /*0dc0*/  UIADD3 UR4, -UR4, UR5, URZ ;  /* 0x0000000504047290 */ /* 0x000fcc000fffe13f */
[----:B------:R-:W-:Y:S02]  /*0dd0*/  IMAD.U32 R11, RZ, RZ, UR4 ;  /* 0x00000004ff0b7e24 */ /* 0x000fe4000f8e00ff */
[----:B0-----:R-:W-:Y:S02]  /*0de0*/  IMAD R20, R21, R20, RZ ;  /* 0x0000001415147224 */ /* 0x001fe400078e02ff */
[----:B------:R-:W-:-:S07]  /*0df0*/  IMAD.MOV.U32 R21, RZ, RZ, RZ ;  /* 0x000000ffff157224 */ /* 0x000fce00078e00ff */
.L_x_484:
        /* <DEDUP_REMOVED lines=44> */
[----:B------:R-:W-:-:S05]  /*10c0*/  LOP3.LUT R12, R2, R17, RZ, 0x3c, !PT ;  /* 0x00000011020c7212 */ /* 0x000fca00078e3cff */
[----:B------:R-:W-:-:S05]  /*10d0*/  IMAD.HI.U32 R22, R25, R26, RZ ;  /* 0x0000001a19167227 */ /* 0x000fca00078e00ff */
[----:B------:R-:W-:-:S05]  /*10e0*/  IADD3 R13, -R22, RZ, RZ ;  /* 0x000000ff160d7210 */ /* 0x000fca0007ffe1ff */
[C---:B------:R-:W-:Y:S01]  /*10f0*/  IMAD R26, R19.reuse, R13, R26 ;  /* 0x0000000d131a7224 */ /* 0x040fe200078e021a */
[-C--:B------:R-:W-:Y:S02]  /*1100*/  IABS R13, R15.reuse ;  /* 0x0000000f000d7213 */ /* 0x080fe40000000000 */
[----:B------:R-:W-:Y:S02]  /*1110*/  LOP3.LUT R15, R8, R15, RZ, 0x3c, !PT ;  /* 0x0000000f080f7212 */ /* 0x000fe400078e3cff */
[----:B------:R-:W-:Y:S02]  /*1120*/  ISETP.GT.U32.AND P5, PT, R19, R26, PT ;  /* 0x0000001a1300720c */ /* 0x000fe40003fa4070 */
[----:B------:R-:W-:-:S11]  /*1130*/  ISETP.GE.U32.AND P6, PT, R18, R13, PT ;  /* 0x0000000d1200720c */ /* 0x000fd60003fc6070 */
[----:B------:R-:W-:Y:S02]  /*1140*/  @!P5 IMAD.IADD R26, R26, 0x1, -R19 ;  /* 0x000000011a1ad824 */ /* 0x000fe400078e0a13 */
[----:B------:R-:W-:Y:S01]  /*1150*/  @P6 VIADD R14, R14, 0x1 ;  /* 0x000000010e0e6836 */ /* 0x000fe20000000000 */
[----:B------:R-:W-:Y:S01]  /*1160*/  ISETP.GE.AND P6, PT, R15, RZ, PT ;  /* 0x000000ff0f00720c */ /* 0x000fe20003fc6270 */
[----:B------:R-:W-:Y:S01]  /*1170*/  @!P5 VIADD R22, R22, 0x1 ;  /* 0x000000011616d836 */ /* 0x000fe20000000000 */
[----:B------:R-:W-:Y:S02]  /*1180*/  ISETP.GE.U32.AND P4, PT, R26, R19, PT ;  /* 0x000000131a00720c */ /* 0x000fe40003f86070 */
[----:B------:R-:W-:Y:S02]  /*1190*/  ISETP.GE.AND P5, PT, R12, RZ, PT ;  /* 0x000000ff0c00720c */ /* 0x000fe40003fa6270 */
[----:B------:R-:W0:Y:S07]  /*11a0*/  LDC.64 R12, c[0x0][0x2a0] ;  /* 0x0000a800ff0c7b82 */ /* 0x000e2e0000000a00 */
[----:B------:R-:W-:-:S02]  /*11b0*/  @!P6 IMAD.MOV R14, RZ, RZ, -R14 ;  /* 0x000000ffff0ee224 */ /* 0x000fc400078e0a0e */
[----:B------:R-:W-:Y:S02]  /*11c0*/  @P4 IADD3 R22, R22, 0x1, RZ ;  /* 0x0000000116164810 */ /* 0x000fe40007ffe0ff */
[----:B------:R-:W-:Y:S02]  /*11d0*/  ISETP.NE.AND P4, PT, R17, RZ, PT ;  /* 0x000000ff1100720c */ /* 0x000fe40003f85270 */
[----:B------:R-:W-:Y:S01]  /*11e0*/  SEL R19, R16, R14, !P0 ;  /* 0x0000000e10137207 */ /* 0x000fe20004000000 */
        /* <DEDUP_REMOVED lines=13> */
[----:B------:R-:W2:Y:S01]  /*12c0*/  LDG.E R16, desc[UR6][R16.64] ;  /* 0x0000000610107981 */ /* 0x000ea2000c1e1900 */
[----:B-1----:R-:W-:-:S06]  /*12d0*/  IMAD.WIDE R14, R13, 0x4, R14 ;  /* 0x000000040d0e7825 */ /* 0x002fcc00078e020e */
[----:B------:R-:W2:Y:S02]  /*12e0*/  LDG.E R14, desc[UR6][R14.64] ;  /* 0x000000060e0e7981 */ /* 0x000ea4000c1e1900 */
[----:B--2---:R-:W-:-:S07]  /*12f0*/  FFMA.FTZ R21, R14, R16, R21 ;  /* 0x000000100e157223 */ /* 0x004fce0000010015 */
.L_x_477:
[----:B------:R-:W-:Y:S05]  /*1300*/  BSYNC B0 ;  /* 0x0000000000007941 */ /* 0x000fea0003800000 */
.L_x_476:
        /* <DEDUP_REMOVED lines=29> */
[----:B------:R-:W-:Y:S02]  /*14e0*/  IABS R26, R2 ;  /* 0x00000002001a7213 */ /* 0x000fe40000000000 */
[----:B------:R-:W-:Y:S02]  /*14f0*/  @!P4 IADD3 R14, R14, 0x1, RZ ;  /* 0x000000010e0ec810 */ /* 0x000fe40007ffe0ff */
        /* <DEDUP_REMOVED lines=44> */
[----:B------:R-:W3:Y:S01]  /*17c0*/  LDG.E R16, desc[UR6][R16.64] ;  /* 0x0000000610107981 */ /* 0x000ee2000c1e1900 */
[----:B--2---:R-:W-:-:S06]  /*17d0*/  IMAD.WIDE R18, R25, 0x4, R18 ;  /* 0x0000000419127825 */ /* 0x004fcc00078e0212 */
[----:B------:R-:W3:Y:S02]  /*17e0*/  LDG.E R18, desc[UR6][R18.64] ;  /* 0x0000000612127981 */ /* 0x000ee4000c1e1900 */
[----:B---3--:R-:W-:-:S07]  /*17f0*/  FFMA.FTZ R21, R18, R16, R21 ;  /* 0x0000001012157223 */ /* 0x008fce0000010015 */
.L_x_479:
[----:B------:R-:W-:Y:S05]  /*1800*/  BSYNC B0 ;  /* 0x0000000000007941 */ /* 0x000fea0003800000 */
.L_x_478:
        /* <DEDUP_REMOVED lines=30> */
[----:B------:R-:W-:Y:S02]  /*19f0*/  ISETP.GE.U32.AND P6, PT, R23, R14, PT ;  /* 0x0000000e1700720c */ /* 0x000fe40003fc6070 */
[----:B------:R-:W-:Y:S02]  /*1a00*/  @!P4 IADD3 R16, R16, 0x1, RZ ;  /* 0x000000011010c810 */ /* 0x000fe40007ffe0ff */
[----:B------:R-:W-:-:S09]  /*1a10*/  LOP3.LUT R15, R8, R15, RZ, 0x3c, !PT ;  /* 0x0000000f080f7212 */ /* 0x000fd200078e3cff */
        /* <DEDUP_REMOVED lines=41> */
[----:B------:R-:W2:Y:S01]  /*1cb0*/  LDG.E R16, desc[UR6][R16.64] ;  /* 0x0000000610107981 */ /* 0x000ea2000c1e1900 */
[----:B-1----:R-:W-:-:S06]  /*1cc0*/  IMAD.WIDE R14, R13, 0x4, R14 ;  /* 0x000000040d0e7825 */ /* 0x002fcc00078e020e */
[----:B------:R-:W2:Y:S02]  /*1cd0*/  LDG.E R14, desc[UR6][R14.64] ;  /* 0x000000060e0e7981 */ /* 0x000ea4000c1e1900 */
[----:B--2---:R-:W-:-:S07]  /*1ce0*/  FFMA.FTZ R21, R14, R16, R21 ;  /* 0x000000100e157223 */ /* 0x004fce0000010015 */
.L_x_481:
[----:B------:R-:W-:Y:S05]  /*1cf0*/  BSYNC B0 ;  /* 0x0000000000007941 */ /* 0x000fea0003800000 */
.L_x_480:
        /* <DEDUP_REMOVED lines=78> */
.L_x_483:
[----:B------:R-:W-:Y:S05]  /*21e0*/  BSYNC B0 ;  /* 0x0000000000007941 */ /* 0x000fea0003800000 */
.L_x_482:
[----:B------:R-:W-:Y:S01]  /*21f0*/  VIADD R10, R10, 0x4 ;  /* 0x000000040a0a7836 */ /* 0x000fe20000000000 */
[----:B------:R-:W-:Y:S06]  /*2200*/  @P3 BRA `(.L_x_484) ;  /* 0xffffffe800fc3947 */ /* 0x000fec000383ffff */
.L_x_475:
[----:B------:R-:W0:Y:S02]  /*2210*/  LDC R9, c[0x0][0x290] ;  /* 0x0000a400ff097b82 */ /* 0x000e240000000800 */
        /* <DEDUP_REMOVED lines=80> */
[----:B------:R-:W2:Y:S01]  /*2720*/  LDG.E R10, desc[UR6][R10.64] ;  /* 0x000000060a0a7981 */ /* 0x000ea2000c1e1900 */
[----:B-1----:R-:W-:-:S06]  /*2730*/  IMAD.WIDE R14, R7, 0x4, R14 ;  /* 0x00000004070e7825 */ /* 0x002fcc00078e020e */
[----:B------:R-:W2:Y:S02]  /*2740*/  LDG.E R14, desc[UR6][R14.64] ;  /* 0x000000060e0e7981 */ /* 0x000ea4000c1e1900 */
[----:B--2---:R-:W-:-:S07]  /*2750*/  FFMA.FTZ R21, R14, R10, R21 ;  /* 0x0000000a0e157223 */ /* 0x004fce0000010015 */
.L_x_487:
[----:B------:R-:W-:Y:S05]  /*2760*/  BSYNC B0 ;  /* 0x0000000000007941 */ /* 0x000fea0003800000 */
.L_x_486:
        /* <DEDUP_REMOVED lines=78> */
[----:B------:R-:W2:Y:S01]  /*2c50*/  LDG.E R10, desc[UR6][R10.64] ;  /* 0x000000060a0a7981 */ /* 0x000ea2000c1e1900 */
[----:B-1----:R-:W-:-:S06]  /*2c60*/  IMAD.WIDE R14, R7, 0x4, R14 ;  /* 0x00000004070e7825 */ /* 0x002fcc00078e020e */
[----:B------:R-:W2:Y:S02]  /*2c70*/  LDG.E R14, desc[UR6][R14.64] ;  /* 0x000000060e0e7981 */ /* 0x000ea4000c1e1900 */
[----:B--2---:R-:W-:-:S07]  /*2c80*/  FFMA.FTZ R21, R14, R10, R21 ;  /* 0x0000000a0e157223 */ /* 0x004fce0000010015 */
.L_x_490:
[----:B------:R-:W-:Y:S05]  /*2c90*/  BSYNC B1 ;  /* 0x0000000000017941 */ /* 0x000fea0003800000 */
.L_x_489:
        /* <DEDUP_REMOVED lines=54> */
[----:B------:R-:W-:Y:S02]  /*3000*/  @!P5 IMAD.IADD R7, R7, 0x1, -R14 ;  /* 0x000000010707d824 */ /* 0x000fe400078e0a0e */
[----:B------:R-:W-:-:S03]  /*3010*/  @!P5 VIADD R19, R19, 0x1 ;  /* 0x000000011313d836 */ /* 0x000fc60000000000 */
[----:B------:R-:W-:Y:S02]  /*3020*/  ISETP.GE.U32.AND P0, PT, R7, R14, PT ;  /* 0x0000000e0700720c */ /* 0x000fe40003f06070 */
[----:B------:R-:W0:Y:S11]  /*3030*/  LDC.64 R6, c[0x0][0x2a0] ;  /* 0x0000a800ff067b82 */ /* 0x000e360000000a00 */
[----:B------:R-:W-:-:S04]  /*3040*/  @P0 VIADD R19, R19, 0x1 ;  /* 0x0000000113130836 */ /* 0x000fc80000000000 */
[----:B------:R-:W-:-:S05]  /*3050*/  IMAD.MOV.U32 R2, RZ, RZ, R19 ;  /* 0x000000ffff027224 */ /* 0x000fca00078e0013 */
        /* <DEDUP_REMOVED lines=20> */
.L_x_488:
[----:B------:R-:W-:Y:S05]  /*31a0*/  BSYNC B0 ;  /* 0x0000000000007941 */ /* 0x000fea0003800000 */
.L_x_485:
[----:B------:R-:W-:Y:S01]  /*31b0*/  SHF.R.S64 R6, RZ, 0x1e, R0 ;  /* 0x0000001eff067819 */ /* 0x000fe20000001000 */
[----:B------:R-:W-:-:S03]  /*31c0*/  ULDC.64 UR4, c[0x0][0x238] ;  /* 0x00008e0000047ab9 */ /* 0x000fc60000000a00 */
[----:B------:R-:W-:Y:S01]  /*31d0*/  IADD3 R6, P0, R6, UR4, RZ ;  /* 0x0000000406067c10 */ /* 0x000fe2000ff1e0ff */
[----:B------:R-:W-:-:S03]  /*31e0*/  ULDC UR4, c[0x0][0x288] ;  /* 0x0000a20000047ab9 */ /* 0x000fc60000000800 */
[----:B------:R-:W-:Y:S02]  /*31f0*/  LEA.HI.X.SX32 R7, R0, UR5, 0x2, P0 ;  /* 0x0000000500077c11 */ /* 0x000fe400080f16ff */
[----:B------:R-:W-:-:S03]  /*3200*/  IADD3 R0, P0, R5, R0, RZ ;  /* 0x0000000005007210 */ /* 0x000fc60007f1e0ff */
[----:B------:R0:W-:Y:S02]  /*3210*/  STG.E desc[UR6][R6.64], R21 ;  /* 0x0000001506007986 */ /* 0x0001e4000c101906 */
[----:B------:R-:W-:Y:S01]  /*3220*/  IMAD.X R3, RZ, RZ, R3, P0 ;  /* 0x000000ffff037224 */ /* 0x000fe200000e0603 */
[----:B------:R-:W-:-:S04]  /*3230*/  ISETP.GE.U32.AND P0, PT, R0, UR4, PT ;  /* 0x0000000400007c0c */ /* 0x000fc8000bf06070 */
[----:B------:R-:W-:-:S13]  /*3240*/  ISETP.GE.AND.EX P0, PT, R3, UR8, PT, P0 ;  /* 0x0000000803007c0c */ /* 0x000fda000bf06300 */
[----:B0-----:R-:W-:Y:S05]  /*3250*/  @!P0 BRA `(.L_x_491) ;  /* 0xffffffd000fc8947 */ /* 0x001fea000383ffff */
[----:B------:R-:W-:Y:S05]  /*3260*/  EXIT ;  /* 0x000000000000794d */ /* 0x000fea0003800000 */
        .weak           $__internal_0_$__cuda_sm20_div_u64
        .type           $__internal_0_$__cuda_sm20_div_u64,@function
        .size           $__internal_0_$__cuda_sm20_div_u64,(.L_x_1118 - $__internal_0_$__cuda_sm20_div_u64)
$__internal_0_$__cuda_sm20_div_u64:
[----:B------:R-:W-:Y:S01]  /*3270*/  IMAD.MOV.U32 R12, RZ, RZ, R5 ;  /* 0x000000ffff0c7224 */ /* 0x000fe200078e0005 */
[----:B------:R-:W-:-:S04]  /*3280*/  MOV R13, RZ ;  /* 0x000000ff000d7202 */ /* 0x000fc80000000f00 */
[----:B------:R-:W0:Y:S08]  /*3290*/  I2F.U64.RP R7, R12 ;  /* 0x0000000c00077312 */ /* 0x000e300000309000 */
[----:B0-----:R-:W0:Y:S02]  /*32a0*/  MUFU.RCP R7, R7 ;  /* 0x0000000700077308 */ /* 0x001e240000001000 */
[----:B0-----:R-:W-:-:S06]  /*32b0*/  VIADD R8, R7, 0x1ffffffe ;  /* 0x1ffffffe07087836 */ /* 0x001fcc0000000000 */
[----:B------:R-:W0:Y:S02]  /*32c0*/  F2I.U64.TRUNC R8, R8 ;  /* 0x0000000800087311 */ /* 0x000e24000020d800 */
[----:B0-----:R-:W-:-:S04]  /*32d0*/  IMAD.WIDE.U32 R10, R8, R5, RZ ;  /* 0x00000005080a7225 */ /* 0x001fc800078e00ff */
[----:B------:R-:W-:Y:S01]  /*32e0*/  IMAD R11, R9, R5, R11 ;  /* 0x00000005090b7224 */ /* 0x000fe200078e020b */
[----:B------:R-:W-:-:S05]  /*32f0*/  IADD3 R15, P0, RZ, -R10, RZ ;  /* 0x8000000aff0f7210 */ /* 0x000fca0007f1e0ff */
[----:B------:R-:W-:-:S04]  /*3300*/  IMAD.HI.U32 R10, R8, R15, RZ ;  /* 0x0000000f080a7227 */ /* 0x000fc800078e00ff */
[----:B------:R-:W-:Y:S02]  /*3310*/  IMAD.X R17, RZ, RZ, ~R11, P0 ;  /* 0x000000ffff117224 */ /* 0x000fe400000e0e0b */
[----:B------:R-:W-:Y:S02]  /*3320*/  IMAD.MOV.U32 R11, RZ, RZ, R8 ;  /* 0x000000ffff0b7224 */ /* 0x000fe400078e0008 */
[-C--:B------:R-:W-:Y:S02]  /*3330*/  IMAD R13, R9, R17.reuse, RZ ;  /* 0x00000011090d7224 */ /* 0x080fe400078e02ff */
[----:B------:R-:W-:-:S04]  /*3340*/  IMAD.WIDE.U32 R10, P0, R8, R17, R10 ;  /* 0x00000011080a7225 */ /* 0x000fc8000780000a */
[----:B------:R-:W-:-:S04]  /*3350*/  IMAD.HI.U32 R7, R9, R17, RZ ;  /* 0x0000001109077227 */ /* 0x000fc800078e00ff */
[----:B------:R-:W-:Y:S01]  /*3360*/  IMAD.HI.U32 R10, P1, R9, R15, R10 ;  /* 0x0000000f090a7227 */ /* 0x000fe2000782000a */
[----:B------:R-:W-:-:S04]  /*3370*/  IADD3.X R7, R7, R9, RZ, P0, !PT ;  /* 0x0000000907077210 */ /* 0x000fc800007fe4ff */
[----:B------:R-:W-:-:S04]  /*3380*/  IADD3 R11, P2, R13, R10, RZ ;  /* 0x0000000a0d0b7210 */ /* 0x000fc80007f5e0ff */
[----:B------:R-:W-:Y:S01]  /*3390*/  IADD3.X R7, RZ, RZ, R7, P2, P1 ;  /* 0x000000ffff077210 */ /* 0x000fe200017e2407 */
[----:B------:R-:W-:-:S03]  /*33a0*/  IMAD.WIDE.U32 R8, R11, R5, RZ ;  /* 0x000000050b087225 */ /* 0x000fc600078e00ff */
[----:B------:R-:W-:Y:S01]  /*33b0*/  IADD3 R13, P0, RZ, -R8, RZ ;  /* 0x80000008ff0d7210 */ /* 0x000fe20007f1e0ff */
[----:B------:R-:W-:Y:S02]  /*33c0*/  IMAD R8, R7, R5, R9 ;  /* 0x0000000507087224 */ /* 0x000fe400078e0209 */
[----:B------:R-:W-:Y:S02]  /*33d0*/  IMAD.MOV.U32 R9, RZ, RZ, RZ ;  /* 0x000000ffff097224 */ /* 0x000fe400078e00ff */
[----:B------:R-:W-:-:S04]  /*33e0*/  IMAD.HI.U32 R10, R11, R13, RZ ;  /* 0x0000000d0b0a7227 */ /* 0x000fc800078e00ff */
[----:B------:R-:W-:-:S04]  /*33f0*/  IMAD.X R8, RZ, RZ, ~R8, P0 ;  /* 0x000000ffff087224 */ /* 0x000fc800000e0e08 */
[----:B------:R-:W-:-:S04]  /*3400*/  IMAD.WIDE.U32 R10, P0, R11, R8, R10 ;  /* 0x000000080b0a7225 */ /* 0x000fc8000780000a */
[C---:B------:R-:W-:Y:S02]  /*3410*/  IMAD R12, R7.reuse, R8, RZ ;  /* 0x00000008070c7224 */ /* 0x040fe400078e02ff */
[----:B------:R-:W-:-:S04]  /*3420*/  IMAD.HI.U32 R11, P1, R7, R13, R10 ;  /* 0x0000000d070b7227 */ /* 0x000fc8000782000a */
[----:B------:R-:W-:Y:S01]  /*3430*/  IMAD.HI.U32 R8, R7, R8, RZ ;  /* 0x0000000807087227 */ /* 0x000fe200078e00ff */
[----:B------:R-:W-:-:S03]  /*3440*/  IADD3 R11, P2, R12, R11, RZ ;  /* 0x0000000b0c0b7210 */ /* 0x000fc60007f5e0ff */
[----:B------:R-:W-:Y:S02]  /*3450*/  IMAD.X R7, R8, 0x1, R7, P0 ;  /* 0x0000000108077824 */ /* 0x000fe400000e0607 */
[----:B------:R-:W-:-:S03]  /*3460*/  IMAD.HI.U32 R8, R11, R2, RZ ;  /* 0x000000020b087227 */ /* 0x000fc600078e00ff */
[----:B------:R-:W-:Y:S01]  /*3470*/  IADD3.X R7, RZ, RZ, R7, P2, P1 ;  /* 0x000000ffff077210 */ /* 0x000fe200017e2407 */
[----:B------:R-:W-:-:S04]  /*3480*/  IMAD.WIDE.U32 R8, R11, R6, R8 ;  /* 0x000000060b087225 */ /* 0x000fc800078e0008 */
[C---:B------:R-:W-:Y:S02]  /*3490*/  IMAD R11, R7.reuse, R6, RZ ;  /* 0x00000006070b7224 */ /* 0x040fe400078e02ff */
[----:B------:R-:W-:-:S04]  /*34a0*/  IMAD.HI.U32 R8, P0, R7, R2, R8 ;  /* 0x0000000207087227 */ /* 0x000fc80007800008 */
[----:B------:R-:W-:Y:S01]  /*34b0*/  IMAD.HI.U32 R7, R7, R6, RZ ;  /* 0x0000000607077227 */ /* 0x000fe200078e00ff */
[----:B------:R-:W-:-:S04]  /*34c0*/  IADD3 R10, P1, R11, R8, RZ ;  /* 0x000000080b0a7210 */ /* 0x000fc80007f3e0ff */
[----:B------:R-:W-:Y:S01]  /*34d0*/  IADD3.X R7, R7, RZ, RZ, P0, !PT ;  /* 0x000000ff07077210 */ /* 0x000fe200007fe4ff */
[C---:B------:R-:W-:Y:S01]  /*34e0*/  IMAD.WIDE.U32 R8, R10.reuse, R5, RZ ;  /* 0x000000050a087225 */ /* 0x040fe200078e00ff */
[----:B------:R-:W-:-:S03]  /*34f0*/  IADD3 R11, P2, R10, 0x1, RZ ;  /* 0x000000010a0b7810 */ /* 0x000fc60007f5e0ff */
[----:B------:R-:W-:Y:S01]  /*3500*/  IMAD.X R7, RZ, RZ, R7, P1 ;  /* 0x000000ffff077224 */ /* 0x000fe200008e0607 */
[----:B------:R-:W-:-:S03]  /*3510*/  IADD3 R12, P0, -R8, R2, RZ ;  /* 0x00000002080c7210 */ /* 0x000fc60007f1e1ff */
[----:B------:R-:W-:Y:S01]  /*3520*/  IMAD R9, R7, R5, R9 ;  /* 0x0000000507097224 */ /* 0x000fe200078e0209 */
[----:B------:R-:W-:-:S03]  /*3530*/  IADD3 R2, P1, -R5, R12, RZ ;  /* 0x0000000c05027210 */ /* 0x000fc60007f3e1ff */
[----:B------:R-:W-:Y:S01]  /*3540*/  IMAD.X R9, R6, 0x1, ~R9, P0 ;  /* 0x0000000106097824 */ /* 0x000fe200000e0e09 */
[----:B------:R-:W-:Y:S01]  /*3550*/  ISETP.GE.U32.AND P0, PT, R12, R5, PT ;  /* 0x000000050c00720c */ /* 0x000fe20003f06070 */
[----:B------:R-:W-:-:S03]  /*3560*/  IMAD.X R6, RZ, RZ, R7, P2 ;  /* 0x000000ffff067224 */ /* 0x000fc600010e0607 */
[C---:B------:R-:W-:Y:S02]  /*3570*/  ISETP.GE.U32.AND.EX P0, PT, R9.reuse, RZ, PT, P0 ;  /* 0x000000ff0900720c */ /* 0x040fe40003f06100 */
[----:B------:R-:W-:Y:S02]  /*3580*/  IADD3.X R8, R9, -0x1, RZ, P1, !PT ;  /* 0xffffffff09087810 */ /* 0x000fe40000ffe4ff */
[----:B------:R-:W-:Y:S02]  /*3590*/  SEL R2, R2, R12, P0 ;  /* 0x0000000c02027207 */ /* 0x000fe40000000000 */
[----:B------:R-:W-:Y:S02]  /*35a0*/  SEL R11, R11, R10, P0 ;  /* 0x0000000a0b0b7207 */ /* 0x000fe40000000000 */
[----:B------:R-:W-:Y:S02]  /*35b0*/  SEL R8, R8, R9, P0 ;  /* 0x0000000908087207 */ /* 0x000fe40000000000 */
[----:B------:R-:W-:Y:S01]  /*35c0*/  SEL R6, R6, R7, P0 ;  /* 0x0000000706067207 */ /* 0x000fe20000000000 */
[----:B------:R-:W-:Y:S01]  /*35d0*/  IMAD.MOV.U32 R7, RZ, RZ, 0x0 ;  /* 0x00000000ff077424 */ /* 0x000fe200078e00ff */
[----:B------:R-:W-:-:S02]  /*35e0*/  ISETP.GE.U32.AND P0, PT, R2, R5, PT ;  /* 0x000000050200720c */ /* 0x000fc40003f06070 */
[----:B------:R-:W-:Y:S02]  /*35f0*/  IADD3 R2, P2, R11, 0x1, RZ ;  /* 0x000000010b027810 */ /* 0x000fe40007f5e0ff */
[----:B------:R-:W-:Y:S02]  /*3600*/  ISETP.GE.U32.AND.EX P0, PT, R8, RZ, PT, P0 ;  /* 0x000000ff0800720c */ /* 0x000fe40003f06100 */
[-C--:B------:R-:W-:Y:S02]  /*3610*/  IADD3.X R9, RZ, R6.reuse, RZ, P2, !PT ;  /* 0x00000006ff097210 */ /* 0x080fe400017fe4ff */
[----:B------:R-:W-:Y:S02]  /*3620*/  ISETP.NE.U32.AND P1, PT, R5, RZ, PT ;  /* 0x000000ff0500720c */ /* 0x000fe40003f25070 */
[----:B------:R-:W-:Y:S01]  /*3630*/  SEL R9, R9, R6, P0 ;  /* 0x0000000609097207 */ /* 0x000fe20000000000 */
[----:B------:R-:W-:Y:S01]  /*3640*/  IMAD.MOV.U32 R6, RZ, RZ, R4 ;  /* 0x000000ffff067224 */ /* 0x000fe200078e0004 */
[----:B------:R-:W-:-:S02]  /*3650*/  ISETP.NE.AND.EX P1, PT, RZ, RZ, PT, P1 ;  /* 0x000000ffff00720c */ /* 0x000fc40003f25310 */
[----:B------:R-:W-:Y:S02]  /*3660*/  SEL R2, R2, R11, P0 ;  /* 0x0000000b02027207 */ /* 0x000fe40000000000 */
[----:B------:R-:W-:Y:S02]  /*3670*/  SEL R9, R9, 0xffffffff, P1 ;  /* 0xffffffff09097807 */ /* 0x000fe40000800000 */
[----:B------:R-:W-:Y:S01]  /*3680*/  SEL R2, R2, 0xffffffff, P1 ;  /* 0xffffffff02027807 */ /* 0x000fe20000800000 */
[----:B------:R-:W-:Y:S06]  /*3690*/  RET.REL.NODEC R6 `(_ZN2at6native51_GLOBAL__N__2c613397_18_DepthwiseConv2d_cu_9959487032conv_depthwise2d_backward_kernelILi1ELi0EfiEEvNS_27GenericPackedTensorAccessorIKT1_Lm4ENS_16DefaultPtrTraitsEiEENS3_IS4_Lm4ES6_iEES7_T2_iiiiiiiiiiiiiii) ;  /* 0xffffffc806587950 */ /* 0x000fec0003c3ffff */
.L_x_492:
        /* <DEDUP_REMOVED lines=14> */
.L_x_1118:


//--------------------- .text._ZN2at6native51_GLOBAL__N__2c613397_18_DepthwiseConv2d_cu_9959487032conv_depthwise2d_backward_kernelILi1ELi2EfiEEvNS_27GenericPackedTensorAccessorIKT1_Lm4ENS_16DefaultPtrTraitsEiEENS3_IS4_Lm4ES6_iEES7_T2_iiiiiiiiiiiiiii --------------------------
	.section	.text._ZN2at6native51_GLOBAL__N__2c613397_18_DepthwiseConv2d_cu_9959487032conv_depthwise2d_backward_kernelILi1ELi2EfiEEvNS_27GenericPackedTensorAccessorIKT1_Lm4ENS_16DefaultPtrTraitsEiEENS3_IS4_Lm4ES6_iEES7_T2_iiiiiiiiiiiiiii,"ax",@progbits
	.align	128
.text._ZN2at6native51_GLOBAL__N__2c613397_18_DepthwiseConv2d_cu_9959487032conv_depthwise2d_backward_kernelILi1ELi2EfiEEvNS_27GenericPackedTensorAccessorIKT1_Lm4ENS_16DefaultPtrTraitsEiEENS3_IS4_Lm4ES6_iEES7_T2_iiiiiiiiiiiiiii:
        .type           _ZN2at6native51_GLOBAL__N__2c613397_18_DepthwiseConv2d_cu_9959487032conv_depthwise2d_backward_kernelILi1ELi2EfiEEvNS_27GenericPackedTensorAccessorIKT1_Lm4ENS_16DefaultPtrTraitsEiEENS3_IS4_Lm4ES6_iEES7_T2_iiiiiiiiiiiiiii,@function
        .size           _ZN2at6native51_GLOBAL__N__2c613397_18_DepthwiseConv2d_cu_9959487032conv_depthwise2d_backward_kernelILi1ELi2EfiEEvNS_27GenericPackedTensorAccessorIKT1_Lm4ENS_16DefaultPtrTraitsEiEENS3_IS4_Lm4ES6_iEES7_T2_iiiiiiiiiiiiiii,(.L_x_1120 - _ZN2at6native51_GLOBAL__N__2c613397_18_DepthwiseConv2d_cu_9959487032conv_depthwise2d_backward_kernelILi1ELi2EfiEEvNS_27GenericPackedTensorAccessorIKT1_Lm4ENS_16DefaultPtrTraitsEiEENS3_IS4_Lm4ES6_iEES7_T2_iiiiiiiiiiiiiii)
        .other          _ZN2at6native51_GLOBAL__N__2c613397_18_DepthwiseConv2d_cu_9959487032conv_depthwise2d_backward_kernelILi1ELi2EfiEEvNS_27GenericPackedTensorAccessorIKT1_Lm4ENS_16DefaultPtrTraitsEiEENS3_IS4_Lm4ES6_iEES7_T2_iiiiiiiiiiiiiii,@"STO_CUDA_ENTRY STV_DEFAULT"
_ZN2at6native51_GLOBAL__N__2c613397_18_DepthwiseConv2d_cu_9959487032conv_depthwise2d_backward_kernelILi1ELi2EfiEEvNS_27GenericPackedTensorAccessorIKT1_Lm4ENS_16DefaultPtrTraitsEiEENS3_IS4_Lm4ES6_iEES7_T2_iiiiiiiiiiiiiii:
        /* <DEDUP_REMOVED lines=26> */
[----:B------:R-:W-:Y:S05]  /*01a0*/  CALL.REL.NOINC `($__internal_1_$__cuda_sm20_div_u64) ;  /* 0x0000001000bc7944 */ /* 0x000fea0003c00000 */
[----:B------:R-:W-:Y:S01]  /*01b0*/  MOV R6, R2 ;  /* 0x0000000200067202 */ /* 0x000fe20000000f00 */
[----:B------:R-:W-:Y:S01]  /*01c0*/  IMAD.MOV.U32 R7, RZ, RZ, R9 ;  /* 0x000000ffff077224 */ /* 0x000fe200078e0009 */
[----:B------:R-:W-:Y:S06]  /*01d0*/  BRA `(.L_x_496) ;  /* 0x00000000004c7947 */ /* 0x000fec0003800000 */
.L_x_495:
[----:B------:R-:W0:Y:S01]  /*01e0*/  I2F.U32.RP R4, R5 ;  /* 0x0000000500047306 */ /* 0x000e220000209000 */
[----:B------:R-:W-:Y:S02]  /*01f0*/  IADD3 R9, RZ, -R5, RZ ;  /* 0x80000005ff097210 */ /* 0x000fe40007ffe0ff */
[----:B------:R-:W-:-:S05]  /*0200*/  ISETP.NE.U32.AND P2, PT, R5, RZ, PT ;  /* 0x000000ff0500720c */ /* 0x000fca0003f45070 */
[----:B0-----:R-:W0:Y:S02]  /*0210*/  MUFU.RCP R4, R4 ;  /* 0x0000000400047308 */ /* 0x001e240000001000 */
[----:B0-----:R-:W-:-:S06]  /*0220*/  VIADD R6, R4, 0xffffffe ;  /* 0x0ffffffe04067836 */ /* 0x001fcc0000000000 */
[----:B------:R0:W1:Y:S02]  /*0230*/  F2I.FTZ.U32.TRUNC.NTZ R7, R6 ;  /* 0x0000000600077305 */ /* 0x000064000021f000 */
[----:B0-----:R-:W-:Y:S02]  /*0240*/  IMAD.MOV.U32 R6, RZ, RZ, RZ ;  /* 0x000000ffff067224 */ /* 0x001fe400078e00ff */
[----:B-1----:R-:W-:-:S04]  /*0250*/  IMAD R9, R9, R7, RZ ;  /* 0x0000000709097224 */ /* 0x002fc800078e02ff */
[----:B------:R-:W-:-:S06]  /*0260*/  IMAD.HI.U32 R7, R7, R9, R6 ;  /* 0x0000000907077227 */ /* 0x000fcc00078e0006 */
[----:B------:R-:W-:-:S04]  /*0270*/  IMAD.HI.U32 R6, R7, R2, RZ ;  /* 0x0000000207067227 */ /* 0x000fc800078e00ff */
[----:B------:R-:W-:-:S04]  /*0280*/  IMAD.MOV R7, RZ, RZ, -R6 ;  /* 0x000000ffff077224 */ /* 0x000fc800078e0a06 */
[----:B------:R-:W-:Y:S01]  /*0290*/  IMAD R2, R5, R7, R2 ;  /* 0x0000000705027224 */ /* 0x000fe200078e0202 */
[----:B------:R-:W-:-:S04]  /*02a0*/  HFMA2.MMA R7, -RZ, RZ, 0, 0 ;  /* 0x00000000ff077435 */ /* 0x000fc800000001ff */
[----:B------:R-:W-:-:S13]  /*02b0*/  ISETP.GE.U32.AND P0, PT, R2, R5, PT ;  /* 0x000000050200720c */ /* 0x000fda0003f06070 */
[----:B------:R-:W-:Y:S01]  /*02c0*/  @P0 IADD3 R2, -R5, R2, RZ ;  /* 0x0000000205020210 */ /* 0x000fe20007ffe1ff */
[----:B------:R-:W-:-:S03]  /*02d0*/  @P0 VIADD R6, R6, 0x1 ;  /* 0x0000000106060836 */ /* 0x000fc60000000000 */
[----:B------:R-:W-:-:S13]  /*02e0*/  ISETP.GE.U32.AND P1, PT, R2, R5, PT ;  /* 0x000000050200720c */ /* 0x000fda0003f26070 */
[----:B------:R-:W-:Y:S01]  /*02f0*/  @P1 VIADD R6, R6, 0x1 ;  /* 0x0000000106061836 */ /* 0x000fe20000000000 */
[----:B------:R-:W-:-:S07]  /*0300*/  @!P2 LOP3.LUT R6, RZ, R5, RZ, 0x33, !PT ;  /* 0x00000005ff06a212 */ /* 0x000fce00078e33ff */
.L_x_496:
[----:B------:R-:W-:Y:S05]  /*0310*/  BSYNC B0 ;  /* 0x0000000000007941 */ /* 0x000fea0003800000 */
.L_x_494:
        /* <DEDUP_REMOVED lines=10> */
[----:B------:R-:W-:Y:S01]  /*03c0*/  IMAD.MOV.U32 R9, RZ, RZ, RZ ;  /* 0x000000ffff097224 */ /* 0x000fe200078e00ff */
[----:B------:R-:W-:Y:S01]  /*03d0*/  MOV R2, RZ ;  /* 0x000000ff00027202 */ /* 0x000fe20000000f00 */
[----:B------:R-:W-:-:S07]  /*03e0*/  IMAD.MOV.U32 R4, RZ, RZ, R0 ;  /* 0x000000ffff047224 */ /* 0x000fce00078e0000 */
.L_x_499:
[----:B------:R-:W-:Y:S02]  /*03f0*/  SHF.R.S64 R6, R2, 0x1e, R4 ;  /* 0x0000001e02067819 */ /* 0x000fe40000001004 */
[----:B------:R-:W-:Y:S02]  /*0400*/  IADD3 R0, P2, R5, R0, RZ ;  /* 0x0000000005007210 */ /* 0x000fe40007f5e0ff */
[----:B------:R-:W-:Y:S02]  /*0410*/  IADD3 R6, P1, R6, UR4, RZ ;  /* 0x0000000406067c10 */ /* 0x000fe4000ff3e0ff */
[----:B------:R-:W-:Y:S01]  /*0420*/  IADD3 R2, P3, RZ, R2, RZ ;  /* 0x00000002ff027210 */ /* 0x000fe20007f7e0ff */
[----:B------:R-:W-:Y:S01]  /*0430*/  IMAD.X R3, RZ, RZ, R3, P2 ;  /* 0x000000ffff037224 */ /* 0x000fe200010e0603 */
[----:B------:R-:W-:Y:S02]  /*0440*/  LEA.HI.X.SX32 R7, R4, UR5, 0x2, P1 ;  /* 0x0000000504077c11 */ /* 0x000fe400088f16ff */
[----:B------:R-:W-:-:S02]  /*0450*/  IADD3 R8, P1, R8, -0x1, RZ ;  /* 0xffffffff08087810 */ /* 0x000fc40007f3e0ff */
[----:B------:R-:W-:Y:S01]  /*0460*/  IADD3.X R4, R5, R4, RZ, P3, !PT ;  /* 0x0000000405047210 */ /* 0x000fe20001ffe4ff */
[----:B------:R0:W-:Y:S01]  /*0470*/  STG.E desc[UR6][R6.64], RZ ;  /* 0x000000ff06007986 */ /* 0x0001e2000c101906 */
[----:B------:R-:W-:Y:S02]  /*0480*/  IADD3.X R9, R9, -0x1, RZ, P1, !PT ;  /* 0xffffffff09097810 */ /* 0x000fe40000ffe4ff */
[----:B------:R-:W-:-:S04]  /*0490*/  ISETP.NE.U32.AND P1, PT, R8, RZ, PT ;  /* 0x000000ff0800720c */ /* 0x000fc80003f25070 */
[----:B------:R-:W-:-:S13]  /*04a0*/  ISETP.NE.AND.EX P1, PT, R9, RZ, PT, P1 ;  /* 0x000000ff0900720c */ /* 0x000fda0003f25310 */
[----:B0-----:R-:W-:Y:S05]  /*04b0*/  @P1 BRA `(.L_x_499) ;  /* 0xfffffffc00cc1947 */ /* 0x001fea000383ffff */
.L_x_498:
[----:B------:R-:W-:Y:S05]  /*04c0*/  BSYNC B0 ;  /* 0x0000000000007941 */ /* 0x000fea0003800000 */
.L_x_497:
[----:B------:R-:W-:Y:S01]  /*04d0*/  ULDC.64 UR10, c[0x0][0x238] ;  /* 0x00008e00000a7ab9 */ /* 0x000fe20000000a00 */
[----:B------:R-:W-:Y:S05]  /*04e0*/  @!P0 EXIT ;  /* 0x000000000000894d */ /* 0x000fea0003800000 */
.L_x_500:
        /* <DEDUP_REMOVED lines=18> */
.L_x_493:
[----:B------:R-:W-:Y:S01]  /*0610*/  VIADD R2, R4, 0xffffffff ;  /* 0xffffffff04027836 */ /* 0x000fe20000000000 */
[----:B------:R-:W-:-:S04]  /*0620*/  ULDC UR9, c[0x0][0x290] ;  /* 0x0000a40000097ab9 */ /* 0x000fc80000000800 */
[----:B------:R-:W-:-:S13]  /*0630*/  ISETP.GE.U32.AND P1, PT, R2, 0x3, PT ;  /* 0x000000030200780c */ /* 0x000fda0003f26070 */
.L_x_504:
[----:B------:R-:W0:Y:S01]  /*0640*/  LDC R7, c[0x0][0x298] ;  /* 0x0000a600ff077b82 */ /* 0x000e220000000800 */
[----:B------:R-:W-:Y:S01]  /*0650*/  IABS R10, R0 ;  /* 0x00000000000a7213 */ /* 0x000fe20000000000 */
[----:B------:R-:W-:Y:S01]  /*0660*/  ULDC.64 UR4, c[0x0][0x2b8] ;  /* 0x0000ae0000047ab9 */ /* 0x000fe20000000a00 */
[----:B------:R-:W-:-:S05]  /*0670*/  ULDC.64 UR10, c[0x0][0x2a0] ;  /* 0x0000a800000a7ab9 */ /* 0x000fca0000000a00 */
[----:B------:R-:W1:Y:S01]  /*0680*/  LDC R2, c[0x0][0x29c] ;  /* 0x0000a700ff027b82 */ /* 0x000e620000000800 */
[----:B0-----:R-:W-:-:S04]  /*0690*/  IABS R11, R7 ;  /* 0x00000007000b7213 */ /* 0x001fc80000000000 */
[----:B------:R-:W0:Y:S08]  /*06a0*/  I2F.RP R4, R11 ;  /* 0x0000000b00047306 */ /* 0x000e300000209400 */
[----:B0-----:R-:W0:Y:S02]  /*06b0*/  MUFU.RCP R4, R4 ;  /* 0x0000000400047308 */ /* 0x001e240000001000 */
[----:B0-----:R-:W-:Y:S01]  /*06c0*/  VIADD R8, R4, 0xffffffe ;  /* 0x0ffffffe04087836 */ /* 0x001fe20000000000 */
[----:B-1----:R-:W-:-:S05]  /*06d0*/  IABS R4, R2 ;  /* 0x0000000200047213 */ /* 0x002fca0000000000 */
[----:B------:R0:W1:Y:S08]  /*06e0*/  F2I.FTZ.U32.TRUNC.NTZ R9, R8 ;  /* 0x0000000800097305 */ /* 0x000070000021f000 */
[----:B------:R-:W2:Y:S01]  /*06f0*/  I2F.RP R12, R4 ;  /* 0x00000004000c7306 */ /* 0x000ea20000209400 */
[----:B0-----:R-:W-:Y:S01]  /*0700*/  IMAD.MOV.U32 R8, RZ, RZ, RZ ;  /* 0x000000ffff087224 */ /* 0x001fe200078e00ff */
[----:B-1----:R-:W-:-:S05]  /*0710*/  IADD3 R6, RZ, -R9, RZ ;  /* 0x80000009ff067210 */ /* 0x002fca0007ffe0ff */
[----:B------:R-:W-:Y:S02]  /*0720*/  IMAD R13, R6, R11, RZ ;  /* 0x0000000b060d7224 */ /* 0x000fe400078e02ff */
[----:B------:R-:W-:Y:S01]  /*0730*/  IMAD.MOV.U32 R6, RZ, RZ, R10 ;  /* 0x000000ffff067224 */ /* 0x000fe200078e000a */
[----:B--2---:R-:W0:Y:S01]  /*0740*/  MUFU.RCP R12, R12 ;  /* 0x0000000c000c7308 */ /* 0x004e220000001000 */
[----:B------:R-:W-:-:S06]  /*0750*/  IMAD.HI.U32 R9, R9, R13, R8 ;  /* 0x0000000d09097227 */ /* 0x000fcc00078e0008 */
[----:B------:R-:W-:-:S05]  /*0760*/  IMAD.HI.U32 R9, R9, R6, RZ ;  /* 0x0000000609097227 */ /* 0x000fca00078e00ff */
[----:B------:R-:W-:-:S05]  /*0770*/  IADD3 R8, -R9, RZ, RZ ;  /* 0x000000ff09087210 */ /* 0x000fca0007ffe1ff */
[C---:B------:R-:W-:Y:S01]  /*0780*/  IMAD R6, R11.reuse, R8, R6 ;  /* 0x000000080b067224 */ /* 0x040fe200078e0206 */
[----:B0-----:R-:W-:Y:S01]  /*0790*/  IADD3 R10, R12, 0xffffffe, RZ ;  /* 0x0ffffffe0c0a7810 */ /* 0x001fe20007ffe0ff */
[----:B------:R-:W0:Y:S03]  /*07a0*/  LDC R8, c[0x0][0x28c] ;  /* 0x0000a300ff087b82 */ /* 0x000e260000000800 */
[----:B------:R-:W-:-:S13]  /*07b0*/  ISETP.GT.U32.AND P3, PT, R11, R6, PT ;  /* 0x000000060b00720c */ /* 0x000fda0003f64070 */
[----:B------:R-:W-:Y:S02]  /*07c0*/  @!P3 IMAD.IADD R6, R6, 0x1, -R11 ;  /* 0x000000010606b824 */ /* 0x000fe400078e0a0b */
[----:B------:R-:W-:Y:S01]  /*07d0*/  @!P3 VIADD R9, R9, 0x1 ;  /* 0x000000010909b836 */ /* 0x000fe20000000000 */
[----:B------:R-:W-:Y:S02]  /*07e0*/  ISETP.NE.AND P3, PT, R7, RZ, PT ;  /* 0x000000ff0700720c */ /* 0x000fe40003f65270 */
[----:B------:R-:W-:Y:S02]  /*07f0*/  ISETP.GE.U32.AND P0, PT, R6, R11, PT ;  /* 0x0000000b0600720c */ /* 0x000fe40003f06070 */
[----:B------:R-:W-:Y:S01]  /*0800*/  LOP3.LUT R6, R0, R7, RZ, 0x3c, !PT ;  /* 0x0000000700067212 */ /* 0x000fe200078e3cff */
[----:B------:R1:W2:Y:S03]  /*0810*/  F2I.FTZ.U32.TRUNC.NTZ R11, R10 ;  /* 0x0000000a000b7305 */ /* 0x0002a6000021f000 */
[----:B------:R-:W-:-:S02]  /*0820*/  ISETP.GE.AND P2, PT, R6, RZ, PT ;  /* 0x000000ff0600720c */ /* 0x000fc40003f46270 */
[----:B0-----:R-:W-:Y:S01]  /*0830*/  IABS R6, R8 ;  /* 0x0000000800067213 */ /* 0x001fe20000000000 */
[----:B-1----:R-:W-:-:S04]  /*0840*/  IMAD.MOV.U32 R10, RZ, RZ, RZ ;  /* 0x000000ffff0a7224 */ /* 0x002fc800078e00ff */
[----:B------:R-:W-:Y:S01]  /*0850*/  @P0 IADD3 R9, R9, 0x1, RZ ;  /* 0x0000000109090810 */ /* 0x000fe20007ffe0ff */
[----:B------:R-:W0:Y:S01]  /*0860*/  I2F.RP R14, R6 ;  /* 0x00000006000e7306 */ /* 0x000e220000209400 */
[----:B--2---:R-:W-:-:S04]  /*0870*/  IMAD.MOV R13, RZ, RZ, -R11 ;  /* 0x000000ffff0d7224 */ /* 0x004fc800078e0a0b */
[----:B------:R-:W-:Y:S02]  /*0880*/  @!P2 IADD3 R9, -R9, RZ, RZ ;  /* 0x000000ff0909a210 */ /* 0x000fe40007ffe1ff */
[----:B------:R-:W-:Y:S01]  /*0890*/  @!P3 LOP3.LUT R9, RZ, R7, RZ, 0x33, !PT ;  /* 0x00000007ff09b212 */ /* 0x000fe200078e33ff */
[----:B------:R-:W-:-:S03]  /*08a0*/  IMAD R13, R13, R4, RZ ;  /* 0x000000040d0d7224 */ /* 0x000fc600078e02ff */
[----:B------:R-:W-:Y:S01]  /*08b0*/  IABS R12, R9 ;  /* 0x00000009000c7213 */ /* 0x000fe20000000000 */
[----:B------:R-:W-:-:S03]  /*08c0*/  IMAD.HI.U32 R10, R11, R13, R10 ;  /* 0x0000000d0b0a7227 */ /* 0x000fc600078e000a */
[----:B------:R-:W-:Y:S01]  /*08d0*/  MOV R13, R12 ;  /* 0x0000000c000d7202 */ /* 0x000fe20000000f00 */
[----:B0-----:R-:W0:Y:S04]  /*08e0*/  MUFU.RCP R14, R14 ;  /* 0x0000000e000e7308 */ /* 0x001e280000001000 */
[----:B------:R-:W-:-:S04]  /*08f0*/  IMAD.HI.U32 R11, R10, R13, RZ ;  /* 0x0000000d0a0b7227 */ /* 0x000fc800078e00ff */
[----:B------:R-:W-:-:S04]  /*0900*/  IMAD.MOV R10, RZ, RZ, -R11 ;  /* 0x000000ffff0a7224 */ /* 0x000fc800078e0a0b */
[----:B------:R-:W-:-:S05]  /*0910*/  IMAD R13, R4, R10, R13 ;  /* 0x0000000a040d7224 */ /* 0x000fca00078e020d */
[----:B------:R-:W-:Y:S01]  /*0920*/  ISETP.GT.U32.AND P3, PT, R4, R13, PT ;  /* 0x0000000d0400720c */ /* 0x000fe20003f64070 */
[----:B0-----:R-:W-:-:S12]  /*0930*/  VIADD R12, R14, 0xffffffe ;  /* 0x0ffffffe0e0c7836 */ /* 0x001fd80000000000 */
[-C--:B------:R-:W-:Y:S02]  /*0940*/  @!P3 IADD3 R13, R13, -R4.reuse, RZ ;  /* 0x800000040d0db210 */ /* 0x080fe40007ffe0ff */
[----:B------:R-:W-:Y:S02]  /*0950*/  @!P3 IADD3 R11, R11, 0x1, RZ ;  /* 0x000000010b0bb810 */ /* 0x000fe40007ffe0ff */
[----:B------:R-:W-:Y:S02]  /*0960*/  ISETP.GE.U32.AND P0, PT, R13, R4, PT ;  /* 0x000000040d00720c */ /* 0x000fe40003f06070 */
[----:B------:R-:W-:Y:S01]  /*0970*/  LOP3.LUT R4, R9, R2, RZ, 0x3c, !PT ;  /* 0x0000000209047212 */ /* 0x000fe200078e3cff */
[----:B------:R0:W1:Y:S01]  /*0980*/  F2I.FTZ.U32.TRUNC.NTZ R13, R12 ;  /* 0x0000000c000d7305 */ /* 0x000062000021f000 */
[----:B------:R-:W-:Y:S02]  /*0990*/  ISETP.NE.AND P3, PT, R2, RZ, PT ;  /* 0x000000ff0200720c */ /* 0x000fe40003f65270 */
[----:B------:R-:W-:Y:S01]  /*09a0*/  ISETP.GE.AND P2, PT, R4, RZ, PT ;  /* 0x000000ff0400720c */ /* 0x000fe20003f46270 */
[----:B0-----:R-:W-:-:S06]  /*09b0*/  HFMA2.MMA R12, -RZ, RZ, 0, 0 ;  /* 0x00000000ff0c7435 */ /* 0x001fcc00000001ff */
[----:B------:R-:W-:Y:S01]  /*09c0*/  @P0 VIADD R11, R11, 0x1 ;  /* 0x000000010b0b0836 */ /* 0x000fe20000000000 */
[----:B-1----:R-:W-:-:S05]  /*09d0*/  IADD3 R15, RZ, -R13, RZ ;  /* 0x8000000dff0f7210 */ /* 0x002fca0007ffe0ff */
[----:B------:R-:W-:Y:S01]  /*09e0*/  @!P2 IMAD.MOV R11, RZ, RZ, -R11 ;  /* 0x000000ffff0ba224 */ /* 0x000fe200078e0a0b */
[----:B------:R-:W-:Y:S01]  /*09f0*/  @!P3 LOP3.LUT R11, RZ, R2, RZ, 0x33, !PT ;  /* 0x00000002ff0bb212 */ /* 0x000fe200078e33ff */
[----:B------:R-:W-:-:S03]  /*0a00*/  IMAD R15, R15, R6, RZ ;  /* 0x000000060f0f7224 */ /* 0x000fc600078e02ff */
[----:B------:R-:W-:Y:S01]  /*0a10*/  IABS R4, R11 ;  /* 0x0000000b00047213 */ /* 0x000fe20000000000 */
[----:B------:R-:W-:-:S04]  /*0a20*/  IMAD.HI.U32 R12, R13, R15, R12 ;  /* 0x0000000f0d0c7227 */ /* 0x000fc800078e000c */
[----:B------:R-:W-:-:S04]  /*0a30*/  IMAD.MOV.U32 R13, RZ, RZ, R4 ;  /* 0x000000ffff0d7224 */ /* 0x000fc800078e0004 */
[----:B------:R-:W-:Y:S01]  /*0a40*/  IMAD.HI.U32 R4, R12, R13, RZ ;  /* 0x0000000d0c047227 */ /* 0x000fe200078e00ff */
[----:B------:R-:W-:-:S04]  /*0a50*/  LOP3.LUT R12, R11, R8, RZ, 0x3c, !PT ;  /* 0x000000080b0c7212 */ /* 0x000fc800078e3cff */
[----:B------:R-:W-:Y:S02]  /*0a60*/  IADD3 R10, -R4, RZ, RZ ;  /* 0x000000ff040a7210 */ /* 0x000fe40007ffe1ff */
[----:B------:R-:W-:-:S03]  /*0a70*/  ISETP.GE.AND P3, PT, R12, RZ, PT ;  /* 0x000000ff0c00720c */ /* 0x000fc60003f66270 */
[----:B------:R-:W-:Y:S01]  /*0a80*/  IMAD R13, R6, R10, R13 ;  /* 0x0000000a060d7224 */ /* 0x000fe200078e020d */
[----:B------:R-:W-:-:S04]  /*0a90*/  IADD3 R10, -R11, RZ, RZ ;  /* 0x000000ff0b0a7210 */ /* 0x000fc80007ffe1ff */
[----:B------:R-:W-:-:S13]  /*0aa0*/  ISETP.GT.U32.AND P2, PT, R6, R13, PT ;  /* 0x0000000d0600720c */ /* 0x000fda0003f44070 */
[----:B------:R-:W-:Y:S02]  /*0ab0*/  @!P2 IMAD.IADD R13, R13, 0x1, -R6 ;  /* 0x000000010d0da824 */ /* 0x000fe400078e0a06 */
[----:B------:R-:W-:Y:S01]  /*0ac0*/  @!P2 VIADD R4, R4, 0x1 ;  /* 0x000000010404a836 */ /* 0x000fe20000000000 */
[----:B------:R-:W-:Y:S02]  /*0ad0*/  ISETP.NE.AND P2, PT, R8, RZ, PT ;  /* 0x000000ff0800720c */ /* 0x000fe40003f45270 */
[----:B------:R-:W-:Y:S01]  /*0ae0*/  ISETP.GE.U32.AND P0, PT, R13, R6, PT ;  /* 0x000000060d00720c */ /* 0x000fe20003f06070 */
[--C-:B------:R-:W-:Y:S02]  /*0af0*/  IMAD R6, R2, R10, R9.reuse ;  /* 0x0000000a02067224 */ /* 0x100fe400078e0209 */
[----:B------:R-:W-:-:S03]  /*0b00*/  IMAD.MOV R9, RZ, RZ, -R9 ;  /* 0x000000ffff097224 */ /* 0x000fc600078e0a09 */
[----:B------:R-:W-:Y:S01]  /*0b10*/  IADD3 R6, R6, UR5, RZ ;  /* 0x0000000506067c10 */ /* 0x000fe2000fffe0ff */
[----:B------:R-:W-:-:S03]  /*0b20*/  IMAD R9, R7, R9, R0 ;  /* 0x0000000907097224 */ /* 0x000fc600078e0200 */
[----:B------:R-:W-:Y:S01]  /*0b30*/  LEA.HI R2, R6, R6, RZ, 0x1 ;  /* 0x0000000606027211 */ /* 0x000fe200078f08ff */
[----:B------:R-:W-:Y:S02]  /*0b40*/  VIADD R9, R9, UR4 ;  /* 0x0000000409097c36 */ /* 0x000fe40008000000 */
[----:B------:R-:W-:Y:S02]  /*0b50*/  @P0 IADD3 R4, R4, 0x1, RZ ;  /* 0x0000000104040810 */ /* 0x000fe40007ffe0ff */
[----:B------:R-:W-:Y:S02]  /*0b60*/  SHF.R.S32.HI R2, RZ, 0x1, R2 ;  /* 0x00000001ff027819 */ /* 0x000fe40000011402 */
[----:B------:R-:W-:Y:S02]  /*0b70*/  @!P3 IADD3 R4, -R4, RZ, RZ ;  /* 0x000000ff0404b210 */ /* 0x000fe40007ffe1ff */
[----:B------:R-:W-:Y:S02]  /*0b80*/  ISETP.GE.AND P0, PT, R2, UR11, PT ;  /* 0x0000000b02007c0c */ /* 0x000fe4000bf06270 */
[----:B------:R-:W-:-:S02]  /*0b90*/  LEA.HI R7, R9, R9, RZ, 0x1 ;  /* 0x0000000909077211 */ /* 0x000fc400078f08ff */
[C---:B------:R-:W-:Y:S02]  /*0ba0*/  ISETP.GT.AND P0, PT, R6.reuse, -0x2, !P0 ;  /* 0xfffffffe0600780c */ /* 0x040fe40004704270 */
[----:B------:R-:W-:Y:S02]  /*0bb0*/  @!P2 LOP3.LUT R4, RZ, R8, RZ, 0x33, !PT ;  /* 0x00000008ff04a212 */ /* 0x000fe400078e33ff */
[----:B------:R-:W-:Y:S02]  /*0bc0*/  SHF.R.S32.HI R7, RZ, 0x1, R7 ;  /* 0x00000001ff077819 */ /* 0x000fe40000011407 */
[----:B------:R-:W-:Y:S01]  /*0bd0*/  ISETP.GT.AND P0, PT, R9, -0x2, P0 ;  /* 0xfffffffe0900780c */ /* 0x000fe20000704270 */
[----:B------:R-:W-:Y:S01]  /*0be0*/  IMAD.MOV R10, RZ, RZ, -R4 ;  /* 0x000000ffff0a7224 */ /* 0x000fe200078e0a04 */
[----:B------:R-:W-:Y:S02]  /*0bf0*/  LOP3.LUT R6, R6, 0x1, R9, 0xc8, !PT ;  /* 0x0000000106067812 */ /* 0x000fe400078ec809 */
[----:B------:R-:W-:Y:S01]  /*0c00*/  ISETP.LT.AND P0, PT, R7, UR10, P0 ;  /* 0x0000000a07007c0c */ /* 0x000fe20008701270 */
[----:B------:R-:W-:Y:S01]  /*0c10*/  IMAD R8, R8, R10, R11 ;  /* 0x0000000a08087224 */ /* 0x000fe200078e020b */
[----:B------:R-:W-:Y:S01]  /*0c20*/  MOV R9, RZ ;  /* 0x000000ff00097202 */ /* 0x000fe20000000f00 */
        /* <DEDUP_REMOVED lines=8> */
[----:B------:R-:W-:Y:S01]  /*0cb0*/  MOV R20, UR4 ;  /* 0x0000000400147c02 */ /* 0x000fe20008000f00 */
[----:B0-----:R-:W-:Y:S02]  /*0cc0*/  IMAD R10, R11, R10, RZ ;  /* 0x0000000a0b0a7224 */ /* 0x001fe400078e02ff */
[----:B------:R-:W-:-:S07]  /*0cd0*/  IMAD.MOV.U32 R11, RZ, RZ, RZ ;  /* 0x000000ffff0b7224 */ /* 0x000fce00078e00ff */
.L_x_502:
        /* <DEDUP_REMOVED lines=10> */
[----:B--2---:R-:W-:-:S04]  /*0d80*/  @!P2 IMAD R23, R4, R23, R21 ;  /* 0x000000170417a224 */ /* 0x004fc800078e0215 */
[----:B------:R-:W-:Y:S02]  /*0d90*/  @!P2 VIADD R14, R23, 0x1 ;  /* 0x00000001170ea836 */ /* 0x000fe40000000000 */
[----:B---3--:R-:W-:Y:S01]  /*0da0*/  @!P2 IMAD.WIDE R28, R15, 0x4, R16 ;  /* 0x000000040f1ca825 */ /* 0x008fe200078e0210 */
[----:B------:R-:W2:Y:S03]  /*0db0*/  @!P2 LDC R25, c[0x0][0x294] ;  /* 0x0000a500ff19ab82 */ /* 0x000ea60000000800 */
[----:B------:R-:W-:Y:S01]  /*0dc0*/  IMAD R27, R10, R21, RZ ;  /* 0x000000150a1b7224 */ /* 0x000fe200078e02ff */
[----:B------:R3:W4:Y:S01]  /*0dd0*/  @!P2 LDG.E R22, desc[UR6][R28.64] ;  /* 0x000000061c16a981 */ /* 0x000722000c1e1900 */
[----:B0-----:R-:W-:-:S03]  /*0de0*/  @!P2 IMAD R13, R14, R13, R2 ;  /* 0x0000000d0e0da224 */ /* 0x001fc600078e0202 */
[----:B------:R-:W0:Y:S01]  /*0df0*/  @!P2 LDC.64 R16, c[0x0][0x260] ;  /* 0x00009800ff10ab82 */ /* 0x000e220000000a00 */
[----:B------:R-:W-:-:S07]  /*0e00*/  @!P2 IMAD R23, R13, R12, R7 ;  /* 0x0000000c0d17a224 */ /* 0x000fce00078e0207 */
[----:B------:R-:W5:Y:S01]  /*0e10*/  @!P2 LDC.64 R14, c[0x0][0x260] ;  /* 0x00009800ff0eab82 */ /* 0x000f620000000a00 */
[----:B-1----:R-:W-:-:S07]  /*0e20*/  @!P2 IMAD R24, R19, R18, R27 ;  /* 0x000000121318a224 */ /* 0x002fce00078e021b */
[----:B------:R-:W1:Y:S08]  /*0e30*/  @!P2 LDC.64 R12, c[0x0][0x210] ;  /* 0x00008400ff0cab82 */ /* 0x000e700000000a00 */
[----:B------:R-:W1:Y:S01]  /*0e40*/  @!P2 LDC.64 R18, c[0x0][0x2a0] ;  /* 0x0000a800ff12ab82 */ /* 0x000e620000000a00 */
[----:B0-----:R-:W-:Y:S01]  /*0e50*/  @!P2 IMAD.WIDE R16, R27, 0x4, R16 ;  /* 0x000000041b10a825 */ /* 0x001fe200078e0210 */
[----:B------:R-:W-:-:S05]  /*0e60*/  @!P2 IADD3 R27, R21, 0x2, RZ ;  /* 0x00000002151ba810 */ /* 0x000fca0007ffe0ff */
[----:B--2---:R-:W-:Y:S01]  /*0e70*/  @!P2 IMAD R26, R4, R25, R27 ;  /* 0x00000019041aa224 */ /* 0x004fe200078e021b */
[----:B---3--:R-:W0:Y:S01]  /*0e80*/  @!P2 LDC.64 R28, c[0x0][0x260] ;  /* 0x00009800ff1cab82 */ /* 0x008e220000000a00 */
[----:B-----5:R-:W-:Y:S01]  /*0e90*/  @!P2 IMAD.WIDE R14, R24, 0x4, R14 ;  /* 0x00000004180ea825 */ /* 0x020fe200078e020e */
[----:B------:R-:W4:Y:S03]  /*0ea0*/  @!P2 LDG.E R16, desc[UR6][R16.64] ;  /* 0x000000061010a981 */ /* 0x000f26000c1e1900 */
[----:B------:R-:W-:Y:S02]  /*0eb0*/  @!P2 VIADD R21, R21, 0x3 ;  /* 0x000000031515a836 */ /* 0x000fe40000000000 */
[----:B------:R-:W-:Y:S01]  /*0ec0*/  @!P2 IMAD R27, R10, R27, RZ ;  /* 0x0000001b0a1ba224 */ /* 0x000fe200078e02ff */
[----:B------:R2:W3:Y:S01]  /*0ed0*/  @!P2 LDG.E R14, desc[UR6][R14.64] ;  /* 0x000000060e0ea981 */ /* 0x0004e2000c1e1900 */
[----:B-1----:R-:W-:-:S02]  /*0ee0*/  @!P2 IMAD.WIDE R24, R23, 0x4, R12 ;  /* 0x000000041718a825 */ /* 0x002fc400078e020c */
[----:B------:R-:W1:Y:S04]  /*0ef0*/  @!P2 LDC R23, c[0x0][0x294] ;  /* 0x0000a500ff17ab82 */ /* 0x000e680000000800 */
[----:B------:R-:W3:Y:S01]  /*0f00*/  @!P2 LDG.E R24, desc[UR6][R24.64] ;  /* 0x000000061818a981 */ /* 0x000ee2000c1e1900 */
[----:B------:R-:W-:-:S03]  /*0f10*/  @!P2 IMAD R26, R26, R19, R2 ;  /* 0x000000131a1aa224 */ /* 0x000fc600078e0202 */
[----:B------:R-:W5:Y:S01]  /*0f20*/  @!P2 LDC.64 R12, c[0x0][0x2a0] ;  /* 0x0000a800ff0cab82 */ /* 0x000f620000000a00 */
[----:B------:R-:W-:-:S07]  /*0f30*/  @!P2 IMAD R26, R26, R18, R7 ;  /* 0x000000121a1aa224 */ /* 0x000fce00078e0207 */
[----:B------:R-:W2:Y:S01]  /*0f40*/  @!P2 LDC.64 R18, c[0x0][0x210] ;  /* 0x00008400ff12ab82 */ /* 0x000ea20000000a00 */
[----:B-1----:R-:W-:Y:S02]  /*0f50*/  @!P2 IMAD R23, R4, R23, R21 ;  /* 0x000000170417a224 */ /* 0x002fe400078e0215 */
[----:B0-----:R-:W-:-:S04]  /*0f60*/  @!P2 IMAD.WIDE R28, R27, 0x4, R28 ;  /* 0x000000041b1ca825 */ /* 0x001fc800078e021c */
[----:B-----5:R-:W-:Y:S02]  /*0f70*/  @!P2 IMAD R13, R23, R13, R2 ;  /* 0x0000000d170da224 */ /* 0x020fe400078e0202 */
[----:B------:R-:W5:Y:S02]  /*0f80*/  @!P2 LDG.E R28, desc[UR6][R28.64] ;  /* 0x000000061c1ca981 */ /* 0x000f64000c1e1900 */
[----:B--2---:R-:W-:Y:S02]  /*0f90*/  @!P2 IMAD R15, R13, R12, R7 ;  /* 0x0000000c0d0fa224 */ /* 0x004fe400078e0207 */
[----:B------:R-:W0:Y:S01]  /*0fa0*/  @!P2 LDC.64 R12, c[0x0][0x210] ;  /* 0x00008400ff0cab82 */ /* 0x000e220000000a00 */
[----:B------:R-:W-:-:S07]  /*0fb0*/  @!P2 IMAD.WIDE R18, R26, 0x4, R18 ;  /* 0x000000041a12a825 */ /* 0x000fce00078e0212 */
[----:B------:R-:W1:Y:S01]  /*0fc0*/  @!P2 LDC.64 R26, c[0x0][0x260] ;  /* 0x00009800ff1aab82 */ /* 0x000e620000000a00 */
[----:B------:R-:W-:Y:S01]  /*0fd0*/  @!P2 IMAD R21, R10, R21, RZ ;  /* 0x000000150a15a224 */ /* 0x000fe200078e02ff */
[----:B------:R-:W5:Y:S01]  /*0fe0*/  @!P2 LDG.E R18, desc[UR6][R18.64] ;  /* 0x000000061212a981 */ /* 0x000f62000c1e1900 */
[----:B0-----:R-:W-:-:S06]  /*0ff0*/  @!P2 IMAD.WIDE R12, R15, 0x4, R12 ;  /* 0x000000040f0ca825 */ /* 0x001fcc00078e020c */
[----:B------:R-:W2:Y:S01]  /*1000*/  @!P2 LDG.E R12, desc[UR6][R12.64] ;  /* 0x000000060c0ca981 */ /* 0x000ea2000c1e1900 */
[----:B-1----:R-:W-:-:S06]  /*1010*/  @!P2 IMAD.WIDE R26, R21, 0x4, R26 ;  /* 0x00000004151aa825 */ /* 0x002fcc00078e021a */
[----:B------:R-:W2:Y:S01]  /*1020*/  @!P2 LDG.E R26, desc[UR6][R26.64] ;  /* 0x000000061a1aa981 */ /* 0x000ea2000c1e1900 */
[----:B------:R-:W-:-:S04]  /*1030*/  IADD3 R20, R20, -0x4, RZ ;  /* 0xfffffffc14147810 */ /* 0x000fc80007ffe0ff */
[----:B------:R-:W-:Y:S01]  /*1040*/  ISETP.NE.AND P3, PT, R20, RZ, PT ;  /* 0x000000ff1400720c */ /* 0x000fe20003f65270 */
[----:B------:R-:W-:Y:S02]  /*1050*/  VIADD R11, R11, 0x4 ;  /* 0x000000040b0b7836 */ /* 0x000fe40000000000 */
[----:B----4-:R-:W-:-:S04]  /*1060*/  @!P2 FFMA.FTZ R9, R22, R16, R9 ;  /* 0x000000101609a223 */ /* 0x010fc80000010009 */
[----:B---3--:R-:W-:-:S04]  /*1070*/  @!P2 FFMA.FTZ R9, R24, R14, R9 ;  /* 0x0000000e1809a223 */ /* 0x008fc80000010009 */
[----:B-----5:R-:W-:-:S04]  /*1080*/  @!P2 FFMA.FTZ R9, R18, R28, R9 ;  /* 0x0000001c1209a223 */ /* 0x020fc80000010009 */
[----:B--2---:R-:W-:Y:S01]  /*1090*/  @!P2 FFMA.FTZ R9, R12, R26, R9 ;  /* 0x0000001a0c09a223 */ /* 0x004fe20000010009 */
[----:B------:R-:W-:Y:S06]  /*10a0*/  @P3 BRA `(.L_x_502) ;  /* 0xfffffffc000c3947 */ /* 0x000fec000383ffff */
.L_x_501:
[----:B------:R-:W0:Y:S02]  /*10b0*/  LDC R25, c[0x0][0x290] ;  /* 0x0000a400ff197b82 */ /* 0x000e240000000800 */
[----:B0-----:R-:W-:-:S13]  /*10c0*/  LOP3.LUT P2, R10, R25, 0x3, RZ, 0xc0, !PT ;  /* 0x00000003190a7812 */ /* 0x001fda000784c0ff */
[----:B------:R-:W-:Y:S05]  /*10d0*/  @!P2 BRA `(.L_x_503) ;  /* 0x0000000000c0a947 */ /* 0x000fea0003800000 */
[----:B------:R-:W-:Y:S01]  /*10e0*/  ISETP.EQ.AND P0, PT, R6, RZ, P0 ;  /* 0x000000ff0600720c */ /* 0x000fe20000702270 */
[----:B------:R-:W0:Y:S01]  /*10f0*/  LDC.64 R12, c[0x0][0x2a8] ;  /* 0x0000aa00ff0c7b82 */ /* 0x000e220000000a00 */
[----:B------:R-:W-:-:S11]  /*1100*/  IMAD R25, R8, R25, R11 ;  /* 0x0000001908197224 */ /* 0x000fd600078e020b */
[----:B------:R-:W1:Y:S08]  /*1110*/  @P0 LDC R6, c[0x0][0x294] ;  /* 0x0000a500ff060b82 */ /* 0x000e700000000800 */
[----:B------:R-:W2:Y:S08]  /*1120*/  @P0 LDC.64 R14, c[0x0][0x2a0] ;  /* 0x0000a800ff0e0b82 */ /* 0x000eb00000000a00 */
[----:B------:R-:W3:Y:S08]  /*1130*/  @P0 LDC.64 R16, c[0x0][0x260] ;  /* 0x00009800ff100b82 */ /* 0x000ef00000000a00 */
[----:B------:R-:W4:Y:S01]  /*1140*/  @P0 LDC.64 R18, c[0x0][0x210] ;  /* 0x00008400ff120b82 */ /* 0x000f220000000a00 */
[----:B-1----:R-:W-:-:S02]  /*1150*/  @P0 IMAD R8, R4, R6, R25 ;  /* 0x0000000604080224 */ /* 0x002fc400078e0219 */
[----:B0-----:R-:W-:-:S04]  /*1160*/  IMAD R6, R13, R12, RZ ;  /* 0x0000000c0d067224 */ /* 0x001fc800078e02ff */
[----:B------:R-:W-:Y:S02]  /*1170*/  IMAD R27, R6, R25, RZ ;  /* 0x00000019061b7224 */ /* 0x000fe400078e02ff */
[----:B--2---:R-:W-:-:S04]  /*1180*/  @P0 IMAD R8, R8, R15, R2 ;  /* 0x0000000f08080224 */ /* 0x004fc800078e0202 */
[----:B------:R-:W-:Y:S02]  /*1190*/  @P0 IMAD R11, R8, R14, R7 ;  /* 0x0000000e080b0224 */ /* 0x000fe400078e0207 */
[----:B---3--:R-:W-:-:S06]  /*11a0*/  @P0 IMAD.WIDE R16, R27, 0x4, R16 ;  /* 0x000000041b100825 */ /* 0x008fcc00078e0210 */
[----:B------:R-:W2:Y:S01]  /*11b0*/  @P0 LDG.E R16, desc[UR6][R16.64] ;  /* 0x0000000610100981 */ /* 0x000ea2000c1e1900 */
[----:B----4-:R-:W-:-:S06]  /*11c0*/  @P0 IMAD.WIDE R18, R11, 0x4, R18 ;  /* 0x000000040b120825 */ /* 0x010fcc00078e0212 */
[----:B------:R-:W2:Y:S01]  /*11d0*/  @P0 LDG.E R18, desc[UR6][R18.64] ;  /* 0x0000000612120981 */ /* 0x000ea2000c1e1900 */
[----:B------:R-:W-:Y:S01]  /*11e0*/  ISETP.NE.AND P2, PT, R10, 0x1, PT ;  /* 0x000000010a00780c */ /* 0x000fe20003f45270 */
[----:B--2---:R-:W-:-:S12]  /*11f0*/  @P0 FFMA.FTZ R9, R18, R16, R9 ;  /* 0x0000001012090223 */ /* 0x004fd80000010009 */
        /* <DEDUP_REMOVED lines=21> */
[----:B------:R-:W4:Y:S01]  /*1350*/  @P0 LDG.E R16, desc[UR6][R16.64] ;  /* 0x0000000610100981 */ /* 0x000f22000c1e1900 */
[----:B-1----:R-:W-:-:S06]  /*1360*/  @P0 IMAD.WIDE R18, R11, 0x4, R18 ;  /* 0x000000040b120825 */ /* 0x002fcc00078e0212 */
[----:B------:R-:W4:Y:S01]  /*1370*/  @P0 LDG.E R18, desc[UR6][R18.64] ;  /* 0x0000000612120981 */ /* 0x000f22000c1e1900 */
[----:B--2---:R-:W-:-:S06]  /*1380*/  @!P2 IMAD.WIDE R20, R25, 0x4, R20 ;  /* 0x000000041914a825 */ /* 0x004fcc00078e0214 */
[----:B------:R-:W2:Y:S01]  /*1390*/  @!P2 LDG.E R20, desc[UR6][R20.64] ;  /* 0x000000061414a981 */ /* 0x000ea2000c1e1900 */
[----:B---3--:R-:W-:-:S06]  /*13a0*/  @!P2 IMAD.WIDE R22, R7, 0x4, R22 ;  /* 0x000000040716a825 */ /* 0x008fcc00078e0216 */
[----:B------:R-:W2:Y:S01]  /*13b0*/  @!P2 LDG.E R22, desc[UR6][R22.64] ;  /* 0x000000061616a981 */ /* 0x000ea2000c1e1900 */
[----:B----4-:R-:W-:-:S04]  /*13c0*/  @P0 FFMA.FTZ R9, R18, R16, R9 ;  /* 0x0000001012090223 */ /* 0x010fc80000010009 */
[----:B--2---:R-:W-:-:S07]  /*13d0*/  @!P2 FFMA.FTZ R9, R22, R20, R9 ;  /* 0x000000141609a223 */ /* 0x004fce0000010009 */
.L_x_503:
[----:B------:R-:W-:Y:S01]  /*13e0*/  SHF.R.S64 R6, RZ, 0x1e, R0 ;  /* 0x0000001eff067819 */ /* 0x000fe20000001000 */
[----:B------:R-:W-:-:S03]  /*13f0*/  ULDC.64 UR4, c[0x0][0x238] ;  /* 0x00008e0000047ab9 */ /* 0x000fc60000000a00 */
[----:B------:R-:W-:Y:S01]  /*1400*/  IADD3 R6, P0, R6, UR4, RZ ;  /* 0x0000000406067c10 */ /* 0x000fe2000ff1e0ff */
[----:B------:R-:W-:-:S03]  /*1410*/  ULDC UR4, c[0x0][0x288] ;  /* 0x0000a20000047ab9 */ /* 0x000fc60000000800 */
[----:B------:R-:W-:Y:S02]  /*1420*/  LEA.HI.X.SX32 R7, R0, UR5, 0x2, P0 ;  /* 0x0000000500077c11 */ /* 0x000fe400080f16ff */
[----:B------:R-:W-:-:S03]  /*1430*/  IADD3 R0, P0, R5, R0, RZ ;  /* 0x0000000005007210 */ /* 0x000fc60007f1e0ff */
[----:B------:R0:W-:Y:S01]  /*1440*/  STG.E desc[UR6][R6.64], R9 ;  /* 0x0000000906007986 */ /* 0x0001e2000c101906 */
[----:B------:R-:W-:Y:S02]  /*1450*/  IADD3.X R3, RZ, R3, RZ, P0, !PT ;  /* 0x00000003ff037210 */ /* 0x000fe400007fe4ff */
[----:B------:R-:W-:-:S04]  /*1460*/  ISETP.GE.U32.AND P0, PT, R0, UR4, PT ;  /* 0x0000000400007c0c */ /* 0x000fc8000bf06070 */
[----:B------:R-:W-:-:S13]  /*1470*/  ISETP.GE.AND.EX P0, PT, R3, UR8, PT, P0 ;  /* 0x0000000803007c0c */ /* 0x000fda000bf06300 */
[----:B0-----:R-:W-:Y:S05]  /*1480*/  @!P0 BRA `(.L_x_504) ;  /* 0xfffffff0006c8947 */ /* 0x001fea000383ffff */
[----:B------:R-:W-:Y:S05]  /*1490*/  EXIT ;  /* 0x000000000000794d */ /* 0x000fea0003800000 */
        .weak           $__internal_1_$__cuda_sm20_div_u64
        .type           $__internal_1_$__cuda_sm20_div_u64,@function
        .size           $__internal_1_$__cuda_sm20_div_u64,(.L_x_1120 - $__internal_1_$__cuda_sm20_div_u64)
$__internal_1_$__cuda_sm20_div_u64:
[----:B------:R-:W-:Y:S01]  /*14a0*/  HFMA2.MMA R13, -RZ, RZ, 0, 0 ;  /* 0x00000000ff0d7435 */ /* 0x000fe200000001ff */
[----:B------:R-:W-:-:S05]  /*14b0*/  IMAD.MOV.U32 R12, RZ, RZ, R5 ;  /* 0x000000ffff0c7224 */ /* 0x000fca00078e0005 */
[----:B------:R-:W0:Y:S08]  /*14c0*/  I2F.U64.RP R7, R12 ;  /* 0x0000000c00077312 */ /* 0x000e300000309000 */
[----:B0-----:R-:W0:Y:S02]  /*14d0*/  MUFU.RCP R7, R7 ;  /* 0x0000000700077308 */ /* 0x001e240000001000 */
[----:B0-----:R-:W-:-:S06]  /*14e0*/  VIADD R8, R7, 0x1ffffffe ;  /* 0x1ffffffe07087836 */ /* 0x001fcc0000000000 */
[----:B------:R-:W0:Y:S02]  /*14f0*/  F2I.U64.TRUNC R8, R8 ;  /* 0x0000000800087311 */ /* 0x000e24000020d800 */
[----:B0-----:R-:W-:-:S04]  /*1500*/  IMAD.WIDE.U32 R10, R8, R5, RZ ;  /* 0x00000005080a7225 */ /* 0x001fc800078e00ff */
[----:B------:R-:W-:Y:S01]  /*1510*/  IMAD R11, R9, R5, R11 ;  /* 0x00000005090b7224 */ /* 0x000fe200078e020b */
[----:B------:R-:W-:-:S04]  /*1520*/  IADD3 R15, P0, RZ, -R10, RZ ;  /* 0x8000000aff0f7210 */ /* 0x000fc80007f1e0ff */
[----:B------:R-:W-:Y:S01]  /*1530*/  IADD3.X R17, RZ, ~R11, RZ, P0, !PT ;  /* 0x8000000bff117210 */ /* 0x000fe200007fe4ff */
[----:B------:R-:W-:-:S04]  /*1540*/  IMAD.HI.U32 R10, R8, R15, RZ ;  /* 0x0000000f080a7227 */ /* 0x000fc800078e00ff */
        /* <DEDUP_REMOVED lines=18> */
[----:B------:R-:W-:-:S04]  /*1670*/  IADD3 R11, P2, R12, R11, RZ ;  /* 0x0000000b0c0b7210 */ /* 0x000fc80007f5e0ff */
[----:B------:R-:W-:Y:S01]  /*1680*/  IADD3.X R7, R8, R7, RZ, P0, !PT ;  /* 0x0000000708077210 */ /* 0x000fe200007fe4ff */
        /* <DEDUP_REMOVED lines=13> */
[----:B------:R-:W-:-:S04]  /*1760*/  IADD3 R2, P1, -R5, R12, RZ ;  /* 0x0000000c05027210 */ /* 0x000fc80007f3e1ff */
[----:B------:R-:W-:Y:S01]  /*1770*/  IADD3.X R9, ~R9, R6, RZ, P0, !PT ;  /* 0x0000000609097210 */ /* 0x000fe200007fe5ff */
[----:B------:R-:W-:Y:S01]  /*1780*/  IMAD.X R6, RZ, RZ, R7, P2 ;  /* 0x000000ffff067224 */ /* 0x000fe200010e0607 */
[----:B------:R-:W-:Y:S02]  /*1790*/  ISETP.GE.U32.AND P0, PT, R12, R5, PT ;  /* 0x000000050c00720c */ /* 0x000fe40003f06070 */
[C---:B------:R-:W-:Y:S02]  /*17a0*/  IADD3.X R8, R9.reuse, -0x1, RZ, P1, !PT ;  /* 0xffffffff09087810 */ /* 0x040fe40000ffe4ff */
[----:B------:R-:W-:Y:S02]  /*17b0*/  ISETP.GE.U32.AND.EX P0, PT, R9, RZ, PT, P0 ;  /* 0x000000ff0900720c */ /* 0x000fe40003f06100 */
[----:B------:R-:W-:Y:S02]  /*17c0*/  ISETP.NE.U32.AND P1, PT, R5, RZ, PT ;  /* 0x000000ff0500720c */ /* 0x000fe40003f25070 */
[----:B------:R-:W-:-:S02]  /*17d0*/  SEL R2, R2, R12, P0 ;  /* 0x0000000c02027207 */ /* 0x000fc40000000000 */
[----:B------:R-:W-:Y:S02]  /*17e0*/  SEL R11, R11, R10, P0 ;  /* 0x0000000a0b0b7207 */ /* 0x000fe40000000000 */
[----:B------:R-:W-:Y:S02]  /*17f0*/  SEL R8, R8, R9, P0 ;  /* 0x0000000908087207 */ /* 0x000fe40000000000 */
[----:B------:R-:W-:Y:S02]  /*1800*/  SEL R6, R6, R7, P0 ;  /* 0x0000000706067207 */ /* 0x000fe40000000000 */
[----:B------:R-:W-:Y:S02]  /*1810*/  ISETP.GE.U32.AND P0, PT, R2, R5, PT ;  /* 0x000000050200720c */ /* 0x000fe40003f06070 */
[----:B------:R-:W-:Y:S02]  /*1820*/  IADD3 R2, P2, R11, 0x1, RZ ;  /* 0x000000010b027810 */ /* 0x000fe40007f5e0ff */
[----:B------:R-:W-:-:S02]  /*1830*/  ISETP.GE.U32.AND.EX P0, PT, R8, RZ, PT, P0 ;  /* 0x000000ff0800720c */ /* 0x000fc40003f06100 */
[-C--:B------:R-:W-:Y:S02]  /*1840*/  IADD3.X R9, RZ, R6.reuse, RZ, P2, !PT ;  /* 0x00000006ff097210 */ /* 0x080fe400017fe4ff */
[----:B------:R-:W-:Y:S02]  /*1850*/  MOV R7, 0x0 ;  /* 0x0000000000077802 */ /* 0x000fe40000000f00 */
[----:B------:R-:W-:Y:S01]  /*1860*/  SEL R9, R9, R6, P0 ;  /* 0x0000000609097207 */ /* 0x000fe20000000000 */
[----:B------:R-:W-:Y:S01]  /*1870*/  IMAD.MOV.U32 R6, RZ, RZ, R4 ;  /* 0x000000ffff067224 */ /* 0x000fe200078e0004 */
[----:B------:R-:W-:Y:S02]  /*1880*/  ISETP.NE.AND.EX P1, PT, RZ, RZ, PT, P1 ;  /* 0x000000ffff00720c */ /* 0x000fe40003f25310 */
[----:B------:R-:W-:Y:S02]  /*1890*/  SEL R2, R2, R11, P0 ;  /* 0x0000000b02027207 */ /* 0x000fe40000000000 */
[----:B------:R-:W-:-:S02]  /*18a0*/  SEL R9, R9, 0xffffffff, P1 ;  /* 0xffffffff09097807 */ /* 0x000fc40000800000 */
[----:B------:R-:W-:Y:S01]  /*18b0*/  SEL R2, R2, 0xffffffff, P1 ;  /* 0xffffffff02027807 */ /* 0x000fe20000800000 */
[----:B------:R-:W-:Y:S06]  /*18c0*/  RET.REL.NODEC R6 `(_ZN2at6native51_GLOBAL__N__2c613397_18_DepthwiseConv2d_cu_9959487032conv_depthwise2d_backward_kernelILi1ELi2EfiEEvNS_27GenericPackedTensorAccessorIKT1_Lm4ENS_16DefaultPtrTraitsEiEENS3_IS4_Lm4ES6_iEES7_T2_iiiiiiiiiiiiiii) ;  /* 0xffffffe406cc7950 */ /* 0x000fec0003c3ffff */
.L_x_505:
        /* <DEDUP_REMOVED lines=11> */
.L_x_1120:


//--------------------- .text._ZN2at6native51_GLOBAL__N__2c613397_18_DepthwiseConv2d_cu_9959487032conv_depthwise2d_backward_kernelILi1ELi1EfiEEvNS_27GenericPackedTensorAccessorIKT1_Lm4ENS_16DefaultPtrTraitsEiEENS3_IS4_Lm4ES6_iEES7_T2_iiiiiiiiiiiiiii --------------------------
	.section	.text._ZN2at6native51_GLOBAL__N__2c613397_18_DepthwiseConv2d_cu_9959487032conv_depthwise2d_backward_kernelILi1ELi1EfiEEvNS_27GenericPackedTensorAccessorIKT1_Lm4ENS_16DefaultPtrTraitsEiEENS3_IS4_Lm4ES6_iEES7_T2_iiiiiiiiiiiiiii,"ax",@progbits
	.align	128
.text._ZN2at6native51_GLOBAL__N__2c613397_18_DepthwiseConv2d_cu_9959487032conv_depthwise2d_backward_kernelILi1ELi1EfiEEvNS_27GenericPackedTensorAccessorIKT1_Lm4ENS_16DefaultPtrTraitsEiEENS3_IS4_Lm4ES6_iEES7_T2_iiiiiiiiiiiiiii:
        .type           _ZN2at6native51_GLOBAL__N__2c613397_18_DepthwiseConv2d_cu_9959487032conv_depthwise2d_backward_kernelILi1ELi1EfiEEvNS_27GenericPackedTensorAccessorIKT1_Lm4ENS_16DefaultPtrTraitsEiEENS3_IS4_Lm4ES6_iEES7_T2_iiiiiiiiiiiiiii,@function
        .size           _ZN2at6native51_GLOBAL__N__2c613397_18_DepthwiseConv2d_cu_9959487032conv_depthwise2d_backward_kernelILi1ELi1EfiEEvNS_27GenericPackedTensorAccessorIKT1_Lm4ENS_16DefaultPtrTraitsEiEENS3_IS4_Lm4ES6_iEES7_T2_iiiiiiiiiiiiiii,(.L_x_1122 - _ZN2at6native51_GLOBAL__N__2c613397_18_DepthwiseConv2d_cu_9959487032conv_depthwise2d_backward_kernelILi1ELi1EfiEEvNS_27GenericPackedTensorAccessorIKT1_Lm4ENS_16DefaultPtrTraitsEiEENS3_IS4_Lm4ES6_iEES7_T2_iiiiiiiiiiiiiii)
        .other          _ZN2at6native51_GLOBAL__N__2c613397_18_DepthwiseConv2d_cu_9959487032conv_depthwise2d_backward_kernelILi1ELi1EfiEEvNS_27GenericPackedTensorAccessorIKT1_Lm4ENS_16DefaultPtrTraitsEiEENS3_IS4_Lm4ES6_iEES7_T2_iiiiiiiiiiiiiii,@"STO_CUDA_ENTRY STV_DEFAULT"
_ZN2at6native51_GLOBAL__N__2c613397_18_DepthwiseConv2d_cu_9959487032conv_depthwise2d_backward_kernelILi1ELi1EfiEEvNS_27GenericPackedTensorAccessorIKT1_Lm4ENS_16DefaultPtrTraitsEiEENS3_IS4_Lm4ES6_iEES7_T2_iiiiiiiiiiiiiii:
        /* <DEDUP_REMOVED lines=26> */
[----:B------:R-:W-:Y:S05]  /*01a0*/  CALL.REL.NOINC `($__internal_2_$__cuda_sm20_div_u64) ;  /* 0x0000001000a07944 */ /* 0x000fea0003c00000 */
[----:B------:R-:W-:Y:S01]  /*01b0*/  MOV R6, R2 ;  /* 0x0000000200067202 */ /* 0x000fe20000000f00 */
[----:B------:R-:W-:Y:S01]  /*01c0*/  IMAD.MOV.U32 R7, RZ, RZ, R9 ;  /* 0x000000ffff077224 */ /* 0x000fe200078e0009 */
[----:B------:R-:W-:Y:S06]  /*01d0*/  BRA `(.L_x_509) ;  /* 0x00000000004c7947 */ /* 0x000fec0003800000 */
.L_x_508:
[----:B------:R-:W0:Y:S01]  /*01e0*/  I2F.U32.RP R4, R5 ;  /* 0x0000000500047306 */ /* 0x000e220000209000 */
[----:B------:R-:W-:Y:S01]  /*01f0*/  IMAD.MOV R9, RZ, RZ, -R5 ;  /* 0x000000ffff097224 */ /* 0x000fe200078e0a05 */
[----:B------:R-:W-:-:S06]  /*0200*/  ISETP.NE.U32.AND P2, PT, R5, RZ, PT ;  /* 0x000000ff0500720c */ /* 0x000fcc0003f45070 */
[----:B0-----:R-:W0:Y:S02]  /*0210*/  MUFU.RCP R4, R4 ;  /* 0x0000000400047308 */ /* 0x001e240000001000 */
[----:B0-----:R-:W-:-:S06]  /*0220*/  IADD3 R6, R4, 0xffffffe, RZ ;  /* 0x0ffffffe04067810 */ /* 0x001fcc0007ffe0ff */
[----:B------:R0:W1:Y:S02]  /*0230*/  F2I.FTZ.U32.TRUNC.NTZ R7, R6 ;  /* 0x0000000600077305 */ /* 0x000064000021f000 */
[----:B0-----:R-:W-:Y:S01]  /*0240*/  HFMA2.MMA R6, -RZ, RZ, 0, 0 ;  /* 0x00000000ff067435 */ /* 0x001fe200000001ff */
[----:B-1----:R-:W-:-:S09]  /*0250*/  IMAD R9, R9, R7, RZ ;  /* 0x0000000709097224 */ /* 0x002fd200078e02ff */
[----:B------:R-:W-:-:S06]  /*0260*/  IMAD.HI.U32 R7, R7, R9, R6 ;  /* 0x0000000907077227 */ /* 0x000fcc00078e0006 */
[----:B------:R-:W-:-:S04]  /*0270*/  IMAD.HI.U32 R6, R7, R2, RZ ;  /* 0x0000000207067227 */ /* 0x000fc800078e00ff */
[----:B------:R-:W-:-:S04]  /*0280*/  IMAD.MOV R7, RZ, RZ, -R6 ;  /* 0x000000ffff077224 */ /* 0x000fc800078e0a06 */
[----:B------:R-:W-:Y:S02]  /*0290*/  IMAD R2, R5, R7, R2 ;  /* 0x0000000705027224 */ /* 0x000fe400078e0202 */
[----:B------:R-:W-:-:S03]  /*02a0*/  IMAD.MOV.U32 R7, RZ, RZ, RZ ;  /* 0x000000ffff077224 */ /* 0x000fc600078e00ff */
[----:B------:R-:W-:-:S13]  /*02b0*/  ISETP.GE.U32.AND P0, PT, R2, R5, PT ;  /* 0x000000050200720c */ /* 0x000fda0003f06070 */
[----:B------:R-:W-:Y:S01]  /*02c0*/  @P0 IADD3 R2, -R5, R2, RZ ;  /* 0x0000000205020210 */ /* 0x000fe20007ffe1ff */
[----:B------:R-:W-:-:S03]  /*02d0*/  @P0 VIADD R6, R6, 0x1 ;  /* 0x0000000106060836 */ /* 0x000fc60000000000 */
[----:B------:R-:W-:-:S13]  /*02e0*/  ISETP.GE.U32.AND P1, PT, R2, R5, PT ;  /* 0x000000050200720c */ /* 0x000fda0003f26070 */
[----:B------:R-:W-:Y:S02]  /*02f0*/  @P1 IADD3 R6, R6, 0x1, RZ ;  /* 0x0000000106061810 */ /* 0x000fe40007ffe0ff */
[----:B------:R-:W-:-:S07]  /*0300*/  @!P2 LOP3.LUT R6, RZ, R5, RZ, 0x33, !PT ;  /* 0x00000005ff06a212 */ /* 0x000fce00078e33ff */
.L_x_509:
[----:B------:R-:W-:Y:S05]  /*0310*/  BSYNC B0 ;  /* 0x0000000000007941 */ /* 0x000fea0003800000 */
.L_x_507:
[C---:B------:R-:W-:Y:S01]  /*0320*/  IADD3 R8, R6.reuse, 0x1, RZ ;  /* 0x0000000106087810 */ /* 0x040fe20007ffe0ff */
[----:B------:R-:W-:Y:S01]  /*0330*/  ULDC UR9, c[0x0][0x288] ;  /* 0x0000a20000097ab9 */ /* 0x000fe20000000800 */
[----:B------:R-:W-:Y:S01]  /*0340*/  ISETP.GE.U32.AND P0, PT, R6, 0x3, PT ;  /* 0x000000030600780c */ /* 0x000fe20003f06070 */
[----:B------:R-:W-:Y:S01]  /*0350*/  ULDC.64 UR4, c[0x0][0x238] ;  /* 0x00008e0000047ab9 */ /* 0x000fe20000000a00 */
[----:B------:R-:W-:Y:S01]  /*0360*/  LOP3.LUT R8, R8, 0x3, RZ, 0xc0, !PT ;  /* 0x0000000308087812 */ /* 0x000fe200078ec0ff */
[----:B------:R-:W-:Y:S01]  /*0370*/  BSSY B0, `(.L_x_510) ;  /* 0x0000015000007945 */ /* 0x000fe20003800000 */
[----:B------:R-:W-:Y:S02]  /*0380*/  ISETP.GE.U32.AND.EX P0, PT, R7, RZ, PT, P0 ;  /* 0x000000ff0700720c */ /* 0x000fe40003f06100 */
[----:B------:R-:W-:-:S04]  /*0390*/  ISETP.NE.U32.AND P1, PT, R8, RZ, PT ;  /* 0x000000ff0800720c */ /* 0x000fc80003f25070 */
[----:B------:R-:W-:-:S13]  /*03a0*/  ISETP.NE.AND.EX P1, PT, RZ, RZ, PT, P1 ;  /* 0x000000ffff00720c */ /* 0x000fda0003f25310 */
[----:B------:R-:W-:Y:S05]  /*03b0*/  @!P1 BRA `(.L_x_511) ;  /* 0x0000000000409947 */ /* 0x000fea0003800000 */
[----:B------:R-:W-:Y:S01]  /*03c0*/  IMAD.MOV.U32 R9, RZ, RZ, RZ ;  /* 0x000000ffff097224 */ /* 0x000fe200078e00ff */
[----:B------:R-:W-:Y:S01]  /*03d0*/  MOV R2, RZ ;  /* 0x000000ff00027202 */ /* 0x000fe20000000f00 */
[----:B------:R-:W-:-:S07]  /*03e0*/  IMAD.MOV.U32 R4, RZ, RZ, R0 ;  /* 0x000000ffff047224 */ /* 0x000fce00078e0000 */
.L_x_512:
[--C-:B------:R-:W-:Y:S02]  /*03f0*/  SHF.R.S64 R6, R2, 0x1e, R4.reuse ;  /* 0x0000001e02067819 */ /* 0x100fe40000001004 */
[----:B------:R-:W-:Y:S02]  /*0400*/  IADD3 R2, P3, RZ, R2, RZ ;  /* 0x00000002ff027210 */ /* 0x000fe40007f7e0ff */
[----:B------:R-:W-:Y:S02]  /*0410*/  IADD3 R6, P1, R6, UR4, RZ ;  /* 0x0000000406067c10 */ /* 0x000fe4000ff3e0ff */
[C---:B------:R-:W-:Y:S02]  /*0420*/  IADD3 R0, P2, R5.reuse, R0, RZ ;  /* 0x0000000005007210 */ /* 0x040fe40007f5e0ff */
[----:B------:R-:W-:Y:S01]  /*0430*/  LEA.HI.X.SX32 R7, R4, UR5, 0x2, P1 ;  /* 0x0000000504077c11 */ /* 0x000fe200088f16ff */
[----:B------:R-:W-:Y:S01]  /*0440*/  IMAD.X R4, R5, 0x1, R4, P3 ;  /* 0x0000000105047824 */ /* 0x000fe200018e0604 */
[----:B------:R-:W-:-:S02]  /*0450*/  IADD3 R8, P1, R8, -0x1, RZ ;  /* 0xffffffff08087810 */ /* 0x000fc40007f3e0ff */
[----:B------:R-:W-:Y:S01]  /*0460*/  IADD3.X R3, RZ, R3, RZ, P2, !PT ;  /* 0x00000003ff037210 */ /* 0x000fe200017fe4ff */
[----:B------:R0:W-:Y:S01]  /*0470*/  STG.E desc[UR6][R6.64], RZ ;  /* 0x000000ff06007986 */ /* 0x0001e2000c101906 */
[----:B------:R-:W-:Y:S02]  /*0480*/  IADD3.X R9, R9, -0x1, RZ, P1, !PT ;  /* 0xffffffff09097810 */ /* 0x000fe40000ffe4ff */
[----:B------:R-:W-:-:S04]  /*0490*/  ISETP.NE.U32.AND P1, PT, R8, RZ, PT ;  /* 0x000000ff0800720c */ /* 0x000fc80003f25070 */
[----:B------:R-:W-:-:S13]  /*04a0*/  ISETP.NE.AND.EX P1, PT, R9, RZ, PT, P1 ;  /* 0x000000ff0900720c */ /* 0x000fda0003f25310 */
[----:B0-----:R-:W-:Y:S05]  /*04b0*/  @P1 BRA `(.L_x_512) ;  /* 0xfffffffc00cc1947 */ /* 0x001fea000383ffff */
.L_x_511:
[----:B------:R-:W-:Y:S05]  /*04c0*/  BSYNC B0 ;  /* 0x0000000000007941 */ /* 0x000fea0003800000 */
.L_x_510:
[----:B------:R-:W-:Y:S01]  /*04d0*/  ULDC.64 UR10, c[0x0][0x238] ;  /* 0x00008e00000a7ab9 */ /* 0x000fe20000000a00 */
[----:B------:R-:W-:Y:S05]  /*04e0*/  @!P0 EXIT ;  /* 0x000000000000894d */ /* 0x000fea0003800000 */
.L_x_513:
        /* <DEDUP_REMOVED lines=18> */
.L_x_506:
[----:B------:R-:W-:Y:S01]  /*0610*/  IADD3 R2, R4, -0x1, RZ ;  /* 0xffffffff04027810 */ /* 0x000fe20007ffe0ff */
[----:B------:R-:W-:-:S03]  /*0620*/  ULDC UR9, c[0x0][0x290] ;  /* 0x0000a40000097ab9 */ /* 0x000fc60000000800 */
[----:B------:R-:W-:-:S13]  /*0630*/  ISETP.GE.U32.AND P1, PT, R2, 0x3, PT ;  /* 0x000000030200780c */ /* 0x000fda0003f26070 */
.L_x_517:
        /* <DEDUP_REMOVED lines=11> */
[----:B0-----:R-:W-:Y:S01]  /*06f0*/  HFMA2.MMA R8, -RZ, RZ, 0, 0 ;  /* 0x00000000ff087435 */ /* 0x001fe200000001ff */
[----:B-1----:R-:W-:-:S05]  /*0700*/  IADD3 R6, RZ, -R9, RZ ;  /* 0x80000009ff067210 */ /* 0x002fca0007ffe0ff */
[----:B------:R-:W-:Y:S02]  /*0710*/  IMAD R13, R6, R11, RZ ;  /* 0x0000000b060d7224 */ /* 0x000fe400078e02ff */
[----:B------:R-:W-:Y:S01]  /*0720*/  IMAD.MOV.U32 R6, RZ, RZ, R10 ;  /* 0x000000ffff067224 */ /* 0x000fe200078e000a */
[----:B--2---:R-:W0:Y:S01]  /*0730*/  MUFU.RCP R12, R12 ;  /* 0x0000000c000c7308 */ /* 0x004e220000001000 */
[----:B------:R-:W-:-:S06]  /*0740*/  IMAD.HI.U32 R9, R9, R13, R8 ;  /* 0x0000000d09097227 */ /* 0x000fcc00078e0008 */
[----:B------:R-:W-:-:S04]  /*0750*/  IMAD.HI.U32 R9, R9, R6, RZ ;  /* 0x0000000609097227 */ /* 0x000fc800078e00ff */
[----:B------:R-:W-:-:S04]  /*0760*/  IMAD.MOV R8, RZ, RZ, -R9 ;  /* 0x000000ffff087224 */ /* 0x000fc800078e0a09 */
[C---:B------:R-:W-:Y:S02]  /*0770*/  IMAD R6, R11.reuse, R8, R6 ;  /* 0x000000080b067224 */ /* 0x040fe400078e0206 */
[----:B0-----:R-:W-:Y:S01]  /*0780*/  VIADD R10, R12, 0xffffffe ;  /* 0x0ffffffe0c0a7836 */ /* 0x001fe20000000000 */
[----:B------:R-:W0:Y:S02]  /*0790*/  LDC R8, c[0x0][0x28c] ;  /* 0x0000a300ff087b82 */ /* 0x000e240000000800 */
[----:B------:R-:W-:-:S13]  /*07a0*/  ISETP.GT.U32.AND P3, PT, R11, R6, PT ;  /* 0x000000060b00720c */ /* 0x000fda0003f64070 */
[-C--:B------:R-:W-:Y:S02]  /*07b0*/  @!P3 IADD3 R6, R6, -R11.reuse, RZ ;  /* 0x8000000b0606b210 */ /* 0x080fe40007ffe0ff */
[----:B------:R-:W-:Y:S02]  /*07c0*/  @!P3 IADD3 R9, R9, 0x1, RZ ;  /* 0x000000010909b810 */ /* 0x000fe40007ffe0ff */
[----:B------:R-:W-:Y:S02]  /*07d0*/  ISETP.GE.U32.AND P0, PT, R6, R11, PT ;  /* 0x0000000b0600720c */ /* 0x000fe40003f06070 */
[----:B------:R-:W-:Y:S01]  /*07e0*/  LOP3.LUT R6, R0, R7, RZ, 0x3c, !PT ;  /* 0x0000000700067212 */ /* 0x000fe200078e3cff */
[----:B------:R1:W2:Y:S01]  /*07f0*/  F2I.FTZ.U32.TRUNC.NTZ R11, R10 ;  /* 0x0000000a000b7305 */ /* 0x0002a2000021f000 */
[----:B------:R-:W-:Y:S02]  /*0800*/  ISETP.NE.AND P3, PT, R7, RZ, PT ;  /* 0x000000ff0700720c */ /* 0x000fe40003f65270 */
[----:B------:R-:W-:-:S02]  /*0810*/  ISETP.GE.AND P2, PT, R6, RZ, PT ;  /* 0x000000ff0600720c */ /* 0x000fc40003f46270 */
[----:B0-----:R-:W-:Y:S02]  /*0820*/  IABS R6, R8 ;  /* 0x0000000800067213 */ /* 0x001fe40000000000 */
[----:B-1----:R-:W-:-:S03]  /*0830*/  MOV R10, RZ ;  /* 0x000000ff000a7202 */ /* 0x002fc60000000f00 */
[----:B------:R-:W-:Y:S01]  /*0840*/  @P0 VIADD R9, R9, 0x1 ;  /* 0x0000000109090836 */ /* 0x000fe20000000000 */
[----:B--2---:R-:W-:-:S05]  /*0850*/  IADD3 R13, RZ, -R11, RZ ;  /* 0x8000000bff0d7210 */ /* 0x004fca0007ffe0ff */
[----:B------:R-:W-:Y:S01]  /*0860*/  @!P2 IMAD.MOV R9, RZ, RZ, -R9 ;  /* 0x000000ffff09a224 */ /* 0x000fe200078e0a09 */
[----:B------:R-:W-:Y:S01]  /*0870*/  @!P3 LOP3.LUT R9, RZ, R7, RZ, 0x33, !PT ;  /* 0x00000007ff09b212 */ /* 0x000fe200078e33ff */
[----:B------:R-:W-:-:S03]  /*0880*/  IMAD R13, R13, R4, RZ ;  /* 0x000000040d0d7224 */ /* 0x000fc600078e02ff */
[----:B------:R-:W-:Y:S01]  /*0890*/  IABS R12, R9 ;  /* 0x00000009000c7213 */ /* 0x000fe20000000000 */
[----:B------:R-:W-:-:S04]  /*08a0*/  IMAD.HI.U32 R10, R11, R13, R10 ;  /* 0x0000000d0b0a7227 */ /* 0x000fc800078e000a */
[----:B------:R-:W-:Y:S02]  /*08b0*/  IMAD.MOV.U32 R11, RZ, RZ, R12 ;  /* 0x000000ffff0b7224 */ /* 0x000fe400078e000c */
[----:B------:R-:W0:Y:S02]  /*08c0*/  I2F.RP R12, R6 ;  /* 0x00000006000c7306 */ /* 0x000e240000209400 */
[----:B------:R-:W-:-:S05]  /*08d0*/  IMAD.HI.U32 R13, R10, R11, RZ ;  /* 0x0000000b0a0d7227 */ /* 0x000fca00078e00ff */
[----:B------:R-:W-:-:S05]  /*08e0*/  IADD3 R10, -R13, RZ, RZ ;  /* 0x000000ff0d0a7210 */ /* 0x000fca0007ffe1ff */
[C---:B------:R-:W-:Y:S01]  /*08f0*/  IMAD R11, R4.reuse, R10, R11 ;  /* 0x0000000a040b7224 */ /* 0x040fe200078e020b */
[----:B0-----:R-:W0:Y:S04]  /*0900*/  MUFU.RCP R12, R12 ;  /* 0x0000000c000c7308 */ /* 0x001e280000001000 */
[----:B------:R-:W-:-:S13]  /*0910*/  ISETP.GT.U32.AND P3, PT, R4, R11, PT ;  /* 0x0000000b0400720c */ /* 0x000fda0003f64070 */
[----:B------:R-:W-:Y:S01]  /*0920*/  @!P3 IMAD.IADD R11, R11, 0x1, -R4 ;  /* 0x000000010b0bb824 */ /* 0x000fe200078e0a04 */
[----:B0-----:R-:W-:Y:S01]  /*0930*/  IADD3 R10, R12, 0xffffffe, RZ ;  /* 0x0ffffffe0c0a7810 */ /* 0x001fe20007ffe0ff */
        /* <DEDUP_REMOVED lines=9> */
[----:B------:R-:W-:Y:S02]  /*09d0*/  @!P2 IADD3 R13, -R13, RZ, RZ ;  /* 0x000000ff0d0da210 */ /* 0x000fe40007ffe1ff */
[----:B------:R-:W-:Y:S01]  /*09e0*/  @!P3 LOP3.LUT R13, RZ, R2, RZ, 0x33, !PT ;  /* 0x00000002ff0db212 */ /* 0x000fe200078e33ff */
[----:B------:R-:W-:-:S03]  /*09f0*/  IMAD R15, R15, R6, RZ ;  /* 0x000000060f0f7224 */ /* 0x000fc600078e02ff */
[----:B------:R-:W-:Y:S01]  /*0a00*/  IABS R4, R13 ;  /* 0x0000000d00047213 */ /* 0x000fe20000000000 */
[----:B------:R-:W-:-:S03]  /*0a10*/  IMAD.HI.U32 R10, R11, R15, R10 ;  /* 0x0000000f0b0a7227 */ /* 0x000fc600078e000a */
[----:B------:R-:W-:-:S05]  /*0a20*/  MOV R11, R4 ;  /* 0x00000004000b7202 */ /* 0x000fca0000000f00 */
[----:B------:R-:W-:-:S04]  /*0a30*/  IMAD.HI.U32 R4, R10, R11, RZ ;  /* 0x0000000b0a047227 */ /* 0x000fc800078e00ff */
[----:B------:R-:W-:-:S04]  /*0a40*/  IMAD.MOV R10, RZ, RZ, -R4 ;  /* 0x000000ffff0a7224 */ /* 0x000fc800078e0a04 */
[----:B------:R-:W-:Y:S01]  /*0a50*/  IMAD R11, R6, R10, R11 ;  /* 0x0000000a060b7224 */ /* 0x000fe200078e020b */
[----:B------:R-:W-:-:S04]  /*0a60*/  IADD3 R10, -R13, RZ, RZ ;  /* 0x000000ff0d0a7210 */ /* 0x000fc80007ffe1ff */
[----:B------:R-:W-:Y:S01]  /*0a70*/  ISETP.GT.U32.AND P2, PT, R6, R11, PT ;  /* 0x0000000b0600720c */ /* 0x000fe20003f44070 */
[----:B------:R-:W-:-:S05]  /*0a80*/  IMAD R2, R2, R10, R9 ;  /* 0x0000000a02027224 */ /* 0x000fca00078e0209 */
[----:B------:R-:W-:-:S07]  /*0a90*/  IADD3 R2, R2, UR5, RZ ;  /* 0x0000000502027c10 */ /* 0x000fce000fffe0ff */
[-C--:B------:R-:W-:Y:S01]  /*0aa0*/  @!P2 IADD3 R11, R11, -R6.reuse, RZ ;  /* 0x800000060b0ba210 */ /* 0x080fe20007ffe0ff */
[----:B------:R-:W-:Y:S01]  /*0ab0*/  @!P2 VIADD R4, R4, 0x1 ;  /* 0x000000010404a836 */ /* 0x000fe20000000000 */
[----:B------:R-:W-:Y:S02]  /*0ac0*/  ISETP.NE.AND P2, PT, R8, RZ, PT ;  /* 0x000000ff0800720c */ /* 0x000fe40003f45270 */
[----:B------:R-:W-:Y:S01]  /*0ad0*/  ISETP.GE.U32.AND P0, PT, R11, R6, PT ;  /* 0x000000060b00720c */ /* 0x000fe20003f06070 */
[----:B------:R-:W-:Y:S01]  /*0ae0*/  IMAD.MOV R6, RZ, RZ, -R9 ;  /* 0x000000ffff067224 */ /* 0x000fe200078e0a09 */
[----:B------:R-:W-:-:S03]  /*0af0*/  LOP3.LUT R11, R13, R8, RZ, 0x3c, !PT ;  /* 0x000000080d0b7212 */ /* 0x000fc600078e3cff */
[----:B------:R-:W-:Y:S01]  /*0b00*/  IMAD R7, R7, R6, R0 ;  /* 0x0000000607077224 */ /* 0x000fe200078e0200 */
[----:B------:R-:W-:Y:S01]  /*0b10*/  ISETP.GE.AND P3, PT, R11, RZ, PT ;  /* 0x000000ff0b00720c */ /* 0x000fe20003f66270 */
[----:B------:R-:W-:Y:S02]  /*0b20*/  HFMA2.MMA R11, -RZ, RZ, 0, 0 ;  /* 0x00000000ff0b7435 */ /* 0x000fe400000001ff */
[----:B------:R-:W-:Y:S01]  /*0b30*/  VIADD R7, R7, UR4 ;  /* 0x0000000407077c36 */ /* 0x000fe20008000000 */
[----:B------:R-:W-:-:S03]  /*0b40*/  ULDC.64 UR4, c[0x0][0x2a0] ;  /* 0x0000a80000047ab9 */ /* 0x000fc60000000a00 */
[----:B------:R-:W-:Y:S02]  /*0b50*/  @P0 IADD3 R4, R4, 0x1, RZ ;  /* 0x0000000104040810 */ /* 0x000fe40007ffe0ff */
[----:B------:R-:W-:-:S04]  /*0b60*/  LOP3.LUT R6, R2, R7, RZ, 0xfc, !PT ;  /* 0x0000000702067212 */ /* 0x000fc800078efcff */
[----:B------:R-:W-:Y:S01]  /*0b70*/  ISETP.GT.AND P0, PT, R6, -0x1, PT ;  /* 0xffffffff0600780c */ /* 0x000fe20003f04270 */
[----:B------:R-:W-:Y:S01]  /*0b80*/  @!P3 IMAD.MOV R4, RZ, RZ, -R4 ;  /* 0x000000ffff04b224 */ /* 0x000fe200078e0a04 */
[----:B------:R-:W-:Y:S01]  /*0b90*/  @!P2 LOP3.LUT R4, RZ, R8, RZ, 0x33, !PT ;  /* 0x00000008ff04a212 */ /* 0x000fe200078e33ff */
[----:B------:R-:W-:Y:S01]  /*0ba0*/  IMAD.MOV.U32 R6, RZ, RZ, RZ ;  /* 0x000000ffff067224 */ /* 0x000fe200078e00ff */
[----:B------:R-:W-:Y:S02]  /*0bb0*/  ISETP.LT.AND P0, PT, R2, UR5, P0 ;  /* 0x0000000502007c0c */ /* 0x000fe40008701270 */
[----:B------:R-:W-:Y:S02]  /*0bc0*/  IADD3 R9, -R4, RZ, RZ ;  /* 0x000000ff04097210 */ /* 0x000fe40007ffe1ff */
[----:B------:R-:W-:-:S03]  /*0bd0*/  ISETP.LT.AND P0, PT, R7, UR4, P0 ;  /* 0x0000000407007c0c */ /* 0x000fc60008701270 */
[----:B------:R-:W-:Y:S01]  /*0be0*/  IMAD R8, R8, R9, R13 ;  /* 0x0000000908087224 */ /* 0x000fe200078e020d */
[----:B------:R-:W-:Y:S09]  /*0bf0*/  @!P1 BRA `(.L_x_514) ;  /* 0x0000000400149947 */ /* 0x000ff20003800000 */
[----:B------:R-:W0:Y:S01]  /*0c00*/  LDC.64 R10, c[0x0][0x2a8] ;  /* 0x0000aa00ff0a7b82 */ /* 0x000e220000000a00 */
[----:B------:R-:W-:Y:S01]  /*0c10*/  ULDC UR5, c[0x0][0x290] ;  /* 0x0000a40000057ab9 */ /* 0x000fe20000000800 */
[----:B------:R-:W-:Y:S01]  /*0c20*/  IMAD.MOV.U32 R6, RZ, RZ, RZ ;  /* 0x000000ffff067224 */ /* 0x000fe200078e00ff */
[----:B------:R-:W-:-:S04]  /*0c30*/  ULOP3.LUT UR4, UR5, 0x3, URZ, 0xc0, !UPT ;  /* 0x0000000305047892 */ /* 0x000fc8000f8ec03f */
[----:B------:R-:W-:Y:S01]  /*0c40*/  UIADD3 UR4, -UR4, UR5, URZ ;  /* 0x0000000504047290 */ /* 0x000fe2000fffe13f */
[----:B0-----:R-:W-:Y:S01]  /*0c50*/  IMAD R9, R11, R10, RZ ;  /* 0x0000000a0b097224 */ /* 0x001fe200078e02ff */
[----:B------:R-:W-:-:S04]  /*0c60*/  MOV R11, RZ ;  /* 0x000000ff000b7202 */ /* 0x000fc80000000f00 */
[----:B------:R-:W-:-:S07]  /*0c70*/  IMAD.U32 R10, RZ, RZ, UR4 ;  /* 0x00000004ff0a7e24 */ /* 0x000fce000f8e00ff */
.L_x_515:
        /* <DEDUP_REMOVED lines=16> */
[----:B------:R-:W4:Y:S06]  /*0d80*/  @P0 LDG.E R25, desc[UR6][R24.64] ;  /* 0x0000000618190981 */ /* 0x000f2c000c1e1900 */
[----:B------:R-:W5:Y:S01]  /*0d90*/  @P0 LDC.64 R18, c[0x0][0x210] ;  /* 0x00008400ff120b82 */ /* 0x000f620000000a00 */
[----:B0-----:R-:W-:Y:S02]  /*0da0*/  @P0 IMAD R20, R20, R13, R2 ;  /* 0x0000000d14140224 */ /* 0x001fe400078e0202 */
[----:B-1----:R-:W-:-:S02]  /*0db0*/  @P0 IMAD R15, R15, R14, R27 ;  /* 0x0000000e0f0f0224 */ /* 0x002fc400078e021b */
[----:B------:R-:W-:-:S03]  /*0dc0*/  @P0 IMAD R20, R20, R12, R7 ;  /* 0x0000000c14140224 */ /* 0x000fc600078e0207 */
[----:B------:R-:W0:Y:S01]  /*0dd0*/  @P0 LDC R29, c[0x0][0x294] ;  /* 0x0000a500ff1d0b82 */ /* 0x000e220000000800 */
[----:B--2---:R-:W-:-:S06]  /*0de0*/  @P0 IMAD.WIDE R22, R27, 0x4, R22 ;  /* 0x000000041b160825 */ /* 0x004fcc00078e0216 */
[----:B------:R-:W4:Y:S01]  /*0df0*/  @P0 LDG.E R23, desc[UR6][R22.64] ;  /* 0x0000000616170981 */ /* 0x000f22000c1e1900 */
[----:B------:R-:W1:Y:S01]  /*0e00*/  @P0 LDC R27, c[0x0][0x294] ;  /* 0x0000a500ff1b0b82 */ /* 0x000e620000000800 */
[----:B---3--:R-:W-:-:S07]  /*0e10*/  @P0 IMAD.WIDE R16, R15, 0x4, R16 ;  /* 0x000000040f100825 */ /* 0x008fce00078e0210 */
[----:B------:R-:W2:Y:S01]  /*0e20*/  @P0 LDC.64 R12, c[0x0][0x2a0] ;  /* 0x0000a800ff0c0b82 */ /* 0x000ea20000000a00 */
[----:B------:R3:W4:Y:S07]  /*0e30*/  @P0 LDG.E R22, desc[UR6][R16.64] ;  /* 0x0000000610160981 */ /* 0x00072e000c1e1900 */
[----:B------:R-:W2:Y:S08]  /*0e40*/  @P0 LDC.64 R14, c[0x0][0x2a0] ;  /* 0x0000a800ff0e0b82 */ /* 0x000eb00000000a00 */
[----:B---3--:R-:W3:Y:S01]  /*0e50*/  @P0 LDC.64 R16, c[0x0][0x260] ;  /* 0x00009800ff100b82 */ /* 0x008ee20000000a00 */
[----:B-----5:R-:W-:Y:S01]  /*0e60*/  @P0 IMAD.WIDE R18, R20, 0x4, R18 ;  /* 0x0000000414120825 */ /* 0x020fe200078e0212 */
[----:B------:R-:W-:-:S03]  /*0e70*/  @P0 IADD3 R24, R21, 0x3, RZ ;  /* 0x0000000315180810 */ /* 0x000fc60007ffe0ff */
[----:B------:R-:W-:Y:S02]  /*0e80*/  @P0 VIADD R20, R21, 0x2 ;  /* 0x0000000215140836 */ /* 0x000fe40000000000 */
[C---:B-1----:R-:W-:Y:S01]  /*0e90*/  @P0 IMAD R27, R4.reuse, R27, R24 ;  /* 0x0000001b041b0224 */ /* 0x042fe200078e0218 */
[----:B------:R-:W5:Y:S01]  /*0ea0*/  @P0 LDG.E R19, desc[UR6][R18.64] ;  /* 0x0000000612130981 */ /* 0x000f62000c1e1900 */
[----:B0-----:R-:W-:-:S04]  /*0eb0*/  @P0 IMAD R29, R4, R29, R20 ;  /* 0x0000001d041d0224 */ /* 0x001fc800078e0214 */
[--C-:B--2---:R-:W-:Y:S02]  /*0ec0*/  @P0 IMAD R29, R29, R13, R2.reuse ;  /* 0x0000000d1d1d0224 */ /* 0x104fe400078e0202 */
[----:B------:R-:W-:Y:S02]  /*0ed0*/  @P0 IMAD R13, R9, R20, RZ ;  /* 0x00000014090d0224 */ /* 0x000fe400078e02ff */
[----:B------:R-:W-:Y:S01]  /*0ee0*/  @P0 IMAD R27, R27, R15, R2 ;  /* 0x0000000f1b1b0224 */ /* 0x000fe200078e0202 */
[----:B------:R-:W0:Y:S01]  /*0ef0*/  @P0 LDC.64 R20, c[0x0][0x210] ;  /* 0x00008400ff140b82 */ /* 0x000e220000000a00 */
[--C-:B------:R-:W-:Y:S02]  /*0f00*/  @P0 IMAD R29, R29, R12, R7.reuse ;  /* 0x0000000c1d1d0224 */ /* 0x100fe400078e0207 */
[----:B------:R-:W-:Y:S02]  /*0f10*/  @P0 IMAD R27, R27, R14, R7 ;  /* 0x0000000e1b1b0224 */ /* 0x000fe400078e0207 */
[----:B---3--:R-:W-:-:S03]  /*0f20*/  @P0 IMAD.WIDE R16, R13, 0x4, R16 ;  /* 0x000000040d100825 */ /* 0x008fc600078e0210 */
[----:B------:R-:W1:Y:S03]  /*0f30*/  @P0 LDC.64 R14, c[0x0][0x260] ;  /* 0x00009800ff0e0b82 */ /* 0x000e660000000a00 */
[----:B------:R-:W2:Y:S05]  /*0f40*/  @P0 LDG.E R17, desc[UR6][R16.64] ;  /* 0x0000000610110981 */ /* 0x000eaa000c1e1900 */
[----:B------:R-:W3:Y:S01]  /*0f50*/  @P0 LDC.64 R12, c[0x0][0x210] ;  /* 0x00008400ff0c0b82 */ /* 0x000ee20000000a00 */
[----:B0-----:R-:W-:-:S04]  /*0f60*/  @P0 IMAD.WIDE R20, R29, 0x4, R20 ;  /* 0x000000041d140825 */ /* 0x001fc800078e0214 */
[----:B------:R-:W-:Y:S02]  /*0f70*/  @P0 IMAD R29, R9, R24, RZ ;  /* 0x00000018091d0224 */ /* 0x000fe400078e02ff */
[----:B------:R-:W2:Y:S02]  /*0f80*/  @P0 LDG.E R21, desc[UR6][R20.64] ;  /* 0x0000000614150981 */ /* 0x000ea4000c1e1900 */
[----:B-1----:R-:W-:-:S06]  /*0f90*/  @P0 IMAD.WIDE R14, R29, 0x4, R14 ;  /* 0x000000041d0e0825 */ /* 0x002fcc00078e020e */
[----:B------:R-:W2:Y:S01]  /*0fa0*/  @P0 LDG.E R14, desc[UR6][R14.64] ;  /* 0x000000060e0e0981 */ /* 0x000ea2000c1e1900 */
[----:B---3--:R-:W-:-:S06]  /*0fb0*/  @P0 IMAD.WIDE R12, R27, 0x4, R12 ;  /* 0x000000041b0c0825 */ /* 0x008fcc00078e020c */
[----:B------:R-:W3:Y:S01]  /*0fc0*/  @P0 LDG.E R13, desc[UR6][R12.64] ;  /* 0x000000060c0d0981 */ /* 0x000ee2000c1e1900 */
[----:B------:R-:W-:-:S05]  /*0fd0*/  VIADD R10, R10, 0xfffffffc ;  /* 0xfffffffc0a0a7836 */ /* 0x000fca0000000000 */
[----:B------:R-:W-:Y:S02]  /*0fe0*/  ISETP.NE.AND P2, PT, R10, RZ, PT ;  /* 0x000000ff0a00720c */ /* 0x000fe40003f45270 */
[----:B------:R-:W-:Y:S01]  /*0ff0*/  IADD3 R11, R11, 0x4, RZ ;  /* 0x000000040b0b7810 */ /* 0x000fe20007ffe0ff */
[----:B----4-:R-:W-:-:S04]  /*1000*/  @P0 FFMA.FTZ R6, R25, R23, R6 ;  /* 0x0000001719060223 */ /* 0x010fc80000010006 */
[----:B-----5:R-:W-:-:S04]  /*1010*/  @P0 FFMA.FTZ R6, R19, R22, R6 ;  /* 0x0000001613060223 */ /* 0x020fc80000010006 */
[----:B--2---:R-:W-:-:S04]  /*1020*/  @P0 FFMA.FTZ R6, R21, R17, R6 ;  /* 0x0000001115060223 */ /* 0x004fc80000010006 */
[----:B---3--:R-:W-:Y:S01]  /*1030*/  @P0 FFMA.FTZ R6, R13, R14, R6 ;  /* 0x0000000e0d060223 */ /* 0x008fe20000010006 */
[----:B------:R-:W-:Y:S06]  /*1040*/  @P2 BRA `(.L_x_515) ;  /* 0xfffffffc000c2947 */ /* 0x000fec000383ffff */
.L_x_514:
[----:B------:R-:W0:Y:S02]  /*1050*/  LDC R23, c[0x0][0x290] ;  /* 0x0000a400ff177b82 */ /* 0x000e240000000800 */
[----:B0-----:R-:W-:-:S13]  /*1060*/  LOP3.LUT P2, R10, R23, 0x3, RZ, 0xc0, !PT ;  /* 0x00000003170a7812 */ /* 0x001fda000784c0ff */
[----:B------:R-:W-:Y:S05]  /*1070*/  @!P2 BRA `(.L_x_516) ;  /* 0x0000000000bca947 */ /* 0x000fea0003800000 */
[----:B------:R-:W0:Y:S01]  /*1080*/  @P0 LDC R9, c[0x0][0x294] ;  /* 0x0000a500ff090b82 */ /* 0x000e220000000800 */
[----:B------:R-:W-:-:S07]  /*1090*/  IMAD R23, R8, R23, R11 ;  /* 0x0000001708177224 */ /* 0x000fce00078e020b */
[----:B------:R-:W1:Y:S08]  /*10a0*/  LDC.64 R12, c[0x0][0x2a8] ;  /* 0x0000aa00ff0c7b82 */ /* 0x000e700000000a00 */
[----:B------:R-:W2:Y:S08]  /*10b0*/  @P0 LDC.64 R14, c[0x0][0x2a0] ;  /* 0x0000a800ff0e0b82 */ /* 0x000eb00000000a00 */
[----:B------:R-:W3:Y:S01]  /*10c0*/  @P0 LDC.64 R16, c[0x0][0x260] ;  /* 0x00009800ff100b82 */ /* 0x000ee20000000a00 */
[----:B0-----:R-:W-:-:S07]  /*10d0*/  @P0 IMAD R8, R4, R9, R23 ;  /* 0x0000000904080224 */ /* 0x001fce00078e0217 */
[----:B------:R-:W0:Y:S01]  /*10e0*/  @P0 LDC.64 R18, c[0x0][0x210] ;  /* 0x00008400ff120b82 */ /* 0x000e220000000a00 */
[----:B-1----:R-:W-:-:S04]  /*10f0*/  IMAD R22, R13, R12, RZ ;  /* 0x0000000c0d167224 */ /* 0x002fc800078e02ff */
[----:B------:R-:W-:Y:S02]  /*1100*/  IMAD R25, R22, R23, RZ ;  /* 0x0000001716197224 */ /* 0x000fe400078e02ff */
[----:B--2---:R-:W-:-:S04]  /*1110*/  @P0 IMAD R8, R8, R15, R2 ;  /* 0x0000000f08080224 */ /* 0x004fc800078e0202 */
[----:B------:R-:W-:Y:S02]  /*1120*/  @P0 IMAD R9, R8, R14, R7 ;  /* 0x0000000e08090224 */ /* 0x000fe400078e0207 */
[----:B---3--:R-:W-:-:S06]  /*1130*/  @P0 IMAD.WIDE R16, R25, 0x4, R16 ;  /* 0x0000000419100825 */ /* 0x008fcc00078e0210 */
[----:B------:R-:W2:Y:S01]  /*1140*/  @P0 LDG.E R16, desc[UR6][R16.64] ;  /* 0x0000000610100981 */ /* 0x000ea2000c1e1900 */
[----:B0-----:R-:W-:-:S06]  /*1150*/  @P0 IMAD.WIDE R18, R9, 0x4, R18 ;  /* 0x0000000409120825 */ /* 0x001fcc00078e0212 */
        /* <DEDUP_REMOVED lines=11> */
[----:B------:R-:W-:-:S03]  /*1210*/  @!P2 IADD3 R23, R23, 0x2, RZ ;  /* 0x000000021717a810 */ /* 0x000fc60007ffe0ff */
[----:B------:R-:W-:-:S03]  /*1220*/  @P0 VIADD R26, R26, 0x1 ;  /* 0x000000011a1a0836 */ /* 0x000fc60000000000 */
[----:B------:R-:W0:Y:S01]  /*1230*/  @P0 LDC.64 R14, c[0x0][0x260] ;  /* 0x00009800ff0e0b82 */ /* 0x000e220000000a00 */
[----:B-1----:R-:W-:-:S04]  /*1240*/  @P0 IMAD R9, R26, R9, R2 ;  /* 0x000000091a090224 */ /* 0x002fc800078e0202 */
[----:B------:R-:W-:-:S03]  /*1250*/  @P0 IMAD R9, R9, R8, R7 ;  /* 0x0000000809090224 */ /* 0x000fc600078e0207 */
        /* <DEDUP_REMOVED lines=17> */
.L_x_516:
        /* <DEDUP_REMOVED lines=12> */
        .weak           $__internal_2_$__cuda_sm20_div_u64
        .type           $__internal_2_$__cuda_sm20_div_u64,@function
        .size           $__internal_2_$__cuda_sm20_div_u64,(.L_x_1122 - $__internal_2_$__cuda_sm20_div_u64)
$__internal_2_$__cuda_sm20_div_u64:
[----:B------:R-:W-:Y:S01]  /*1430*/  MOV R12, R5 ;  /* 0x00000005000c7202 */ /* 0x000fe20000000f00 */
[----:B------:R-:W-:-:S04]  /*1440*/  IMAD.MOV.U32 R13, RZ, RZ, RZ ;  /* 0x000000ffff0d7224 */ /* 0x000fc800078e00ff */
[----:B------:R-:W0:Y:S08]  /*1450*/  I2F.U64.RP R7, R12 ;  /* 0x0000000c00077312 */ /* 0x000e300000309000 */
[----:B0-----:R-:W0:Y:S02]  /*1460*/  MUFU.RCP R7, R7 ;  /* 0x0000000700077308 */ /* 0x001e240000001000 */
[----:B0-----:R-:W-:-:S06]  /*1470*/  IADD3 R8, R7, 0x1ffffffe, RZ ;  /* 0x1ffffffe07087810 */ /* 0x001fcc0007ffe0ff */
[----:B------:R-:W0:Y:S02]  /*1480*/  F2I.U64.TRUNC R8, R8 ;  /* 0x0000000800087311 */ /* 0x000e24000020d800 */
[----:B0-----:R-:W-:-:S04]  /*1490*/  IMAD.WIDE.U32 R10, R8, R5, RZ ;  /* 0x00000005080a7225 */ /* 0x001fc800078e00ff */
[----:B------:R-:W-:Y:S01]  /*14a0*/  IMAD R11, R9, R5, R11 ;  /* 0x00000005090b7224 */ /* 0x000fe200078e020b */
[----:B------:R-:W-:-:S05]  /*14b0*/  IADD3 R15, P0, RZ, -R10, RZ ;  /* 0x8000000aff0f7210 */ /* 0x000fca0007f1e0ff */
[----:B------:R-:W-:-:S04]  /*14c0*/  IMAD.HI.U32 R10, R8, R15, RZ ;  /* 0x0000000f080a7227 */ /* 0x000fc800078e00ff */
[----:B------:R-:W-:Y:S01]  /*14d0*/  IMAD.X R17, RZ, RZ, ~R11, P0 ;  /* 0x000000ffff117224 */ /* 0x000fe200000e0e0b */
[----:B------:R-:W-:-:S03]  /*14e0*/  MOV R11, R8 ;  /* 0x00000008000b7202 */ /* 0x000fc60000000f00 */
[-C--:B------:R-:W-:Y:S02]  /*14f0*/  IMAD R13, R9, R17.reuse, RZ ;  /* 0x00000011090d7224 */ /* 0x080fe400078e02ff */
[----:B------:R-:W-:-:S04]  /*1500*/  IMAD.WIDE.U32 R10, P0, R8, R17, R10 ;  /* 0x00000011080a7225 */ /* 0x000fc8000780000a */
[----:B------:R-:W-:-:S04]  /*1510*/  IMAD.HI.U32 R7, R9, R17, RZ ;  /* 0x0000001109077227 */ /* 0x000fc800078e00ff */
[----:B------:R-:W-:-:S04]  /*1520*/  IMAD.HI.U32 R10, P1, R9, R15, R10 ;  /* 0x0000000f090a7227 */ /* 0x000fc8000782000a */
[----:B------:R-:W-:Y:S01]  /*1530*/  IMAD.X R7, R7, 0x1, R9, P0 ;  /* 0x0000000107077824 */ /* 0x000fe200000e0609 */
[----:B------:R-:W-:-:S04]  /*1540*/  IADD3 R11, P2, R13, R10, RZ ;  /* 0x0000000a0d0b7210 */ /* 0x000fc80007f5e0ff */
[----:B------:R-:W-:Y:S01]  /*1550*/  IADD3.X R7, RZ, RZ, R7, P2, P1 ;  /* 0x000000ffff077210 */ /* 0x000fe200017e2407 */
[----:B------:R-:W-:-:S03]  /*1560*/  IMAD.WIDE.U32 R8, R11, R5, RZ ;  /* 0x000000050b087225 */ /* 0x000fc600078e00ff */
[----:B------:R-:W-:Y:S01]  /*1570*/  IADD3 R13, P0, RZ, -R8, RZ ;  /* 0x80000008ff0d7210 */ /* 0x000fe20007f1e0ff */
[----:B------:R-:W-:Y:S01]  /*1580*/  IMAD R8, R7, R5, R9 ;  /* 0x0000000507087224 */ /* 0x000fe200078e0209 */
[----:B------:R-:W-:-:S03]  /*1590*/  HFMA2.MMA R9, -RZ, RZ, 0, 0 ;  /* 0x00000000ff097435 */ /* 0x000fc600000001ff */
[----:B------:R-:W-:Y:S01]  /*15a0*/  IMAD.HI.U32 R10, R11, R13, RZ ;  /* 0x0000000d0b0a7227 */ /* 0x000fe200078e00ff */
[----:B------:R-:W-:-:S05]  /*15b0*/  IADD3.X R8, RZ, ~R8, RZ, P0, !PT ;  /* 0x80000008ff087210 */ /* 0x000fca00007fe4ff */
        /* <DEDUP_REMOVED lines=12> */
[----:B------:R-:W-:-:S03]  /*1680*/  IADD3 R10, P1, R11, R8, RZ ;  /* 0x000000080b0a7210 */ /* 0x000fc60007f3e0ff */
[----:B------:R-:W-:Y:S01]  /*1690*/  IMAD.X R7, RZ, RZ, R7, P0 ;  /* 0x000000ffff077224 */ /* 0x000fe200000e0607 */
[C---:B------:R-:W-:Y:S01]  /*16a0*/  IADD3 R11, P2, R10.reuse, 0x1, RZ ;  /* 0x000000010a0b7810 */ /* 0x040fe20007f5e0ff */
[----:B------:R-:W-:-:S03]  /*16b0*/  IMAD.WIDE.U32 R8, R10, R5, RZ ;  /* 0x000000050a087225 */ /* 0x000fc600078e00ff */
[----:B------:R-:W-:Y:S02]  /*16c0*/  IADD3.X R7, RZ, R7, RZ, P1, !PT ;  /* 0x00000007ff077210 */ /* 0x000fe40000ffe4ff */
[----:B------:R-:W-:-:S03]  /*16d0*/  IADD3 R12, P0, -R8, R2, RZ ;  /* 0x00000002080c7210 */ /* 0x000fc60007f1e1ff */
[----:B------:R-:W-:Y:S01]  /*16e0*/  IMAD R9, R7, R5, R9 ;  /* 0x0000000507097224 */ /* 0x000fe200078e0209 */
[----:B------:R-:W-:-:S03]  /*16f0*/  IADD3 R2, P1, -R5, R12, RZ ;  /* 0x0000000c05027210 */ /* 0x000fc60007f3e1ff */
[----:B------:R-:W-:Y:S01]  /*1700*/  IMAD.X R9, R6, 0x1, ~R9, P0 ;  /* 0x0000000106097824 */ /* 0x000fe200000e0e09 */
[----:B------:R-:W-:Y:S02]  /*1710*/  ISETP.GE.U32.AND P0, PT, R12, R5, PT ;  /* 0x000000050c00720c */ /* 0x000fe40003f06070 */
[----:B------:R-:W-:Y:S02]  /*1720*/  IADD3.X R6, RZ, R7, RZ, P2, !PT ;  /* 0x00000007ff067210 */ /* 0x000fe400017fe4ff */
[C---:B------:R-:W-:Y:S02]  /*1730*/  ISETP.GE.U32.AND.EX P0, PT, R9.reuse, RZ, PT, P0 ;  /* 0x000000ff0900720c */ /* 0x040fe40003f06100 */
[----:B------:R-:W-:Y:S02]  /*1740*/  IADD3.X R8, R9, -0x1, RZ, P1, !PT ;  /* 0xffffffff09087810 */ /* 0x000fe40000ffe4ff */
[----:B------:R-:W-:Y:S02]  /*1750*/  SEL R2, R2, R12, P0 ;  /* 0x0000000c02027207 */ /* 0x000fe40000000000 */
[----:B------:R-:W-:-:S02]  /*1760*/  SEL R11, R11, R10, P0 ;  /* 0x0000000a0b0b7207 */ /* 0x000fc40000000000 */
[----:B------:R-:W-:Y:S02]  /*1770*/  SEL R8, R8, R9, P0 ;  /* 0x0000000908087207 */ /* 0x000fe40000000000 */
[----:B------:R-:W-:Y:S01]  /*1780*/  SEL R6, R6, R7, P0 ;  /* 0x0000000706067207 */ /* 0x000fe20000000000 */
[----:B------:R-:W-:Y:S01]  /*1790*/  IMAD.MOV.U32 R7, RZ, RZ, 0x0 ;  /* 0x00000000ff077424 */ /* 0x000fe200078e00ff */
[----:B------:R-:W-:Y:S02]  /*17a0*/  ISETP.GE.U32.AND P0, PT, R2, R5, PT ;  /* 0x000000050200720c */ /* 0x000fe40003f06070 */
[----:B------:R-:W-:Y:S02]  /*17b0*/  IADD3 R2, P2, R11, 0x1, RZ ;  /* 0x000000010b027810 */ /* 0x000fe40007f5e0ff */
[----:B------:R-:W-:Y:S02]  /*17c0*/  ISETP.GE.U32.AND.EX P0, PT, R8, RZ, PT, P0 ;  /* 0x000000ff0800720c */ /* 0x000fe40003f06100 */
[----:B------:R-:W-:Y:S01]  /*17d0*/  ISETP.NE.U32.AND P1, PT, R5, RZ, PT ;  /* 0x000000ff0500720c */ /* 0x000fe20003f25070 */
[----:B------:R-:W-:Y:S01]  /*17e0*/  IMAD.X R9, RZ, RZ, R6, P2 ;  /* 0x000000ffff097224 */ /* 0x000fe200010e0606 */
[----:B------:R-:W-:-:S02]  /*17f0*/  SEL R2, R2, R11, P0 ;  /* 0x0000000b02027207 */ /* 0x000fc40000000000 */
[----:B------:R-:W-:Y:S02]  /*1800*/  ISETP.NE.AND.EX P1, PT, RZ, RZ, PT, P1 ;  /* 0x000000ffff00720c */ /* 0x000fe40003f25310 */
[----:B------:R-:W-:Y:S02]  /*1810*/  SEL R9, R9, R6, P0 ;  /* 0x0000000609097207 */ /* 0x000fe40000000000 */
[----:B------:R-:W-:Y:S02]  /*1820*/  MOV R6, R4 ;  /* 0x0000000400067202 */ /* 0x000fe40000000f00 */
[----:B------:R-:W-:Y:S02]  /*1830*/  SEL R2, R2, 0xffffffff, P1 ;  /* 0xffffffff02027807 */ /* 0x000fe40000800000 */
[----:B------:R-:W-:Y:S01]  /*1840*/  SEL R9, R9, 0xffffffff, P1 ;  /* 0xffffffff09097807 */ /* 0x000fe20000800000 */
[----:B------:R-:W-:Y:S06]  /*1850*/  RET.REL.NODEC R6 `(_ZN2at6native51_GLOBAL__N__2c613397_18_DepthwiseConv2d_cu_9959487032conv_depthwise2d_backward_kernelILi1ELi1EfiEEvNS_27GenericPackedTensorAccessorIKT1_Lm4ENS_16DefaultPtrTraitsEiEENS3_IS4_Lm4ES6_iEES7_T2_iiiiiiiiiiiiiii) ;  /* 0xffffffe406e87950 */ /* 0x000fec0003c3ffff */
.L_x_518:
        /* <DEDUP_REMOVED lines=10> */
.L_x_1122:


//--------------------- .text._ZN2at6native51_GLOBAL__N__2c613397_18_DepthwiseConv2d_cu_9959487032conv_depthwise2d_backward_kernelILi3ELi0EfiEEvNS_27GenericPackedTensorAccessorIKT1_Lm4ENS_16DefaultPtrTraitsEiEENS3_IS4_Lm4ES6_iEES7_T2_iiiiiiiiiiiiiii --------------------------
	.section	.text._ZN2at6native51_GLOBAL__N__2c613397_18_DepthwiseConv2d_cu_9959487032conv_depthwise2d_backward_kernelILi3ELi0EfiEEvNS_27GenericPackedTensorAccessorIKT1_Lm4ENS_16DefaultPtrTraitsEiEENS3_IS4_Lm4ES6_iEES7_T2_iiiiiiiiiiiiiii,"ax",@progbits
	.align	128
.text._ZN2at6native51_GLOBAL__N__2c613397_18_DepthwiseConv2d_cu_9959487032conv_depthwise2d_backward_kernelILi3ELi0EfiEEvNS_27GenericPackedTensorAccessorIKT1_Lm4ENS_16DefaultPtrTraitsEiEENS3_IS4_Lm4ES6_iEES7_T2_iiiiiiiiiiiiiii:
        .type           _ZN2at6native51_GLOBAL__N__2c613397_18_DepthwiseConv2d_cu_9959487032conv_depthwise2d_backward_kernelILi3ELi0EfiEEvNS_27GenericPackedTensorAccessorIKT1_Lm4ENS_16DefaultPtrTraitsEiEENS3_IS4_Lm4ES6_iEES7_T2_iiiiiiiiiiiiiii,@function
        .size           _ZN2at6native51_GLOBAL__N__2c613397_18_DepthwiseConv2d_cu_9959487032conv_depthwise2d_backward_kernelILi3ELi0EfiEEvNS_27GenericPackedTensorAccessorIKT1_Lm4ENS_16DefaultPtrTraitsEiEENS3_IS4_Lm4ES6_iEES7_T2_iiiiiiiiiiiiiii,(.L_x_1124 - _ZN2at6native51_GLOBAL__N__2c613397_18_DepthwiseConv2d_cu_9959487032conv_depthwise2d_backward_kernelILi3ELi0EfiEEvNS_27GenericPackedTensorAccessorIKT1_Lm4ENS_16DefaultPtrTraitsEiEENS3_IS4_Lm4ES6_iEES7_T2_iiiiiiiiiiiiiii)
        .other          _ZN2at6native51_GLOBAL__N__2c613397_18_DepthwiseConv2d_cu_9959487032conv_depthwise2d_backward_kernelILi3ELi0EfiEEvNS_27GenericPackedTensorAccessorIKT1_Lm4ENS_16DefaultPtrTraitsEiEENS3_IS4_Lm4ES6_iEES7_T2_iiiiiiiiiiiiiii,@"STO_CUDA_ENTRY STV_DEFAULT"
_ZN2at6native51_GLOBAL__N__2c613397_18_DepthwiseConv2d_cu_9959487032conv_depthwise2d_backward_kernelILi3ELi0EfiEEvNS_27GenericPackedTensorAccessorIKT1_Lm4ENS_16DefaultPtrTraitsEiEENS3_IS4_Lm4ES6_iEES7_T2_iiiiiiiiiiiiiii:
        /* <DEDUP_REMOVED lines=15> */
[----:B------:R-:W-:Y:S01]  /*00f0*/  ULDC UR12, c[0x0][0x2b8] ;  /* 0x0000ae00000c7ab9 */ /* 0x000fe20000000800 */
[----:B------:R-:W-:Y:S01]  /*0100*/  ULDC UR17, c[0x0][0x298] ;  /* 0x0000a60000117ab9 */ /* 0x000fe20000000800 */
[----:B------:R-:W-:Y:S01]  /*0110*/  ULDC UR13, c[0x0][0x290] ;  /* 0x0000a400000d7ab9 */ /* 0x000fe20000000800 */
[----:B------:R-:W-:Y:S01]  /*0120*/  IMAD R17, R17, UR4, RZ ;  /* 0x0000000411117c24 */ /* 0x000fe2000f8e02ff */
[----:B------:R-:W-:Y:S01]  /*0130*/  ULDC UR16, c[0x0][0x2c0] ;  /* 0x0000b00000107ab9 */ /* 0x000fe20000000800 */
[----:B------:R-:W-:Y:S01]  /*0140*/  ULDC UR18, c[0x0][0x2a4] ;  /* 0x0000a90000127ab9 */ /* 0x000fe20000000800 */
[----:B------:R-:W-:-:S05]  /*0150*/  IMAD.MOV.U32 R0, RZ, RZ, R2 ;  /* 0x000000ffff007224 */ /* 0x000fca00078e0002 */
        /* <DEDUP_REMOVED lines=9> */
[----:B------:R-:W-:Y:S05]  /*01f0*/  CALL.REL.NOINC `($__internal_3_$__cuda_sm20_div_u64) ;  /* 0x0000003800a47944 */ /* 0x000fea0003c00000 */
[----:B------:R-:W-:Y:S02]  /*0200*/  IMAD.MOV.U32 R4, RZ, RZ, R2 ;  /* 0x000000ffff047224 */ /* 0x000fe400078e0002 */
[----:B------:R-:W-:Y:S01]  /*0210*/  IMAD.MOV.U32 R5, RZ, RZ, R7 ;  /* 0x000000ffff057224 */ /* 0x000fe200078e0007 */
[----:B------:R-:W-:Y:S06]  /*0220*/  BRA `(.L_x_522) ;  /* 0x00000000004c7947 */ /* 0x000fec0003800000 */
.L_x_521:
[----:B------:R-:W0:Y:S01]  /*0230*/  I2F.U32.RP R6, R17 ;  /* 0x0000001100067306 */ /* 0x000e220000209000 */
[----:B------:R-:W-:Y:S01]  /*0240*/  IMAD.MOV R7, RZ, RZ, -R17 ;  /* 0x000000ffff077224 */ /* 0x000fe200078e0a11 */
[----:B------:R-:W-:-:S06]  /*0250*/  ISETP.NE.U32.AND P2, PT, R17, RZ, PT ;  /* 0x000000ff1100720c */ /* 0x000fcc0003f45070 */
[----:B0-----:R-:W0:Y:S02]  /*0260*/  MUFU.RCP R6, R6 ;  /* 0x0000000600067308 */ /* 0x001e240000001000 */
[----:B0-----:R-:W-:-:S06]  /*0270*/  VIADD R4, R6, 0xffffffe ;  /* 0x0ffffffe06047836 */ /* 0x001fcc0000000000 */
[----:B------:R0:W1:Y:S02]  /*0280*/  F2I.FTZ.U32.TRUNC.NTZ R5, R4 ;  /* 0x0000000400057305 */ /* 0x000064000021f000 */
[----:B0-----:R-:W-:Y:S02]  /*0290*/  IMAD.MOV.U32 R4, RZ, RZ, RZ ;  /* 0x000000ffff047224 */ /* 0x001fe400078e00ff */
[----:B-1----:R-:W-:-:S04]  /*02a0*/  IMAD R7, R7, R5, RZ ;  /* 0x0000000507077224 */ /* 0x002fc800078e02ff */
[----:B------:R-:W-:-:S06]  /*02b0*/  IMAD.HI.U32 R5, R5, R7, R4 ;  /* 0x0000000705057227 */ /* 0x000fcc00078e0004 */
[----:B------:R-:W-:-:S05]  /*02c0*/  IMAD.HI.U32 R4, R5, R2, RZ ;  /* 0x0000000205047227 */ /* 0x000fca00078e00ff */
[----:B------:R-:W-:-:S05]  /*02d0*/  IADD3 R5, -R4, RZ, RZ ;  /* 0x000000ff04057210 */ /* 0x000fca0007ffe1ff */
[----:B------:R-:W-:Y:S02]  /*02e0*/  IMAD R2, R17, R5, R2 ;  /* 0x0000000511027224 */ /* 0x000fe400078e0202 */
[----:B------:R-:W-:-:S03]  /*02f0*/  IMAD.MOV.U32 R5, RZ, RZ, RZ ;  /* 0x000000ffff057224 */ /* 0x000fc600078e00ff */
[----:B------:R-:W-:-:S13]  /*0300*/  ISETP.GE.U32.AND P0, PT, R2, R17, PT ;  /* 0x000000110200720c */ /* 0x000fda0003f06070 */
[----:B------:R-:W-:Y:S02]  /*0310*/  @P0 IMAD.IADD R2, R2, 0x1, -R17 ;  /* 0x0000000102020824 */ /* 0x000fe400078e0a11 */
[----:B------:R-:W-:-:S03]  /*0320*/  @P0 VIADD R4, R4, 0x1 ;  /* 0x0000000104040836 */ /* 0x000fc60000000000 */
[----:B------:R-:W-:-:S13]  /*0330*/  ISETP.GE.U32.AND P1, PT, R2, R17, PT ;  /* 0x000000110200720c */ /* 0x000fda0003f26070 */
[----:B------:R-:W-:Y:S01]  /*0340*/  @P1 VIADD R4, R4, 0x1 ;  /* 0x0000000104041836 */ /* 0x000fe20000000000 */
[----:B------:R-:W-:-:S07]  /*0350*/  @!P2 LOP3.LUT R4, RZ, R17, RZ, 0x33, !PT ;  /* 0x00000011ff04a212 */ /* 0x000fce00078e33ff */
.L_x_522:
[----:B------:R-:W-:Y:S05]  /*0360*/  BSYNC B0 ;  /* 0x0000000000007941 */ /* 0x000fea0003800000 */
.L_x_520:
        /* <DEDUP_REMOVED lines=10> */
[----:B------:R-:W-:-:S07]  /*0410*/  IMAD.MOV.U32 R6, RZ, RZ, RZ ;  /* 0x000000ffff067224 */ /* 0x000fce00078e00ff */
.L_x_525:
[----:B------:R-:W-:-:S04]  /*0420*/  SHF.R.S64 R4, RZ, 0x1e, R0 ;  /* 0x0000001eff047819 */ /* 0x000fc80000001000 */
[----:B------:R-:W-:-:S04]  /*0430*/  IADD3 R4, P0, R4, UR4, RZ ;  /* 0x0000000404047c10 */ /* 0x000fc8000ff1e0ff */
[----:B------:R-:W-:Y:S02]  /*0440*/  LEA.HI.X.SX32 R5, R0, UR5, 0x2, P0 ;  /* 0x0000000500057c11 */ /* 0x000fe400080f16ff */
[----:B------:R-:W-:Y:S02]  /*0450*/  IADD3 R2, P0, R2, -0x1, RZ ;  /* 0xffffffff02027810 */ /* 0x000fe40007f1e0ff */
[----:B------:R-:W-:Y:S01]  /*0460*/  IADD3 R0, P2, R17, R0, RZ ;  /* 0x0000000011007210 */ /* 0x000fe20007f5e0ff */
[----:B------:R0:W-:Y:S01]  /*0470*/  STG.E desc[UR6][R4.64], RZ ;  /* 0x000000ff04007986 */ /* 0x0001e2000c101906 */
[----:B------:R-:W-:Y:S02]  /*0480*/  IADD3.X R6, R6, -0x1, RZ, P0, !PT ;  /* 0xffffffff06067810 */ /* 0x000fe400007fe4ff */
[----:B------:R-:W-:Y:S01]  /*0490*/  ISETP.NE.U32.AND P0, PT, R2, RZ, PT ;  /* 0x000000ff0200720c */ /* 0x000fe20003f05070 */
[----:B------:R-:W-:-:S03]  /*04a0*/  IMAD.X R3, RZ, RZ, R3, P2 ;  /* 0x000000ffff037224 */ /* 0x000fc600010e0603 */
[----:B------:R-:W-:-:S13]  /*04b0*/  ISETP.NE.AND.EX P0, PT, R6, RZ, PT, P0 ;  /* 0x000000ff0600720c */ /* 0x000fda0003f05300 */
[----:B0-----:R-:W-:Y:S05]  /*04c0*/  @P0 BRA `(.L_x_525) ;  /* 0xfffffffc00d40947 */ /* 0x001fea000383ffff */
.L_x_524:
[----:B------:R-:W-:Y:S05]  /*04d0*/  BSYNC B0 ;  /* 0x0000000000007941 */ /* 0x000fea0003800000 */
.L_x_523:
[----:B------:R-:W-:Y:S01]  /*04e0*/  ULDC.64 UR10, c[0x0][0x238] ;  /* 0x00008e00000a7ab9 */ /* 0x000fe20000000a00 */
[----:B------:R-:W-:Y:S05]  /*04f0*/  @!P1 EXIT ;  /* 0x000000000000994d */ /* 0x000fea0003800000 */
.L_x_526:
        /* <DEDUP_REMOVED lines=18> */
.L_x_519:
[----:B------:R-:W0:Y:S01]  /*0620*/  LDC R11, c[0x0][0x298] ;  /* 0x0000a600ff0b7b82 */ /* 0x000e220000000800 */
[----:B------:R-:W-:Y:S01]  /*0630*/  IABS R8, R0 ;  /* 0x0000000000087213 */ /* 0x000fe20000000000 */
[----:B------:R-:W-:Y:S01]  /*0640*/  ULDC UR4, c[0x0][0x2bc] ;  /* 0x0000af0000047ab9 */ /* 0x000fe20000000800 */
[----:B------:R-:W-:Y:S01]  /*0650*/  ULDC.64 UR10, c[0x0][0x2c0] ;  /* 0x0000b000000a7ab9 */ /* 0x000fe20000000a00 */
[----:B------:R-:W-:-:S04]  /*0660*/  ULDC.64 UR14, c[0x0][0x290] ;  /* 0x0000a400000e7ab9 */ /* 0x000fc80000000a00 */
[----:B------:R-:W1:Y:S08]  /*0670*/  LDC R5, c[0x0][0x29c] ;  /* 0x0000a700ff057b82 */ /* 0x000e700000000800 */
[----:B------:R-:W2:Y:S01]  /*0680*/  LDC R10, c[0x0][0x2b4] ;  /* 0x0000ad00ff0a7b82 */ /* 0x000ea20000000800 */
[----:B0-----:R-:W-:-:S04]  /*0690*/  IABS R9, R11 ;  /* 0x0000000b00097213 */ /* 0x001fc80000000000 */
[----:B------:R-:W0:Y:S01]  /*06a0*/  I2F.RP R2, R9 ;  /* 0x0000000900027306 */ /* 0x000e220000209400 */
[----:B--2---:R-:W-:-:S07]  /*06b0*/  IABS R15, R10 ;  /* 0x0000000a000f7213 */ /* 0x004fce0000000000 */
[----:B0-----:R-:W0:Y:S02]  /*06c0*/  MUFU.RCP R2, R2 ;  /* 0x0000000200027308 */ /* 0x001e240000001000 */
[----:B0-----:R-:W-:-:S06]  /*06d0*/  IADD3 R6, R2, 0xffffffe, RZ ;  /* 0x0ffffffe02067810 */ /* 0x001fcc0007ffe0ff */
[----:B------:R0:W2:Y:S02]  /*06e0*/  F2I.FTZ.U32.TRUNC.NTZ R7, R6 ;  /* 0x0000000600077305 */ /* 0x0000a4000021f000 */
[----:B0-----:R-:W-:Y:S02]  /*06f0*/  IMAD.MOV.U32 R6, RZ, RZ, RZ ;  /* 0x000000ffff067224 */ /* 0x001fe400078e00ff */
[----:B--2---:R-:W-:-:S04]  /*0700*/  IMAD.MOV R4, RZ, RZ, -R7 ;  /* 0x000000ffff047224 */ /* 0x004fc800078e0a07 */
[----:B------:R-:W-:Y:S01]  /*0710*/  IMAD R13, R4, R9, RZ ;  /* 0x00000009040d7224 */ /* 0x000fe200078e02ff */
[----:B-1----:R-:W-:-:S03]  /*0720*/  IABS R4, R5 ;  /* 0x0000000500047213 */ /* 0x002fc60000000000 */
[----:B------:R-:W-:Y:S01]  /*0730*/  IMAD.HI.U32 R7, R7, R13, R6 ;  /* 0x0000000d07077227 */ /* 0x000fe200078e0006 */
[----:B------:R-:W0:Y:S05]  /*0740*/  I2F.RP R12, R4 ;  /* 0x00000004000c7306 */ /* 0x000e2a0000209400 */
[----:B------:R-:W-:Y:S02]  /*0750*/  IMAD.HI.U32 R2, R7, R8, RZ ;  /* 0x0000000807027227 */ /* 0x000fe400078e00ff */
[----:B------:R-:W1:Y:S02]  /*0760*/  LDC R7, c[0x0][0x28c] ;  /* 0x0000a300ff077b82 */ /* 0x000e640000000800 */
[----:B------:R-:W-:-:S04]  /*0770*/  IMAD.MOV R6, RZ, RZ, -R2 ;  /* 0x000000ffff067224 */ /* 0x000fc800078e0a02 */
[C---:B------:R-:W-:Y:S01]  /*0780*/  IMAD R6, R9.reuse, R6, R8 ;  /* 0x0000000609067224 */ /* 0x040fe200078e0208 */
[----:B0-----:R-:W0:Y:S04]  /*0790*/  MUFU.RCP R12, R12 ;  /* 0x0000000c000c7308 */ /* 0x001e280000001000 */
[----:B------:R-:W-:-:S13]  /*07a0*/  ISETP.GT.U32.AND P1, PT, R9, R6, PT ;  /* 0x000000060900720c */ /* 0x000fda0003f24070 */
[----:B------:R-:W-:Y:S01]  /*07b0*/  @!P1 IMAD.IADD R6, R6, 0x1, -R9 ;  /* 0x0000000106069824 */ /* 0x000fe200078e0a09 */
[----:B-1----:R-:W-:Y:S01]  /*07c0*/  IABS R14, R7 ;  /* 0x00000007000e7213 */ /* 0x002fe20000000000 */
[----:B0-----:R-:W-:Y:S02]  /*07d0*/  VIADD R8, R12, 0xffffffe ;  /* 0x0ffffffe0c087836 */ /* 0x001fe40000000000 */
[----:B------:R-:W-:Y:S01]  /*07e0*/  @!P1 VIADD R2, R2, 0x1 ;  /* 0x0000000102029836 */ /* 0x000fe20000000000 */
        /* <DEDUP_REMOVED lines=8> */
[----:B------:R-:W-:Y:S01]  /*0870*/  @!P2 IMAD.MOV R2, RZ, RZ, -R2 ;  /* 0x000000ffff02a224 */ /* 0x000fe200078e0a02 */
[----:B------:R-:W-:Y:S01]  /*0880*/  @!P1 LOP3.LUT R2, RZ, R11, RZ, 0x33, !PT ;  /* 0x0000000bff029212 */ /* 0x000fe200078e33ff */
[----:B------:R-:W-:-:S03]  /*0890*/  IMAD R13, R13, R4, RZ ;  /* 0x000000040d0d7224 */ /* 0x000fc600078e02ff */
[----:B------:R-:W-:Y:S01]  /*08a0*/  IABS R6, R2 ;  /* 0x0000000200067213 */ /* 0x000fe20000000000 */
[----:B------:R-:W-:-:S04]  /*08b0*/  IMAD.HI.U32 R8, R9, R13, R8 ;  /* 0x0000000d09087227 */ /* 0x000fc800078e0008 */
[----:B------:R-:W-:Y:S02]  /*08c0*/  IMAD.MOV.U32 R9, RZ, RZ, R6 ;  /* 0x000000ffff097224 */ /* 0x000fe400078e0006 */
[----:B------:R-:W0:Y:S02]  /*08d0*/  I2F.RP R6, R14 ;  /* 0x0000000e00067306 */ /* 0x000e240000209400 */
[----:B------:R-:W-:-:S04]  /*08e0*/  IMAD.HI.U32 R16, R8, R9, RZ ;  /* 0x0000000908107227 */ /* 0x000fc800078e00ff */
[----:B------:R-:W-:Y:S02]  /*08f0*/  IMAD.MOV R12, RZ, RZ, -R16 ;  /* 0x000000ffff0c7224 */ /* 0x000fe400078e0a10 */
[----:B------:R-:W1:Y:S02]  /*0900*/  I2F.RP R8, R15 ;  /* 0x0000000f00087306 */ /* 0x000e640000209400 */
[----:B------:R-:W-:-:S05]  /*0910*/  IMAD R9, R4, R12, R9 ;  /* 0x0000000c04097224 */ /* 0x000fca00078e0209 */
[----:B------:R-:W-:Y:S01]  /*0920*/  ISETP.GT.U32.AND P1, PT, R4, R9, PT ;  /* 0x000000090400720c */ /* 0x000fe20003f24070 */
[----:B0-----:R-:W0:Y:S08]  /*0930*/  MUFU.RCP R6, R6 ;  /* 0x0000000600067308 */ /* 0x001e300000001000 */
[----:B-1----:R-:W1:Y:S04]  /*0940*/  MUFU.RCP R8, R8 ;  /* 0x0000000800087308 */ /* 0x002e680000001000 */
[----:B------:R-:W-:-:S02]  /*0950*/  @!P1 IMAD.IADD R9, R9, 0x1, -R4 ;  /* 0x0000000109099824 */ /* 0x000fc400078e0a04 */
[----:B------:R-:W-:Y:S01]  /*0960*/  @!P1 VIADD R16, R16, 0x1 ;  /* 0x0000000110109836 */ /* 0x000fe20000000000 */
[----:B------:R-:W-:Y:S01]  /*0970*/  ISETP.NE.AND P1, PT, R5, RZ, PT ;  /* 0x000000ff0500720c */ /* 0x000fe20003f25270 */
[----:B0-----:R-:W-:Y:S01]  /*0980*/  VIADD R12, R6, 0xffffffe ;  /* 0x0ffffffe060c7836 */ /* 0x001fe20000000000 */
[----:B------:R-:W-:Y:S01]  /*0990*/  ISETP.GE.U32.AND P0, PT, R9, R4, PT ;  /* 0x000000040900720c */ /* 0x000fe20003f06070 */
[C---:B------:R-:W-:Y:S01]  /*09a0*/  VIADD R6, R2.reuse, UR4 ;  /* 0x0000000402067c36 */ /* 0x040fe20008000000 */
[----:B------:R-:W-:Y:S01]  /*09b0*/  LOP3.LUT R4, R2, R5, RZ, 0x3c, !PT ;  /* 0x0000000502047212 */ /* 0x000fe200078e3cff */
[----:B------:R0:W2:Y:S01]  /*09c0*/  F2I.FTZ.U32.TRUNC.NTZ R13, R12 ;  /* 0x0000000c000d7305 */ /* 0x0000a2000021f000 */
[----:B------:R-:W-:Y:S02]  /*09d0*/  ULDC.64 UR4, c[0x0][0x2a8] ;  /* 0x0000aa0000047ab9 */ /* 0x000fe40000000a00 */
[----:B------:R-:W-:Y:S01]  /*09e0*/  ISETP.GE.AND P2, PT, R4, RZ, PT ;  /* 0x000000ff0400720c */ /* 0x000fe20003f46270 */
[----:B-1----:R-:W-:Y:S01]  /*09f0*/  VIADD R8, R8, 0xffffffe ;  /* 0x0ffffffe08087836 */ /* 0x002fe20000000000 */
[----:B------:R-:W-:-:S03]  /*0a00*/  UIMAD UR5, UR5, UR4, URZ ;  /* 0x00000004050572a4 */ /* 0x000fc6000f8e023f */
[----:B------:R-:W1:Y:S01]  /*0a10*/  F2I.FTZ.U32.TRUNC.NTZ R9, R8 ;  /* 0x0000000800097305 */ /* 0x000e62000021f000 */
[----:B0-----:R-:W-:Y:S01]  /*0a20*/  IMAD.MOV.U32 R12, RZ, RZ, RZ ;  /* 0x000000ffff0c7224 */ /* 0x001fe200078e00ff */
[----:B------:R-:W-:Y:S01]  /*0a30*/  @P0 IADD3 R16, R16, 0x1, RZ ;  /* 0x0000000110100810 */ /* 0x000fe20007ffe0ff */
[----:B------:R-:W-:Y:S02]  /*0a40*/  ULDC UR4, c[0x0][0x290] ;  /* 0x0000a40000047ab9 */ /* 0x000fe40000000800 */
[----:B------:R-:W-:Y:S01]  /*0a50*/  UIMAD UR4, UR5, UR4, URZ ;  /* 0x00000004050472a4 */ /* 0x000fe2000f8e023f */
[----:B--2---:R-:W-:Y:S02]  /*0a60*/  IMAD.MOV R19, RZ, RZ, -R13 ;  /* 0x000000ffff137224 */ /* 0x004fe400078e0a0d */
[----:B------:R-:W-:Y:S01]  /*0a70*/  ULDC UR5, c[0x0][0x2a4] ;  /* 0x0000a90000057ab9 */ /* 0x000fe20000000800 */
[----:B------:R-:W-:Y:S01]  /*0a80*/  @!P2 IMAD.MOV R16, RZ, RZ, -R16 ;  /* 0x000000ffff10a224 */ /* 0x000fe200078e0a10 */
[----:B------:R-:W-:Y:S01]  /*0a90*/  @!P1 LOP3.LUT R16, RZ, R5, RZ, 0x33, !PT ;  /* 0x00000005ff109212 */ /* 0x000fe200078e33ff */
[----:B------:R-:W-:-:S03]  /*0aa0*/  IMAD R19, R19, R14, RZ ;  /* 0x0000000e13137224 */ /* 0x000fc600078e02ff */
[----:B------:R-:W-:Y:S01]  /*0ab0*/  IABS R4, R16 ;  /* 0x0000001000047213 */ /* 0x000fe20000000000 */
[----:B------:R-:W-:Y:S01]  /*0ac0*/  IMAD.HI.U32 R12, R13, R19, R12 ;  /* 0x000000130d0c7227 */ /* 0x000fe200078e000c */
[----:B-1----:R-:W-:-:S03]  /*0ad0*/  IADD3 R18, RZ, -R9, RZ ;  /* 0x80000009ff127210 */ /* 0x002fc60007ffe0ff */
[----:B------:R-:W-:Y:S02]  /*0ae0*/  IMAD.MOV.U32 R13, RZ, RZ, R4 ;  /* 0x000000ffff0d7224 */ /* 0x000fe400078e0004 */
[----:B------:R-:W-:Y:S02]  /*0af0*/  IMAD.MOV R4, RZ, RZ, -R16 ;  /* 0x000000ffff047224 */ /* 0x000fe400078e0a10 */
[----:B------:R-:W-:-:S04]  /*0b00*/  IMAD.HI.U32 R12, R12, R13, RZ ;  /* 0x0000000d0c0c7227 */ /* 0x000fc800078e00ff */
[----:B------:R-:W-:Y:S02]  /*0b10*/  IMAD R19, R16, R5, UR11 ;  /* 0x0000000b10137e24 */ /* 0x000fe4000f8e0205 */
[----:B------:R-:W-:Y:S02]  /*0b20*/  IMAD.MOV R8, RZ, RZ, -R12 ;  /* 0x000000ffff087224 */ /* 0x000fe400078e0a0c */
[----:B------:R-:W-:Y:S02]  /*0b30*/  IMAD R4, R5, R4, R6 ;  /* 0x0000000405047224 */ /* 0x000fe400078e0206 */
[C-C-:B------:R-:W-:Y:S01]  /*0b40*/  IMAD.IADD R5, R6.reuse, 0x1, -R19.reuse ;  /* 0x0000000106057824 */ /* 0x140fe200078e0a13 */
[----:B------:R-:W-:Y:S01]  /*0b50*/  IADD3 R6, R6, -UR11, -R19 ;  /* 0x8000000b06067c10 */ /* 0x000fe2000fffe813 */
[----:B------:R-:W-:Y:S02]  /*0b60*/  IMAD R13, R14, R8, R13 ;  /* 0x000000080e0d7224 */ /* 0x000fe400078e020d */
[----:B------:R-:W-:Y:S01]  /*0b70*/  IMAD.MOV.U32 R8, RZ, RZ, RZ ;  /* 0x000000ffff087224 */ /* 0x000fe200078e00ff */
[----:B------:R-:W-:Y:S01]  /*0b80*/  IABS R21, R5 ;  /* 0x0000000500157213 */ /* 0x000fe20000000000 */
[----:B------:R-:W-:Y:S01]  /*0b90*/  IMAD R19, R18, R15, RZ ;  /* 0x0000000f12137224 */ /* 0x000fe200078e02ff */
[----:B------:R-:W-:-:S02]  /*0ba0*/  IABS R18, R4 ;  /* 0x0000000400127213 */ /* 0x000fc40000000000 */
[----:B------:R-:W-:Y:S01]  /*0bb0*/  ISETP.GT.U32.AND P1, PT, R14, R13, PT ;  /* 0x0000000d0e00720c */ /* 0x000fe20003f24070 */
[----:B------:R-:W-:Y:S01]  /*0bc0*/  IMAD.HI.U32 R8, R9, R19, R8 ;  /* 0x0000001309087227 */ /* 0x000fe200078e0008 */
[----:B------:R-:W-:Y:S02]  /*0bd0*/  IABS R22, R6 ;  /* 0x0000000600167213 */ /* 0x000fe40000000000 */
[----:B------:R-:W-:Y:S01]  /*0be0*/  ISETP.GE.AND P6, PT, R6, RZ, PT ;  /* 0x000000ff0600720c */ /* 0x000fe20003fc6270 */
[----:B------:R-:W-:Y:S02]  /*0bf0*/  IMAD.MOV.U32 R19, RZ, RZ, R18 ;  /* 0x000000ffff137224 */ /* 0x000fe400078e0012 */
[----:B------:R-:W-:-:S04]  /*0c00*/  IMAD.HI.U32 R18, R8, R21, RZ ;  /* 0x0000001508127227 */ /* 0x000fc800078e00ff */
[C---:B------:R-:W-:Y:S02]  /*0c10*/  IMAD.HI.U32 R9, R8.reuse, R19, RZ ;  /* 0x0000001308097227 */ /* 0x040fe400078e00ff */
[----:B------:R-:W-:Y:S02]  /*0c20*/  @!P1 IADD3 R13, R13, -R14, RZ ;  /* 0x8000000e0d0d9210 */ /* 0x000fe40007ffe0ff */
[----:B------:R-:W-:Y:S02]  /*0c30*/  IMAD.HI.U32 R8, R8, R22, RZ ;  /* 0x0000001608087227 */ /* 0x000fe400078e00ff */
[----:B------:R-:W-:Y:S02]  /*0c40*/  ISETP.GE.U32.AND P2, PT, R13, R14, PT ;  /* 0x0000000e0d00720c */ /* 0x000fe40003f46070 */
[----:B------:R-:W-:Y:S02]  /*0c50*/  IMAD.MOV R20, RZ, RZ, -R9 ;  /* 0x000000ffff147224 */ /* 0x000fe400078e0a09 */
[----:B------:R-:W-:-:S02]  /*0c60*/  IMAD.MOV R18, RZ, RZ, -R18 ;  /* 0x000000ffff127224 */ /* 0x000fc400078e0a12 */
[----:B------:R-:W-:Y:S02]  /*0c70*/  IMAD.MOV R9, RZ, RZ, -R8 ;  /* 0x000000ffff097224 */ /* 0x000fe400078e0a08 */
[C---:B------:R-:W-:Y:S02]  /*0c80*/  IMAD R8, R15.reuse, R20, R19 ;  /* 0x000000140f087224 */ /* 0x040fe400078e0213 */
[C---:B------:R-:W-:Y:S02]  /*0c90*/  IMAD R18, R15.reuse, R18, R21 ;  /* 0x000000120f127224 */ /* 0x040fe400078e0215 */
[C---:B------:R-:W-:Y:S01]  /*0ca0*/  IMAD R20, R15.reuse, R9, R22 ;  /* 0x000000090f147224 */ /* 0x040fe200078e0216 */
[C---:B------:R-:W-:Y:S01]  /*0cb0*/  ISETP.GT.U32.AND P3, PT, R15.reuse, R8, PT ;  /* 0x000000080f00720c */ /* 0x040fe20003f64070 */
[----:B------:R-:W-:Y:S01]  /*0cc0*/  @!P1 VIADD R12, R12, 0x1 ;  /* 0x000000010c0c9836 */ /* 0x000fe20000000000 */
[C---:B------:R-:W-:Y:S02]  /*0cd0*/  ISETP.GT.U32.AND P4, PT, R15.reuse, R18, PT ;  /* 0x000000120f00720c */ /* 0x040fe40003f84070 */
[----:B------:R-:W-:Y:S01]  /*0ce0*/  ISETP.GT.U32.AND P5, PT, R15, R20, PT ;  /* 0x000000140f00720c */ /* 0x000fe20003fa4070 */
[----:B------:R-:W-:Y:S01]  /*0cf0*/  @P2 VIADD R12, R12, 0x1 ;  /* 0x000000010c0c2836 */ /* 0x000fe20000000000 */
[----:B------:R-:W-:-:S02]  /*0d00*/  LOP3.LUT R9, R16, R7, RZ, 0x3c, !PT ;  /* 0x0000000710097212 */ /* 0x000fc400078e3cff */
[----:B------:R-:W-:Y:S01]  /*0d10*/  ISETP.NE.AND P1, PT, R7, RZ, PT ;  /* 0x000000ff0700720c */ /* 0x000fe20003f25270 */
[----:B------:R-:W-:Y:S01]  /*0d20*/  IMAD.MOV.U32 R14, RZ, RZ, R12 ;  /* 0x000000ffff0e7224 */ /* 0x000fe200078e000c */
[----:B------:R-:W-:Y:S02]  /*0d30*/  ISETP.GE.AND P0, PT, R9, RZ, PT ;  /* 0x000000ff0900720c */ /* 0x000fe40003f06270 */
[----:B------:R-:W-:Y:S01]  /*0d40*/  LOP3.LUT R9, RZ, R10, RZ, 0x33, !PT ;  /* 0x0000000aff097212 */ /* 0x000fe200078e33ff */
[--C-:B------:R-:W-:Y:S02]  /*0d50*/  @!P3 IMAD.IADD R8, R8, 0x1, -R15.reuse ;  /* 0x000000010808b824 */ /* 0x100fe400078e0a0f */
[--C-:B------:R-:W-:Y:S02]  /*0d60*/  @!P4 IMAD.IADD R18, R18, 0x1, -R15.reuse ;  /* 0x000000011212c824 */ /* 0x100fe400078e0a0f */
[----:B------:R-:W-:Y:S01]  /*0d70*/  @!P5 IMAD.IADD R20, R20, 0x1, -R15 ;  /* 0x000000011414d824 */ /* 0x000fe200078e0a0f */
[----:B------:R-:W-:-:S02]  /*0d80*/  ISETP.GT.U32.AND P4, PT, R15, R8, PT ;  /* 0x000000080f00720c */ /* 0x000fc40003f84070 */
[C---:B------:R-:W-:Y:S02]  /*0d90*/  ISETP.GT.U32.AND P3, PT, R15.reuse, R18, PT ;  /* 0x000000120f00720c */ /* 0x040fe40003f64070 */
[----:B------:R-:W-:Y:S02]  /*0da0*/  ISETP.GT.U32.AND P2, PT, R15, R20, PT ;  /* 0x000000140f00720c */ /* 0x000fe40003f44070 */
[----:B------:R-:W-:Y:S02]  /*0db0*/  @!P0 IADD3 R14, -R14, RZ, RZ ;  /* 0x000000ff0e0e8210 */ /* 0x000fe40007ffe1ff */
[----:B------:R-:W-:Y:S02]  /*0dc0*/  @!P1 LOP3.LUT R14, RZ, R7, RZ, 0x33, !PT ;  /* 0x00000007ff0e9212 */ /* 0x000fe400078e33ff */
[----:B------:R-:W-:Y:S02]  /*0dd0*/  ISETP.GE.AND P1, PT, R4, RZ, PT ;  /* 0x000000ff0400720c */ /* 0x000fe40003f26270 */
[----:B------:R-:W-:Y:S01]  /*0de0*/  ISETP.GE.AND P5, PT, R5, RZ, PT ;  /* 0x000000ff0500720c */ /* 0x000fe20003fa6270 */
[--C-:B------:R-:W-:Y:S01]  /*0df0*/  @!P4 IMAD.IADD R8, R8, 0x1, -R15.reuse ;  /* 0x000000010808c824 */ /* 0x100fe200078e0a0f */
[----:B------:R-:W-:Y:S01]  /*0e00*/  ISETP.NE.AND P0, PT, R10, RZ, PT ;  /* 0x000000ff0a00720c */ /* 0x000fe20003f05270 */
[----:B------:R-:W-:-:S02]  /*0e10*/  @!P3 IMAD.IADD R18, R18, 0x1, -R15 ;  /* 0x000000011212b824 */ /* 0x000fc400078e0a0f */
[----:B------:R-:W-:Y:S02]  /*0e20*/  @!P2 IMAD.IADD R20, R20, 0x1, -R15 ;  /* 0x000000011414a824 */ /* 0x000fe400078e0a0f */
[----:B------:R-:W-:-:S03]  /*0e30*/  IMAD.MOV R12, RZ, RZ, -R14 ;  /* 0x000000ffff0c7224 */ /* 0x000fc600078e0a0e */
[----:B------:R-:W-:Y:S01]  /*0e40*/  @!P6 IADD3 R20, -R20, RZ, RZ ;  /* 0x000000ff1414e210 */ /* 0x000fe20007ffe1ff */
[----:B------:R-:W-:Y:S02]  /*0e50*/  @!P1 IMAD.MOV R8, RZ, RZ, -R8 ;  /* 0x000000ffff089224 */ /* 0x000fe400078e0a08 */
[----:B------:R-:W-:Y:S02]  /*0e60*/  @!P5 IMAD.MOV R18, RZ, RZ, -R18 ;  /* 0x000000ffff12d224 */ /* 0x000fe400078e0a12 */
[----:B------:R-:W-:Y:S01]  /*0e70*/  IMAD R12, R7, R12, R16 ;  /* 0x0000000c070c7224 */ /* 0x000fe200078e0210 */
[C---:B------:R-:W-:Y:S02]  /*0e80*/  SEL R10, R9.reuse, R8, !P0 ;  /* 0x00000008090a7207 */ /* 0x040fe40004000000 */
[C---:B------:R-:W-:Y:S02]  /*0e90*/  SEL R7, R9.reuse, R18, !P0 ;  /* 0x0000001209077207 */ /* 0x040fe40004000000 */
[----:B------:R-:W-:Y:S01]  /*0ea0*/  SEL R8, R9, R20, !P0 ;  /* 0x0000001409087207 */ /* 0x000fe20004000000 */
[----:B------:R-:W-:Y:S01]  /*0eb0*/  IMAD R9, R12, UR14, RZ ;  /* 0x0000000e0c097c24 */ /* 0x000fe2000f8e02ff */
[----:B------:R-:W-:Y:S01]  /*0ec0*/  ISETP.NE.AND P1, PT, R10, RZ, PT ;  /* 0x000000ff0a00720c */ /* 0x000fe20003f25270 */
[----:B------:R-:W-:-:S02]  /*0ed0*/  IMAD R12, R12, UR4, RZ ;  /* 0x000000040c0c7c24 */ /* 0x000fc4000f8e02ff */
[----:B------:R-:W-:Y:S02]  /*0ee0*/  IMAD R13, R14, UR15, R9 ;  /* 0x0000000f0e0d7c24 */ /* 0x000fe4000f8e0209 */
[----:B------:R-:W-:Y:S01]  /*0ef0*/  IMAD R9, R2, R11, UR10 ;  /* 0x0000000a02097e24 */ /* 0x000fe2000f8e020b */
[----:B------:R-:W-:Y:S01]  /*0f00*/  CS2R R10, SRZ ;  /* 0x00000000000a7805 */ /* 0x000fe2000001ff00 */
[----:B------:R-:W-:-:S07]  /*0f10*/  IMAD R13, R13, UR5, RZ ;  /* 0x000000050d0d7c24 */ /* 0x000fce000f8e02ff */
.L_x_545:
[----:B------:R-:W-:Y:S01]  /*0f20*/  VIADD R11, R11, 0x1 ;  /* 0x000000010b0b7836 */ /* 0x000fe20000000000 */
[----:B------:R-:W-:Y:S04]  /*0f30*/  BSSY B0, `(.L_x_527) ;  /* 0x000004f000007945 */ /* 0x000fe80003800000 */
[----:B------:R-:W-:Y:S01]  /*0f40*/  ISETP.GE.AND P2, PT, R11, UR13, PT ;  /* 0x0000000d0b007c0c */ /* 0x000fe2000bf46270 */
[----:B------:R-:W-:-:S12]  /*0f50*/  @P1 BRA `(.L_x_528) ;  /* 0x0000000400301947 */ /* 0x000fd80003800000 */
        /* <DEDUP_REMOVED lines=29> */
[----:B------:R-:W0:Y:S01]  /*1130*/  LDC R21, c[0x0][0x2b4] ;  /* 0x0000ad00ff157b82 */ /* 0x000e220000000800 */
        /* <DEDUP_REMOVED lines=10> */
[----:B------:R-:W-:Y:S02]  /*11e0*/  IABS R15, R4 ;  /* 0x00000004000f7213 */ /* 0x000fe40000000000 */
[-C--:B------:R-:W-:Y:S02]  /*11f0*/  IABS R14, R16.reuse ;  /* 0x00000010000e7213 */ /* 0x080fe40000000000 */
[----:B------:R-:W-:Y:S01]  /*1200*/  LOP3.LUT R16, R19, R16, RZ, 0x3c, !PT ;  /* 0x0000001013107212 */ /* 0x000fe200078e3cff */
[----:B------:R-:W-:Y:S01]  /*1210*/  IMAD.HI.U32 R24, R27, R15, RZ ;  /* 0x0000000f1b187227 */ /* 0x000fe200078e00ff */
[----:B------:R-:W-:Y:S02]  /*1220*/  ISETP.GE.U32.AND P4, PT, R23, R14, PT ;  /* 0x0000000e1700720c */ /* 0x000fe40003f86070 */
[----:B------:R-:W-:Y:S02]  /*1230*/  LOP3.LUT R14, R4, R21, RZ, 0x3c, !PT ;  /* 0x00000015040e7212 */ /* 0x000fe400078e3cff */
[----:B------:R-:W-:-:S02]  /*1240*/  IADD3 R25, -R24, RZ, RZ ;  /* 0x000000ff18197210 */ /* 0x000fc40007ffe1ff */
[----:B------:R-:W-:-:S03]  /*1250*/  ISETP.GE.AND P6, PT, R16, RZ, PT ;  /* 0x000000ff1000720c */ /* 0x000fc60003fc6270 */
[----:B------:R-:W-:-:S04]  /*1260*/  IMAD R15, R22, R25, R15 ;  /* 0x00000019160f7224 */ /* 0x000fc800078e020f */
[----:B------:R-:W-:Y:S01]  /*1270*/  @P4 VIADD R18, R18, 0x1 ;  /* 0x0000000112124836 */ /* 0x000fe20000000000 */
[----:B------:R-:W-:Y:S02]  /*1280*/  ISETP.GT.U32.AND P3, PT, R22, R15, PT ;  /* 0x0000000f1600720c */ /* 0x000fe40003f64070 */
[----:B------:R-:W-:-:S03]  /*1290*/  ISETP.GE.AND P4, PT, R14, RZ, PT ;  /* 0x000000ff0e00720c */ /* 0x000fc60003f86270 */
[----:B------:R-:W-:-:S05]  /*12a0*/  @!P6 IMAD.MOV R18, RZ, RZ, -R18 ;  /* 0x000000ffff12e224 */ /* 0x000fca00078e0a12 */
[----:B------:R-:W-:-:S03]  /*12b0*/  SEL R23, R20, R18, !P0 ;  /* 0x0000001214177207 */ /* 0x000fc60004000000 */
        /* <DEDUP_REMOVED lines=18> */
[----:B------:R-:W2:Y:S01]  /*13e0*/  LDG.E R20, desc[UR6][R20.64] ;  /* 0x0000000614147981 */ /* 0x000ea2000c1e1900 */
[----:B-1----:R-:W-:-:S06]  /*13f0*/  IMAD.WIDE R18, R15, 0x4, R18 ;  /* 0x000000040f127825 */ /* 0x002fcc00078e0212 */
[----:B------:R-:W2:Y:S02]  /*1400*/  LDG.E R19, desc[UR6][R18.64] ;  /* 0x0000000612137981 */ /* 0x000ea4000c1e1900 */
[----:B--2---:R-:W-:-:S07]  /*1410*/  FFMA.FTZ R10, R19, R20, R10 ;  /* 0x00000014130a7223 */ /* 0x004fce000001000a */
.L_x_528:
[----:B------:R-:W-:Y:S05]  /*1420*/  BSYNC B0 ;  /* 0x0000000000007941 */ /* 0x000fea0003800000 */
.L_x_527:
        /* <DEDUP_REMOVED lines=44> */
[----:B------:R-:W-:Y:S01]  /*16f0*/  IMAD R26, R23, R15, R26 ;  /* 0x0000000f171a7224 */ /* 0x000fe200078e021a */
[-C--:B------:R-:W-:Y:S02]  /*1700*/  IABS R15, R16.reuse ;  /* 0x00000010000f7213 */ /* 0x080fe40000000000 */
[----:B------:R-:W-:Y:S02]  /*1710*/  LOP3.LUT R16, R19, R16, RZ, 0x3c, !PT ;  /* 0x0000001013107212 */ /* 0x000fe400078e3cff */
[----:B------:R-:W-:Y:S02]  /*1720*/  ISETP.GT.U32.AND P3, PT, R23, R26, PT ;  /* 0x0000001a1700720c */ /* 0x000fe40003f64070 */
[----:B------:R-:W-:Y:S02]  /*1730*/  ISETP.GE.U32.AND P4, PT, R22, R15, PT ;  /* 0x0000000f1600720c */ /* 0x000fe40003f86070 */
[----:B------:R-:W-:-:S09]  /*1740*/  ISETP.GE.AND P6, PT, R16, RZ, PT ;  /* 0x000000ff1000720c */ /* 0x000fd20003fc6270 */
[----:B------:R-:W-:Y:S02]  /*1750*/  @!P3 IMAD.IADD R26, R26, 0x1, -R23 ;  /* 0x000000011a1ab824 */ /* 0x000fe400078e0a17 */
[----:B------:R-:W-:Y:S01]  /*1760*/  @P4 VIADD R18, R18, 0x1 ;  /* 0x0000000112124836 */ /* 0x000fe20000000000 */
[----:B------:R-:W-:Y:S01]  /*1770*/  ISETP.GE.AND P4, PT, R14, RZ, PT ;  /* 0x000000ff0e00720c */ /* 0x000fe20003f86270 */
[----:B------:R-:W-:Y:S01]  /*1780*/  @!P3 VIADD R24, R24, 0x1 ;  /* 0x000000011818b836 */ /* 0x000fe20000000000 */
[----:B------:R-:W-:Y:S01]  /*1790*/  ISETP.GE.U32.AND P5, PT, R26, R23, PT ;  /* 0x000000171a00720c */ /* 0x000fe20003fa6070 */
[----:B------:R-:W0:Y:S01]  /*17a0*/  LDC.64 R14, c[0x0][0x2a0] ;  /* 0x0000a800ff0e7b82 */ /* 0x000e220000000a00 */
[----:B------:R-:W-:Y:S01]  /*17b0*/  ISETP.NE.AND P3, PT, R21, RZ, PT ;  /* 0x000000ff1500720c */ /* 0x000fe20003f65270 */
[----:B------:R-:W-:-:S05]  /*17c0*/  @!P6 IMAD.MOV R18, RZ, RZ, -R18 ;  /* 0x000000ffff12e224 */ /* 0x000fca00078e0a12 */
[----:B------:R-:W-:-:S05]  /*17d0*/  SEL R23, R20, R18, !P0 ;  /* 0x0000001214177207 */ /* 0x000fca0004000000 */
        /* <DEDUP_REMOVED lines=17> */
.L_x_530:
[----:B------:R-:W-:Y:S05]  /*18f0*/  BSYNC B0 ;  /* 0x0000000000007941 */ /* 0x000fea0003800000 */
.L_x_529:
        /* <DEDUP_REMOVED lines=15> */
[----:B------:R-:W-:-:S03]  /*19f0*/  LOP3.LUT R20, RZ, R16, RZ, 0x33, !PT ;  /* 0x00000010ff147212 */ /* 0x000fc600078e33ff */
[----:B------:R-:W-:-:S06]  /*1a00*/  IMAD.HI.U32 R23, R15, R23, R14 ;  /* 0x000000170f177227 */ /* 0x000fcc00078e000e */
[----:B------:R-:W-:-:S04]  /*1a10*/  IMAD.HI.U32 R18, R23, R22, RZ ;  /* 0x0000001617127227 */ /* 0x000fc800078e00ff */
[----:B------:R-:W-:-:S04]  /*1a20*/  IMAD.MOV R14, RZ, RZ, -R18 ;  /* 0x000000ffff0e7224 */ /* 0x000fc800078e0a12 */
[----:B------:R-:W-:-:S05]  /*1a30*/  IMAD R22, R21, R14, R22 ;  /* 0x0000000e15167224 */ /* 0x000fca00078e0216 */
[----:B------:R-:W-:-:S13]  /*1a40*/  ISETP.GT.U32.AND P6, PT, R21, R22, PT ;  /* 0x000000161500720c */ /* 0x000fda0003fc4070 */
[----:B------:R-:W-:-:S05]  /*1a50*/  @!P6 IMAD.IADD R22, R22, 0x1, -R21 ;  /* 0x000000011616e824 */ /* 0x000fca00078e0a15 */
[----:B------:R-:W-:Y:S01]  /*1a60*/  ISETP.GT.U32.AND P0, PT, R21, R22, PT ;  /* 0x000000161500720c */ /* 0x000fe20003f04070 */
[----:B------:R-:W-:-:S05]  /*1a70*/  IMAD.IADD R21, R22, 0x1, -R21 ;  /* 0x0000000116157824 */ /* 0x000fca00078e0a15 */
        /* <DEDUP_REMOVED lines=28> */
[----:B------:R-:W-:Y:S01]  /*1c40*/  @P4 IADD3 R18, R18, 0x1, RZ ;  /* 0x0000000112124810 */ /* 0x000fe20007ffe0ff */
[----:B------:R-:W-:Y:S01]  /*1c50*/  @!P3 VIADD R24, R24, 0x1 ;  /* 0x000000011818b836 */ /* 0x000fe20000000000 */
[----:B------:R-:W-:Y:S02]  /*1c60*/  ISETP.GE.AND P4, PT, R14, RZ, PT ;  /* 0x000000ff0e00720c */ /* 0x000fe40003f86270 */
        /* <DEDUP_REMOVED lines=22> */
.L_x_532:
[----:B------:R-:W-:Y:S05]  /*1dd0*/  BSYNC B0 ;  /* 0x0000000000007941 */ /* 0x000fea0003800000 */
.L_x_531:
[----:B------:R-:W-:Y:S01]  /*1de0*/  ISETP.NE.AND P3, PT, R7, RZ, PT ;  /* 0x000000ff0700720c */ /* 0x000fe20003f65270 */
[----:B------:R-:W-:-:S12]  /*1df0*/  BSSY B0, `(.L_x_533) ;  /* 0x000004f000007945 */ /* 0x000fd80003800000 */
[----:B------:R-:W-:Y:S05]  /*1e00*/  @P3 BRA `(.L_x_534) ;  /* 0x0000000400343947 */ /* 0x000fea0003800000 */
[----:B------:R-:W0:Y:S01]  /*1e10*/  LDC R16, c[0x0][0x2b0] ;  /* 0x0000ac00ff107b82 */ /* 0x000e220000000800 */
[----:B------:R-:W-:Y:S01]  /*1e20*/  IADD3 R19, R0, UR12, RZ ;  /* 0x0000000c00137c10 */ /* 0x000fe2000fffe0ff */
[----:B------:R-:W-:-:S04]  /*1e30*/  IMAD.MOV R14, RZ, RZ, -R2 ;  /* 0x000000ffff0e7224 */ /* 0x000fc800078e0a02 */
[----:B------:R-:W-:Y:S02]  /*1e40*/  IMAD R19, R14, UR17, R19 ;  /* 0x000000110e137c24 */ /* 0x000fe4000f8e0213 */
[----:B------:R-:W-:-:S03]  /*1e50*/  IMAD.MOV.U32 R14, RZ, RZ, RZ ;  /* 0x000000ffff0e7224 */ /* 0x000fc600078e00ff */
        /* <DEDUP_REMOVED lines=37> */
[-C--:B------:R-:W-:Y:S02]  /*20b0*/  IABS R14, R16.reuse ;  /* 0x00000010000e7213 */ /* 0x080fe40000000000 */
[----:B------:R-:W-:Y:S02]  /*20c0*/  LOP3.LUT R16, R19, R16, RZ, 0x3c, !PT ;  /* 0x0000001013107212 */ /* 0x000fe400078e3cff */
[----:B------:R-:W-:Y:S01]  /*20d0*/  ISETP.GE.U32.AND P6, PT, R21, R14, PT ;  /* 0x0000000e1500720c */ /* 0x000fe20003fc6070 */
[----:B------:R-:W-:Y:S01]  /*20e0*/  IMAD.HI.U32 R24, R27, R26, RZ ;  /* 0x0000001a1b187227 */ /* 0x000fe200078e00ff */
[----:B------:R-:W-:-:S03]  /*20f0*/  LOP3.LUT R14, R5, R22, RZ, 0x3c, !PT ;  /* 0x00000016050e7212 */ /* 0x000fc600078e3cff */
[----:B------:R-:W-:-:S04]  /*2100*/  IMAD.MOV R15, RZ, RZ, -R24 ;  /* 0x000000ffff0f7224 */ /* 0x000fc800078e0a18 */
[----:B------:R-:W-:-:S04]  /*2110*/  IMAD R26, R23, R15, R26 ;  /* 0x0000000f171a7224 */ /* 0x000fc800078e021a */
[----:B------:R-:W-:Y:S01]  /*2120*/  @P6 VIADD R18, R18, 0x1 ;  /* 0x0000000112126836 */ /* 0x000fe20000000000 */
[----:B------:R-:W-:Y:S02]  /*2130*/  ISETP.GT.U32.AND P5, PT, R23, R26, PT ;  /* 0x0000001a1700720c */ /* 0x000fe40003fa4070 */
[----:B------:R-:W-:-:S11]  /*2140*/  ISETP.GE.AND P6, PT, R16, RZ, PT ;  /* 0x000000ff1000720c */ /* 0x000fd60003fc6270 */
[----:B------:R-:W-:Y:S02]  /*2150*/  @!P5 IMAD.IADD R26, R26, 0x1, -R23 ;  /* 0x000000011a1ad824 */ /* 0x000fe400078e0a17 */
[----:B------:R-:W-:Y:S01]  /*2160*/  @!P5 VIADD R24, R24, 0x1 ;  /* 0x000000011818d836 */ /* 0x000fe20000000000 */
[----:B------:R-:W-:Y:S01]  /*2170*/  ISETP.GE.AND P5, PT, R14, RZ, PT ;  /* 0x000000ff0e00720c */ /* 0x000fe20003fa6270 */
[----:B------:R-:W-:Y:S01]  /*2180*/  @!P6 IMAD.MOV R18, RZ, RZ, -R18 ;  /* 0x000000ffff12e224 */ /* 0x000fe200078e0a12 */
[----:B------:R-:W-:Y:S01]  /*2190*/  ISETP.GE.U32.AND P4, PT, R26, R23, PT ;  /* 0x000000171a00720c */ /* 0x000fe20003f86070 */
[----:B------:R-:W0:Y:S03]  /*21a0*/  LDC.64 R14, c[0x0][0x2a0] ;  /* 0x0000a800ff0e7b82 */ /* 0x000e260000000a00 */
[----:B------:R-:W-:-:S09]  /*21b0*/  SEL R23, R20, R18, !P0 ;  /* 0x0000001214177207 */ /* 0x000fd20004000000 */
        /* <DEDUP_REMOVED lines=18> */
.L_x_534:
[----:B------:R-:W-:Y:S05]  /*22e0*/  BSYNC B0 ;  /* 0x0000000000007941 */ /* 0x000fea0003800000 */
.L_x_533:
[----:B------:R-:W-:Y:S04]  /*22f0*/  BSSY B0, `(.L_x_535) ;  /* 0x000004d000007945 */ /* 0x000fe80003800000 */
[----:B------:R-:W-:Y:S05]  /*2300*/  @P3 BRA `(.L_x_536) ;  /* 0x00000004002c3947 */ /* 0x000fea0003800000 */
[----:B------:R-:W0:Y:S01]  /*2310*/  LDC R16, c[0x0][0x2b0] ;  /* 0x0000ac00ff107b82 */ /* 0x000e220000000800 */
[----:B------:R-:W-:Y:S01]  /*2320*/  IADD3 R19, -R9, UR12, R0 ;  /* 0x0000000c09137c10 */ /* 0x000fe2000fffe100 */
[----:B------:R-:W-:-:S03]  /*2330*/  IMAD.MOV.U32 R14, RZ, RZ, RZ ;  /* 0x000000ffff0e7224 */ /* 0x000fc600078e00ff */
[----:B------:R-:W-:Y:S02]  /*2340*/  IABS R22, R19 ;  /* 0x0000001300167213 */ /* 0x000fe40000000000 */
[----:B------:R-:W-:Y:S02]  /*2350*/  ISETP.GE.AND P5, PT, R19, RZ, PT ;  /* 0x000000ff1300720c */ /* 0x000fe40003fa6270 */
[----:B0-----:R-:W-:-:S04]  /*2360*/  IABS R20, R16 ;  /* 0x0000001000147213 */ /* 0x001fc80000000000 */
[----:B------:R-:W0:Y:S08]  /*2370*/  I2F.RP R18, R20 ;  /* 0x0000001400127306 */ /* 0x000e300000209400 */
[----:B0-----:R-:W0:Y:S02]  /*2380*/  MUFU.RCP R18, R18 ;  /* 0x0000001200127308 */ /* 0x001e240000001000 */
[----:B0-----:R-:W-:-:S06]  /*2390*/  IADD3 R15, R18, 0xffffffe, RZ ;  /* 0x0ffffffe120f7810 */ /* 0x001fcc0007ffe0ff */
        /* <DEDUP_REMOVED lines=14> */
[----:B------:R-:W-:Y:S02]  /*2480*/  LOP3.LUT R20, RZ, R16, RZ, 0x33, !PT ;  /* 0x00000010ff147212 */ /* 0x000fe400078e33ff */
        /* <DEDUP_REMOVED lines=23> */
[----:B------:R-:W-:Y:S02]  /*2600*/  @P6 IADD3 R18, R18, 0x1, RZ ;  /* 0x0000000112126810 */ /* 0x000fe40007ffe0ff */
        /* <DEDUP_REMOVED lines=27> */
.L_x_536:
[----:B------:R-:W-:Y:S05]  /*27c0*/  BSYNC B0 ;  /* 0x0000000000007941 */ /* 0x000fea0003800000 */
.L_x_535:
        /* <DEDUP_REMOVED lines=47> */
[----:B------:R-:W-:Y:S02]  /*2ac0*/  LOP3.LUT R14, R5, R22, RZ, 0x3c, !PT ;  /* 0x00000016050e7212 */ /* 0x000fe400078e3cff */
[----:B------:R-:W-:Y:S01]  /*2ad0*/  ISETP.GE.AND P6, PT, R16, RZ, PT ;  /* 0x000000ff1000720c */ /* 0x000fe20003fc6270 */
[----:B------:R-:W-:-:S04]  /*2ae0*/  IMAD.MOV R15, RZ, RZ, -R24 ;  /* 0x000000ffff0f7224 */ /* 0x000fc800078e0a18 */
[----:B------:R-:W-:-:S04]  /*2af0*/  IMAD R26, R23, R15, R26 ;  /* 0x0000000f171a7224 */ /* 0x000fc800078e021a */
[----:B------:R-:W-:Y:S02]  /*2b00*/  @P4 IADD3 R18, R18, 0x1, RZ ;  /* 0x0000000112124810 */ /* 0x000fe40007ffe0ff */
[----:B------:R-:W-:Y:S02]  /*2b10*/  ISETP.GT.U32.AND P3, PT, R23, R26, PT ;  /* 0x0000001a1700720c */ /* 0x000fe40003f64070 */
[----:B------:R-:W-:Y:S01]  /*2b20*/  ISETP.GE.AND P4, PT, R14, RZ, PT ;  /* 0x000000ff0e00720c */ /* 0x000fe20003f86270 */
[----:B------:R-:W-:Y:S01]  /*2b30*/  @!P6 IMAD.MOV R18, RZ, RZ, -R18 ;  /* 0x000000ffff12e224 */ /* 0x000fe200078e0a12 */
[----:B------:R-:W0:Y:S09]  /*2b40*/  LDC.64 R14, c[0x0][0x2a0] ;  /* 0x0000a800ff0e7b82 */ /* 0x000e320000000a00 */
[----:B------:R-:W-:-:S02]  /*2b50*/  @!P3 IMAD.IADD R26, R26, 0x1, -R23 ;  /* 0x000000011a1ab824 */ /* 0x000fc400078e0a17 */
[----:B------:R-:W-:Y:S01]  /*2b60*/  @!P3 VIADD R24, R24, 0x1 ;  /* 0x000000011818b836 */ /* 0x000fe20000000000 */
[----:B------:R-:W-:Y:S02]  /*2b70*/  ISETP.NE.AND P3, PT, R22, RZ, PT ;  /* 0x000000ff1600720c */ /* 0x000fe40003f65270 */
[----:B------:R-:W-:Y:S02]  /*2b80*/  ISETP.GE.U32.AND P5, PT, R26, R23, PT ;  /* 0x000000171a00720c */ /* 0x000fe40003fa6070 */
[----:B------:R-:W-:-:S11]  /*2b90*/  SEL R23, R20, R18, !P0 ;  /* 0x0000001214177207 */ /* 0x000fd60004000000 */
        /* <DEDUP_REMOVED lines=17> */
.L_x_538:
[----:B------:R-:W-:Y:S05]  /*2cb0*/  BSYNC B0 ;  /* 0x0000000000007941 */ /* 0x000fea0003800000 */
.L_x_537:
        /* <DEDUP_REMOVED lines=48> */
[----:B------:R-:W-:Y:S01]  /*2fc0*/  LOP3.LUT R14, R6, R21, RZ, 0x3c, !PT ;  /* 0x00000015060e7212 */ /* 0x000fe200078e3cff */
[----:B------:R-:W-:-:S04]  /*2fd0*/  IMAD.MOV R25, RZ, RZ, -R24 ;  /* 0x000000ffff197224 */ /* 0x000fc800078e0a18 */
[----:B------:R-:W-:-:S05]  /*2fe0*/  IMAD R15, R22, R25, R15 ;  /* 0x00000019160f7224 */ /* 0x000fca00078e020f */
[----:B------:R-:W-:Y:S02]  /*2ff0*/  ISETP.GT.U32.AND P5, PT, R22, R15, PT ;  /* 0x0000000f1600720c */ /* 0x000fe40003fa4070 */
[----:B------:R-:W-:Y:S02]  /*3000*/  @P6 IADD3 R18, R18, 0x1, RZ ;  /* 0x0000000112126810 */ /* 0x000fe40007ffe0ff */
[----:B------:R-:W-:-:S09]  /*3010*/  ISETP.GE.AND P6, PT, R16, RZ, PT ;  /* 0x000000ff1000720c */ /* 0x000fd20003fc6270 */
[----:B------:R-:W-:Y:S02]  /*3020*/  @!P5 IMAD.IADD R15, R15, 0x1, -R22 ;  /* 0x000000010f0fd824 */ /* 0x000fe400078e0a16 */
[----:B------:R-:W-:Y:S01]  /*3030*/  @!P5 VIADD R24, R24, 0x1 ;  /* 0x000000011818d836 */ /* 0x000fe20000000000 */
[----:B------:R-:W-:Y:S01]  /*3040*/  ISETP.GE.AND P5, PT, R14, RZ, PT ;  /* 0x000000ff0e00720c */ /* 0x000fe20003fa6270 */
[----:B------:R-:W-:Y:S01]  /*3050*/  @!P6 IMAD.MOV R18, RZ, RZ, -R18 ;  /* 0x000000ffff12e224 */ /* 0x000fe200078e0a12 */
[----:B------:R-:W-:Y:S02]  /*3060*/  ISETP.GE.U32.AND P4, PT, R15, R22, PT ;  /* 0x000000160f00720c */ /* 0x000fe40003f86070 */
[----:B------:R-:W0:Y:S02]  /*3070*/  LDC.64 R14, c[0x0][0x2a0] ;  /* 0x0000a800ff0e7b82 */ /* 0x000e240000000a00 */
        /* <DEDUP_REMOVED lines=19> */
.L_x_540:
[----:B------:R-:W-:Y:S05]  /*31b0*/  BSYNC B0 ;  /* 0x0000000000007941 */ /* 0x000fea0003800000 */
.L_x_539:
        /* <DEDUP_REMOVED lines=76> */
.L_x_542:
[----:B------:R-:W-:Y:S05]  /*3680*/  BSYNC B0 ;  /* 0x0000000000007941 */ /* 0x000fea0003800000 */
.L_x_541:
        /* <DEDUP_REMOVED lines=12> */
[----:B0-----:R-:W-:Y:S01]  /*3750*/  HFMA2.MMA R14, -RZ, RZ, 0, 0 ;  /* 0x00000000ff0e7435 */ /* 0x001fe200000001ff */
[----:B-1----:R-:W-:-:S04]  /*3760*/  IMAD.MOV R20, RZ, RZ, -R15 ;  /* 0x000000ffff147224 */ /* 0x002fc800078e0a0f */
[----:B------:R-:W-:Y:S01]  /*3770*/  IMAD R23, R20, R21, RZ ;  /* 0x0000001514177224 */ /* 0x000fe200078e02ff */
[----:B------:R-:W-:-:S04]  /*3780*/  LOP3.LUT R20, RZ, R16, RZ, 0x33, !PT ;  /* 0x00000010ff147212 */ /* 0x000fc800078e33ff */
        /* <DEDUP_REMOVED lines=41> */
[----:B------:R-:W-:Y:S02]  /*3a20*/  ISETP.NE.AND P3, PT, R21, RZ, PT ;  /* 0x000000ff1500720c */ /* 0x000fe40003f65270 */
[----:B------:R-:W-:-:S04]  /*3a30*/  @!P6 IADD3 R18, -R18, RZ, RZ ;  /* 0x000000ff1212e210 */ /* 0x000fc80007ffe1ff */
        /* <DEDUP_REMOVED lines=18> */
.L_x_544:
[----:B------:R-:W-:Y:S05]  /*3b60*/  BSYNC B0 ;  /* 0x0000000000007941 */ /* 0x000fea0003800000 */
.L_x_543:
[----:B------:R-:W0:Y:S01]  /*3b70*/  LDC.64 R14, c[0x0][0x2a8] ;  /* 0x0000aa00ff0e7b82 */ /* 0x000e220000000a00 */
[----:B------:R-:W-:Y:S02]  /*3b80*/  VIADD R13, R13, UR18 ;  /* 0x000000120d0d7c36 */ /* 0x000fe40008000000 */
[----:B0-----:R-:W-:Y:S01]  /*3b90*/  IMAD R12, R15, R14, R12 ;  /* 0x0000000e0f0c7224 */ /* 0x001fe200078e020c */
[----:B------:R-:W-:Y:S06]  /*3ba0*/  @!P2 BRA `(.L_x_545) ;  /* 0xffffffd000dca947 */ /* 0x000fec000383ffff */
[----:B------:R-:W-:Y:S01]  /*3bb0*/  SHF.R.S64 R4, RZ, 0x1e, R0 ;  /* 0x0000001eff047819 */ /* 0x000fe20000001000 */
[----:B------:R-:W-:-:S03]  /*3bc0*/  ULDC.64 UR4, c[0x0][0x238] ;  /* 0x00008e0000047ab9 */ /* 0x000fc60000000a00 */
[----:B------:R-:W-:Y:S01]  /*3bd0*/  IADD3 R4, P0, R4, UR4, RZ ;  /* 0x0000000404047c10 */ /* 0x000fe2000ff1e0ff */
[----:B------:R-:W-:Y:S02]  /*3be0*/  ULDC UR4, c[0x0][0x288] ;  /* 0x0000a20000047ab9 */ /* 0x000fe40000000800 */
[----:B------:R-:W-:Y:S01]  /*3bf0*/  USHF.R.S32.HI UR4, URZ, 0x1f, UR4 ;  /* 0x0000001f3f047899 */ /* 0x000fe20008011404 */
[----:B------:R-:W-:Y:S01]  /*3c00*/  LEA.HI.X.SX32 R5, R0, UR5, 0x2, P0 ;  /* 0x0000000500057c11 */ /* 0x000fe200080f16ff */
[----:B------:R-:W-:Y:S01]  /*3c10*/  ULDC UR5, c[0x0][0x288] ;  /* 0x0000a20000057ab9 */ /* 0x000fe20000000800 */
[----:B------:R-:W-:-:S03]  /*3c20*/  IADD3 R0, P0, R17, R0, RZ ;  /* 0x0000000011007210 */ /* 0x000fc60007f1e0ff */
[----:B------:R0:W-:Y:S02]  /*3c30*/  STG.E desc[UR6][R4.64], R10 ;  /* 0x0000000a04007986 */ /* 0x0001e4000c101906 */
[----:B------:R-:W-:Y:S01]  /*3c40*/  IMAD.X R3, RZ, RZ, R3, P0 ;  /* 0x000000ffff037224 */ /* 0x000fe200000e0603 */
[----:B------:R-:W-:-:S04]  /*3c50*/  ISETP.GE.U32.AND P0, PT, R0, UR5, PT ;  /* 0x0000000500007c0c */ /* 0x000fc8000bf06070 */
[----:B------:R-:W-:-:S13]  /*3c60*/  ISETP.GE.AND.EX P0, PT, R3, UR4, PT, P0 ;  /* 0x0000000403007c0c */ /* 0x000fda000bf06300 */
[----:B0-----:R-:W-:Y:S05]  /*3c70*/  @!P0 BRA `(.L_x_519) ;  /* 0xffffffc800688947 */ /* 0x001fea000383ffff */
[----:B------:R-:W-:Y:S05]  /*3c80*/  EXIT ;  /* 0x000000000000794d */ /* 0x000fea0003800000 */
        .weak           $__internal_3_$__cuda_sm20_div_u64
        .type           $__internal_3_$__cuda_sm20_div_u64,@function
        .size           $__internal_3_$__cuda_sm20_div_u64,(.L_x_1124 - $__internal_3_$__cuda_sm20_div_u64)
$__internal_3_$__cuda_sm20_div_u64:
[----:B------:R-:W-:Y:S02]  /*3c90*/  IMAD.MOV.U32 R10, RZ, RZ, R17 ;  /* 0x000000ffff0a7224 */ /* 0x000fe400078e0011 */
        /* <DEDUP_REMOVED lines=14> */
[----:B------:R-:W-:-:S05]  /*3d80*/  IMAD.HI.U32 R8, P1, R7, R13, R8 ;  /* 0x0000000d07087227 */ /* 0x000fca0007820008 */
[----:B------:R-:W-:Y:S01]  /*3d90*/  IADD3 R9, P2, R11, R8, RZ ;  /* 0x000000080b097210 */ /* 0x000fe20007f5e0ff */
[----:B------:R-:W-:-:S04]  /*3da0*/  IMAD.X R8, R15, 0x1, R7, P0 ;  /* 0x000000010f087824 */ /* 0x000fc800000e0607 */
[----:B------:R-:W-:Y:S01]  /*3db0*/  IMAD.WIDE.U32 R6, R9, R17, RZ ;  /* 0x0000001109067225 */ /* 0x000fe200078e00ff */
[----:B------:R-:W-:Y:S02]  /*3dc0*/  IADD3.X R11, RZ, RZ, R8, P2, P1 ;  /* 0x000000ffff0b7210 */ /* 0x000fe400017e2408 */
[----:B------:R-:W-:-:S03]  /*3dd0*/  IADD3 R13, P0, RZ, -R6, RZ ;  /* 0x80000006ff0d7210 */ /* 0x000fc60007f1e0ff */
        /* <DEDUP_REMOVED lines=17> */
[----:B------:R-:W-:-:S05]  /*3ef0*/  IADD3.X R6, R11, RZ, RZ, P0, !PT ;  /* 0x000000ff0b067210 */ /* 0x000fca00007fe4ff */
[----:B------:R-:W-:Y:S02]  /*3f00*/  IMAD.X R9, RZ, RZ, R6, P1 ;  /* 0x000000ffff097224 */ /* 0x000fe400008e0606 */
[----:B------:R-:W-:-:S04]  /*3f10*/  IMAD.WIDE.U32 R6, R8, R17, RZ ;  /* 0x0000001108067225 */ /* 0x000fc800078e00ff */
[----:B------:R-:W-:Y:S01]  /*3f20*/  IMAD R10, R9, R17, R7 ;  /* 0x00000011090a7224 */ /* 0x000fe200078e0207 */
[----:B------:R-:W-:-:S04]  /*3f30*/  IADD3 R12, P0, -R6, R2, RZ ;  /* 0x00000002060c7210 */ /* 0x000fc80007f1e1ff */
[-C--:B------:R-:W-:Y:S01]  /*3f40*/  IADD3 R2, P1, -R17, R12.reuse, RZ ;  /* 0x0000000c11027210 */ /* 0x080fe20007f3e1ff */
[----:B------:R-:W-:Y:S01]  /*3f50*/  IMAD.X R10, R5, 0x1, ~R10, P0 ;  /* 0x00000001050a7824 */ /* 0x000fe200000e0e0a */
[----:B------:R-:W-:Y:S02]  /*3f60*/  ISETP.GE.U32.AND P0, PT, R12, R17, PT ;  /* 0x000000110c00720c */ /* 0x000fe40003f06070 */
[----:B------:R-:W-:Y:S02]  /*3f70*/  IADD3 R5, P2, R8, 0x1, RZ ;  /* 0x0000000108057810 */ /* 0x000fe40007f5e0ff */
[C---:B------:R-:W-:Y:S02]  /*3f80*/  ISETP.GE.U32.AND.EX P0, PT, R10.reuse, RZ, PT, P0 ;  /* 0x000000ff0a00720c */ /* 0x040fe40003f06100 */
[----:B------:R-:W-:Y:S01]  /*3f90*/  IADD3.X R7, R10, -0x1, RZ, P1, !PT ;  /* 0xffffffff0a077810 */ /* 0x000fe20000ffe4ff */
[----:B------:R-:W-:Y:S01]  /*3fa0*/  IMAD.X R6, RZ, RZ, R9, P2 ;  /* 0x000000ffff067224 */ /* 0x000fe200010e0609 */
[----:B------:R-:W-:-:S02]  /*3fb0*/  SEL R2, R2, R12, P0 ;  /* 0x0000000c02027207 */ /* 0x000fc40000000000 */
[----:B------:R-:W-:Y:S02]  /*3fc0*/  SEL R5, R5, R8, P0 ;  /* 0x0000000805057207 */ /* 0x000fe40000000000 */
[----:B------:R-:W-:Y:S02]  /*3fd0*/  SEL R7, R7, R10, P0 ;  /* 0x0000000a07077207 */ /* 0x000fe40000000000 */
[----:B------:R-:W-:Y:S02]  /*3fe0*/  SEL R6, R6, R9, P0 ;  /* 0x0000000906067207 */ /* 0x000fe40000000000 */
[----:B------:R-:W-:Y:S02]  /*3ff0*/  ISETP.GE.U32.AND P0, PT, R2, R17, PT ;  /* 0x000000110200720c */ /* 0x000fe40003f06070 */
[----:B------:R-:W-:Y:S02]  /*4000*/  IADD3 R2, P2, R5, 0x1, RZ ;  /* 0x0000000105027810 */ /* 0x000fe40007f5e0ff */
[----:B------:R-:W-:-:S02]  /*4010*/  ISETP.GE.U32.AND.EX P0, PT, R7, RZ, PT, P0 ;  /* 0x000000ff0700720c */ /* 0x000fc40003f06100 */
[----:B------:R-:W-:Y:S01]  /*4020*/  ISETP.NE.U32.AND P1, PT, R17, RZ, PT ;  /* 0x000000ff1100720c */ /* 0x000fe20003f25070 */
[----:B------:R-:W-:Y:S01]  /*4030*/  IMAD.X R7, RZ, RZ, R6, P2 ;  /* 0x000000ffff077224 */ /* 0x000fe200010e0606 */
[----:B------:R-:W-:Y:S01]  /*4040*/  SEL R2, R2, R5, P0 ;  /* 0x0000000502027207 */ /* 0x000fe20000000000 */
[----:B------:R-:W-:Y:S01]  /*4050*/  IMAD.MOV.U32 R5, RZ, RZ, 0x0 ;  /* 0x00000000ff057424 */ /* 0x000fe200078e00ff */
[----:B------:R-:W-:Y:S02]  /*4060*/  ISETP.NE.AND.EX P1, PT, RZ, RZ, PT, P1 ;  /* 0x000000ffff00720c */ /* 0x000fe40003f25310 */
[----:B------:R-:W-:Y:S02]  /*4070*/  SEL R7, R7, R6, P0 ;  /* 0x0000000607077207 */ /* 0x000fe40000000000 */
[----:B------:R-:W-:Y:S02]  /*4080*/  SEL R2, R2, 0xffffffff, P1 ;  /* 0xffffffff02027807 */ /* 0x000fe40000800000 */
[----:B------:R-:W-:Y:S01]  /*4090*/  SEL R7, R7, 0xffffffff, P1 ;  /* 0xffffffff07077807 */ /* 0x000fe20000800000 */
[----:B------:R-:W-:Y:S06]  /*40a0*/  RET.REL.NODEC R4 `(_ZN2at6native51_GLOBAL__N__2c613397_18_DepthwiseConv2d_cu_9959487032conv_depthwise2d_backward_kernelILi3ELi0EfiEEvNS_27GenericPackedTensorAccessorIKT1_Lm4ENS_16DefaultPtrTraitsEiEENS3_IS4_Lm4ES6_iEES7_T2_iiiiiiiiiiiiiii) ;  /* 0xffffffbc04d47950 */ /* 0x000fec0003c3ffff */
.L_x_546:
        /* <DEDUP_REMOVED lines=13> */
.L_x_1124:


//--------------------- .text._ZN2at6native51_GLOBAL__N__2c613397_18_DepthwiseConv2d_cu_9959487032conv_depthwise2d_backward_kernelILi3ELi2EfiEEvNS_27GenericPackedTensorAccessorIKT1_Lm4ENS_16DefaultPtrTraitsEiEENS3_IS4_Lm4ES6_iEES7_T2_iiiiiiiiiiiiiii --------------------------
	.section	.text._ZN2at6native51_GLOBAL__N__2c613397_18_DepthwiseConv2d_cu_9959487032conv_depthwise2d_backward_kernelILi3ELi2EfiEEvNS_27GenericPackedTensorAccessorIKT1_Lm4ENS_16DefaultPtrTraitsEiEENS3_IS4_Lm4ES6_iEES7_T2_iiiiiiiiiiiiiii,"ax",@progbits
	.align	128
.text._ZN2at6native51_GLOBAL__N__2c613397_18_DepthwiseConv2d_cu_9959487032conv_depthwise2d_backward_kernelILi3ELi2EfiEEvNS_27GenericPackedTensorAccessorIKT1_Lm4ENS_16DefaultPtrTraitsEiEENS3_IS4_Lm4ES6_iEES7_T2_iiiiiiiiiiiiiii:
        .type           _ZN2at6native51_GLOBAL__N__2c613397_18_DepthwiseConv2d_cu_9959487032conv_depthwise2d_backward_kernelILi3ELi2EfiEEvNS_27GenericPackedTensorAccessorIKT1_Lm4ENS_16DefaultPtrTraitsEiEENS3_IS4_Lm4ES6_iEES7_T2_iiiiiiiiiiiiiii,@function
        .size           _ZN2at6native51_GLOBAL__N__2c613397_18_DepthwiseConv2d_cu_9959487032conv_depthwise2d_backward_kernelILi3ELi2EfiEEvNS_27GenericPackedTensorAccessorIKT1_Lm4ENS_16DefaultPtrTraitsEiEENS3_IS4_Lm4ES6_iEES7_T2_iiiiiiiiiiiiiii,(.L_x_1126 - _ZN2at6native51_GLOBAL__N__2c613397_18_DepthwiseConv2d_cu_9959487032conv_depthwise2d_backward_kernelILi3ELi2EfiEEvNS_27GenericPackedTensorAccessorIKT1_Lm4ENS_16DefaultPtrTraitsEiEENS3_IS4_Lm4ES6_iEES7_T2_iiiiiiiiiiiiiii)
        .other          _ZN2at6native51_GLOBAL__N__2c613397_18_DepthwiseConv2d_cu_9959487032conv_depthwise2d_backward_kernelILi3ELi2EfiEEvNS_27GenericPackedTensorAccessorIKT1_Lm4ENS_16DefaultPtrTraitsEiEENS3_IS4_Lm4ES6_iEES7_T2_iiiiiiiiiiiiiii,@"STO_CUDA_ENTRY STV_DEFAULT"
_ZN2at6native51_GLOBAL__N__2c613397_18_DepthwiseConv2d_cu_9959487032conv_depthwise2d_backward_kernelILi3ELi2EfiEEvNS_27GenericPackedTensorAccessorIKT1_Lm4ENS_16DefaultPtrTraitsEiEENS3_IS4_Lm4ES6_iEES7_T2_iiiiiiiiiiiiiii:
        /* <DEDUP_REMOVED lines=16> */
[----:B------:R-:W-:Y:S02]  /*0100*/  IMAD R5, R5, UR4, RZ ;  /* 0x0000000405057c24 */ /* 0x000fe4000f8e02ff */
[----:B------:R-:W-:-:S08]  /*0110*/  IMAD.MOV.U32 R0, RZ, RZ, R2 ;  /* 0x000000ffff007224 */ /* 0x000fd000078e0002 */
        /* <DEDUP_REMOVED lines=9> */
[----:B------:R-:W-:Y:S05]  /*01b0*/  CALL.REL.NOINC `($__internal_4_$__cuda_sm20_div_u64) ;  /* 0x0000001400447944 */ /* 0x000fea0003c00000 */
[----:B------:R-:W-:Y:S02]  /*01c0*/  IMAD.MOV.U32 R6, RZ, RZ, R4 ;  /* 0x000000ffff067224 */ /* 0x000fe400078e0004 */
[----:B------:R-:W-:Y:S01]  /*01d0*/  IMAD.MOV.U32 R7, RZ, RZ, R9 ;  /* 0x000000ffff077224 */ /* 0x000fe200078e0009 */
[----:B------:R-:W-:Y:S06]  /*01e0*/  BRA `(.L_x_550) ;  /* 0x00000000004c7947 */ /* 0x000fec0003800000 */
.L_x_549:
        /* <DEDUP_REMOVED lines=14> */
[----:B------:R-:W-:Y:S02]  /*02d0*/  @P0 IMAD.IADD R4, R4, 0x1, -R5 ;  /* 0x0000000104040824 */ /* 0x000fe400078e0a05 */
[----:B------:R-:W-:-:S03]  /*02e0*/  @P0 VIADD R6, R6, 0x1 ;  /* 0x0000000106060836 */ /* 0x000fc60000000000 */
[----:B------:R-:W-:-:S13]  /*02f0*/  ISETP.GE.U32.AND P1, PT, R4, R5, PT ;  /* 0x000000050400720c */ /* 0x000fda0003f26070 */
[----:B------:R-:W-:Y:S01]  /*0300*/  @P1 VIADD R6, R6, 0x1 ;  /* 0x0000000106061836 */ /* 0x000fe20000000000 */
[----:B------:R-:W-:-:S07]  /*0310*/  @!P2 LOP3.LUT R6, RZ, R5, RZ, 0x33, !PT ;  /* 0x00000005ff06a212 */ /* 0x000fce00078e33ff */
.L_x_550:
[----:B------:R-:W-:Y:S05]  /*0320*/  BSYNC B0 ;  /* 0x0000000000007941 */ /* 0x000fea0003800000 */
.L_x_548:
        /* <DEDUP_REMOVED lines=11> */
.L_x_553:
        /* <DEDUP_REMOVED lines=11> */
.L_x_552:
[----:B------:R-:W-:Y:S05]  /*0490*/  BSYNC B0 ;  /* 0x0000000000007941 */ /* 0x000fea0003800000 */
.L_x_551:
[----:B------:R-:W-:Y:S01]  /*04a0*/  ULDC.64 UR10, c[0x0][0x238] ;  /* 0x00008e00000a7ab9 */ /* 0x000fe20000000a00 */
[----:B------:R-:W-:Y:S05]  /*04b0*/  @!P1 EXIT ;  /* 0x000000000000994d */ /* 0x000fea0003800000 */
.L_x_554:
        /* <DEDUP_REMOVED lines=18> */
.L_x_547:
[----:B------:R-:W0:Y:S01]  /*05e0*/  LDC R7, c[0x0][0x298] ;  /* 0x0000a600ff077b82 */ /* 0x000e220000000800 */
[----:B------:R-:W-:Y:S01]  /*05f0*/  IABS R12, R0 ;  /* 0x00000000000c7213 */ /* 0x000fe20000000000 */
[----:B------:R-:W-:Y:S01]  /*0600*/  ULDC.64 UR4, c[0x0][0x2b8] ;  /* 0x0000ae0000047ab9 */ /* 0x000fe20000000a00 */
[----:B------:R-:W-:Y:S01]  /*0610*/  ULDC.64 UR10, c[0x0][0x2c0] ;  /* 0x0000b000000a7ab9 */ /* 0x000fe20000000a00 */
[----:B------:R-:W-:-:S04]  /*0620*/  ULDC.64 UR14, c[0x0][0x2a0] ;  /* 0x0000a800000e7ab9 */ /* 0x000fc80000000a00 */
[----:B------:R-:W1:Y:S01]  /*0630*/  LDC R4, c[0x0][0x29c] ;  /* 0x0000a700ff047b82 */ /* 0x000e620000000800 */
[----:B0-----:R-:W-:-:S04]  /*0640*/  IABS R11, R7 ;  /* 0x00000007000b7213 */ /* 0x001fc80000000000 */
[----:B------:R-:W0:Y:S08]  /*0650*/  I2F.RP R2, R11 ;  /* 0x0000000b00027306 */ /* 0x000e300000209400 */
[----:B0-----:R-:W0:Y:S02]  /*0660*/  MUFU.RCP R2, R2 ;  /* 0x0000000200027308 */ /* 0x001e240000001000 */
[----:B0-----:R-:W-:-:S06]  /*0670*/  VIADD R8, R2, 0xffffffe ;  /* 0x0ffffffe02087836 */ /* 0x001fcc0000000000 */
[----:B------:R0:W2:Y:S02]  /*0680*/  F2I.FTZ.U32.TRUNC.NTZ R9, R8 ;  /* 0x0000000800097305 */ /* 0x0000a4000021f000 */
[----:B0-----:R-:W-:Y:S02]  /*0690*/  IMAD.MOV.U32 R8, RZ, RZ, RZ ;  /* 0x000000ffff087224 */ /* 0x001fe400078e00ff */
[----:B--2---:R-:W-:-:S04]  /*06a0*/  IMAD.MOV R6, RZ, RZ, -R9 ;  /* 0x000000ffff067224 */ /* 0x004fc800078e0a09 */
[----:B------:R-:W-:Y:S01]  /*06b0*/  IMAD R13, R6, R11, RZ ;  /* 0x0000000b060d7224 */ /* 0x000fe200078e02ff */
[----:B-1----:R-:W-:-:S03]  /*06c0*/  IABS R6, R4 ;  /* 0x0000000400067213 */ /* 0x002fc60000000000 */
[----:B------:R-:W-:Y:S01]  /*06d0*/  IMAD.HI.U32 R9, R9, R13, R8 ;  /* 0x0000000d09097227 */ /* 0x000fe200078e0008 */
[----:B------:R-:W-:-:S03]  /*06e0*/  LOP3.LUT R8, R0, R7, RZ, 0x3c, !PT ;  /* 0x0000000700087212 */ /* 0x000fc600078e3cff */
[----:B------:R-:W-:Y:S01]  /*06f0*/  IMAD.MOV.U32 R13, RZ, RZ, R6 ;  /* 0x000000ffff0d7224 */ /* 0x000fe200078e0006 */
[----:B------:R-:W-:Y:S01]  /*0700*/  ISETP.GE.AND P2, PT, R8, RZ, PT ;  /* 0x000000ff0800720c */ /* 0x000fe20003f46270 */
[----:B------:R-:W-:Y:S02]  /*0710*/  IMAD.HI.U32 R6, R9, R12, RZ ;  /* 0x0000000c09067227 */ /* 0x000fe400078e00ff */
[----:B------:R-:W0:Y:S02]  /*0720*/  I2F.RP R10, R13 ;  /* 0x0000000d000a7306 */ /* 0x000e240000209400 */
[----:B------:R-:W-:Y:S02]  /*0730*/  IMAD.MOV R2, RZ, RZ, -R6 ;  /* 0x000000ffff027224 */ /* 0x000fe400078e0a06 */
[----:B------:R-:W-:Y:S02]  /*0740*/  IMAD.MOV.U32 R8, RZ, RZ, RZ ;  /* 0x000000ffff087224 */ /* 0x000fe400078e00ff */
[----:B------:R-:W-:-:S05]  /*0750*/  IMAD R2, R11, R2, R12 ;  /* 0x000000020b027224 */ /* 0x000fca00078e020c */
[----:B------:R-:W-:Y:S01]  /*0760*/  ISETP.GT.U32.AND P1, PT, R11, R2, PT ;  /* 0x000000020b00720c */ /* 0x000fe20003f24070 */
[----:B0-----:R-:W0:-:S12]  /*0770*/  MUFU.RCP R10, R10 ;  /* 0x0000000a000a7308 */ /* 0x001e180000001000 */
[----:B------:R-:W-:Y:S02]  /*0780*/  @!P1 IMAD.IADD R2, R2, 0x1, -R11 ;  /* 0x0000000102029824 */ /* 0x000fe400078e0a0b */
[----:B------:R-:W-:Y:S01]  /*0790*/  @!P1 VIADD R6, R6, 0x1 ;  /* 0x0000000106069836 */ /* 0x000fe20000000000 */
[----:B------:R-:W-:Y:S02]  /*07a0*/  ISETP.NE.AND P1, PT, R7, RZ, PT ;  /* 0x000000ff0700720c */ /* 0x000fe40003f25270 */
[----:B------:R-:W-:Y:S02]  /*07b0*/  ISETP.GE.U32.AND P0, PT, R2, R11, PT ;  /* 0x0000000b0200720c */ /* 0x000fe40003f06070 */
[----:B------:R-:W1:Y:S01]  /*07c0*/  LDC R2, c[0x0][0x28c] ;  /* 0x0000a300ff027b82 */ /* 0x000e620000000800 */
[----:B0-----:R-:W-:-:S06]  /*07d0*/  IADD3 R9, R10, 0xffffffe, RZ ;  /* 0x0ffffffe0a097810 */ /* 0x001fcc0007ffe0ff */
[----:B------:R-:W0:Y:S04]  /*07e0*/  F2I.FTZ.U32.TRUNC.NTZ R9, R9 ;  /* 0x0000000900097305 */ /* 0x000e28000021f000 */
[----:B------:R-:W-:-:S04]  /*07f0*/  @P0 VIADD R6, R6, 0x1 ;  /* 0x0000000106060836 */ /* 0x000fc80000000000 */
[----:B------:R-:W-:-:S04]  /*0800*/  IMAD.MOV.U32 R12, RZ, RZ, R6 ;  /* 0x000000ffff0c7224 */ /* 0x000fc800078e0006 */
[----:B------:R-:W-:Y:S01]  /*0810*/  @!P2 IMAD.MOV R12, RZ, RZ, -R12 ;  /* 0x000000ffff0ca224 */ /* 0x000fe200078e0a0c */
[----:B------:R-:W-:Y:S01]  /*0820*/  @!P1 LOP3.LUT R12, RZ, R7, RZ, 0x33, !PT ;  /* 0x00000007ff0c9212 */ /* 0x000fe200078e33ff */
[----:B0-----:R-:W-:Y:S01]  /*0830*/  IMAD.MOV R6, RZ, RZ, -R9 ;  /* 0x000000ffff067224 */ /* 0x001fe200078e0a09 */
[----:B-1----:R-:W-:-:S03]  /*0840*/  IABS R21, R2 ;  /* 0x0000000200157213 */ /* 0x002fc60000000000 */
[----:B------:R-:W-:Y:S01]  /*0850*/  IMAD R11, R6, R13, RZ ;  /* 0x0000000d060b7224 */ /* 0x000fe200078e02ff */
[----:B------:R-:W-:Y:S01]  /*0860*/  IABS R6, R12 ;  /* 0x0000000c00067213 */ /* 0x000fe20000000000 */
        /* <DEDUP_REMOVED lines=12> */
[----:B------:R-:W-:Y:S01]  /*0930*/  ISETP.GE.U32.AND P0, PT, R6, R13, PT ;  /* 0x0000000d0600720c */ /* 0x000fe20003f06070 */
[----:B------:R-:W-:Y:S01]  /*0940*/  IMAD.MOV R13, RZ, RZ, -R12 ;  /* 0x000000ffff0d7224 */ /* 0x000fe200078e0a0c */
[----:B------:R-:W-:-:S04]  /*0950*/  LOP3.LUT R6, R12, R4, RZ, 0x3c, !PT ;  /* 0x000000040c067212 */ /* 0x000fc800078e3cff */
[----:B------:R-:W-:-:S07]  /*0960*/  ISETP.GE.AND P2, PT, R6, RZ, PT ;  /* 0x000000ff0600720c */ /* 0x000fce0003f46270 */
[----:B------:R-:W-:Y:S02]  /*0970*/  @P0 VIADD R8, R8, 0x1 ;  /* 0x0000000108080836 */ /* 0x000fe40000000000 */
[----:B0-----:R-:W-:Y:S02]  /*0980*/  IMAD.MOV R6, RZ, RZ, -R9 ;  /* 0x000000ffff067224 */ /* 0x001fe400078e0a09 */
[----:B------:R-:W-:Y:S02]  /*0990*/  IMAD.MOV.U32 R23, RZ, RZ, R8 ;  /* 0x000000ffff177224 */ /* 0x000fe400078e0008 */
[----:B------:R-:W-:Y:S02]  /*09a0*/  IMAD R11, R6, R21, RZ ;  /* 0x00000015060b7224 */ /* 0x000fe400078e02ff */
[----:B------:R-:W-:Y:S01]  /*09b0*/  @!P2 IMAD.MOV R23, RZ, RZ, -R23 ;  /* 0x000000ffff17a224 */ /* 0x000fe200078e0a17 */
[----:B------:R-:W-:Y:S01]  /*09c0*/  @!P1 LOP3.LUT R23, RZ, R4, RZ, 0x33, !PT ;  /* 0x00000004ff179212 */ /* 0x000fe200078e33ff */
[----:B------:R-:W-:-:S02]  /*09d0*/  IMAD.MOV.U32 R8, RZ, RZ, RZ ;  /* 0x000000ffff087224 */ /* 0x000fc400078e00ff */
[----:B------:R-:W-:Y:S01]  /*09e0*/  VIADD R6, R0, UR4 ;  /* 0x0000000400067c36 */ /* 0x000fe20008000000 */
[----:B------:R-:W-:Y:S01]  /*09f0*/  IABS R14, R23 ;  /* 0x00000017000e7213 */ /* 0x000fe20000000000 */
[----:B------:R-:W-:-:S04]  /*0a00*/  IMAD.HI.U32 R8, R9, R11, R8 ;  /* 0x0000000b09087227 */ /* 0x000fc800078e0008 */
[----:B------:R-:W-:Y:S01]  /*0a10*/  VIADD R9, R12, UR5 ;  /* 0x000000050c097c36 */ /* 0x000fe20008000000 */
[----:B------:R-:W-:Y:S01]  /*0a20*/  ULDC.64 UR4, c[0x0][0x2a0] ;  /* 0x0000a80000047ab9 */ /* 0x000fe20000000a00 */
[----:B------:R-:W-:Y:S02]  /*0a30*/  IMAD.MOV R10, RZ, RZ, -R23 ;  /* 0x000000ffff0a7224 */ /* 0x000fe400078e0a17 */
[----:B------:R-:W-:-:S04]  /*0a40*/  IMAD.HI.U32 R8, R8, R14, RZ ;  /* 0x0000000e08087227 */ /* 0x000fc800078e00ff */
[----:B------:R-:W-:Y:S01]  /*0a50*/  IMAD R10, R4, R10, R9 ;  /* 0x0000000a040a7224 */ /* 0x000fe200078e0209 */
[----:B------:R-:W-:Y:S01]  /*0a60*/  IADD3 R16, -R8, RZ, RZ ;  /* 0x000000ff08107210 */ /* 0x000fe20007ffe1ff */
[----:B------:R-:W-:Y:S02]  /*0a70*/  IMAD R11, R12, R7, UR10 ;  /* 0x0000000a0c0b7e24 */ /* 0x000fe4000f8e0207 */
[----:B------:R-:W-:Y:S01]  /*0a80*/  IMAD R13, R7, R13, R6 ;  /* 0x0000000d070d7224 */ /* 0x000fe200078e0206 */
[----:B------:R-:W-:Y:S01]  /*0a90*/  LEA.HI R7, R10, R10, RZ, 0x1 ;  /* 0x0000000a0a077211 */ /* 0x000fe200078f08ff */
[----:B------:R-:W-:Y:S01]  /*0aa0*/  IMAD R12, R23, R4, UR11 ;  /* 0x0000000b170c7e24 */ /* 0x000fe2000f8e0204 */
[C-C-:B------:R-:W-:Y:S01]  /*0ab0*/  IADD3 R17, R6.reuse, -UR10, -R11.reuse ;  /* 0x8000000a06117c10 */ /* 0x140fe2000fffe80b */
[----:B------:R-:W-:Y:S01]  /*0ac0*/  IMAD R4, R21, R16, R14 ;  /* 0x0000001015047224 */ /* 0x000fe200078e020e */
[----:B------:R-:W-:Y:S01]  /*0ad0*/  LOP3.LUT P1, RZ, R13, 0x1, R10, 0xc8, !PT ;  /* 0x000000010dff7812 */ /* 0x000fe2000782c80a */
[----:B------:R-:W-:Y:S01]  /*0ae0*/  IMAD.IADD R15, R6, 0x1, -R11 ;  /* 0x00000001060f7824 */ /* 0x000fe200078e0a0b */
[----:B------:R-:W-:Y:S01]  /*0af0*/  SHF.R.S32.HI R11, RZ, 0x1, R7 ;  /* 0x00000001ff0b7819 */ /* 0x000fe20000011407 */
[----:B------:R-:W-:Y:S01]  /*0b00*/  IMAD.IADD R18, R9, 0x1, -R12 ;  /* 0x0000000109127824 */ /* 0x000fe200078e0a0c */
[----:B------:R-:W-:-:S02]  /*0b10*/  ISETP.GT.U32.AND P5, PT, R21, R4, PT ;  /* 0x000000041500720c */ /* 0x000fc40003fa4070 */
[----:B------:R-:W-:Y:S02]  /*0b20*/  ISETP.GE.AND P4, PT, R11, UR5, PT ;  /* 0x000000050b007c0c */ /* 0x000fe4000bf86270 */
[----:B------:R-:W-:Y:S02]  /*0b30*/  LEA.HI R14, R18, R18, RZ, 0x1 ;  /* 0x00000012120e7211 */ /* 0x000fe400078f08ff */
[----:B------:R-:W-:Y:S02]  /*0b40*/  ISETP.GT.AND P4, PT, R10, -0x2, !P4 ;  /* 0xfffffffe0a00780c */ /* 0x000fe40006784270 */
[----:B------:R-:W-:Y:S02]  /*0b50*/  LEA.HI R6, R13, R13, RZ, 0x1 ;  /* 0x0000000d0d067211 */ /* 0x000fe400078f08ff */
[----:B------:R-:W-:Y:S02]  /*0b60*/  SHF.R.S32.HI R19, RZ, 0x1, R14 ;  /* 0x00000001ff137819 */ /* 0x000fe4000001140e */
[--C-:B------:R-:W-:Y:S01]  /*0b70*/  LOP3.LUT P0, RZ, R15, 0x1, R10.reuse, 0xc8, !PT ;  /* 0x000000010fff7812 */ /* 0x100fe2000780c80a */
[----:B------:R-:W-:Y:S01]  /*0b80*/  @!P5 VIADD R8, R8, 0x1 ;  /* 0x000000010808d836 */ /* 0x000fe20000000000 */
[----:B------:R-:W-:Y:S01]  /*0b90*/  LOP3.LUT P3, RZ, R17, 0x1, R10, 0xc8, !PT ;  /* 0x0000000111ff7812 */ /* 0x000fe2000786c80a */
[----:B------:R-:W-:Y:S01]  /*0ba0*/  @!P5 IMAD.IADD R4, R4, 0x1, -R21 ;  /* 0x000000010404d824 */ /* 0x000fe200078e0a15 */
[----:B------:R-:W-:-:S02]  /*0bb0*/  LEA.HI R7, R15, R15, RZ, 0x1 ;  /* 0x0000000f0f077211 */ /* 0x000fc400078f08ff */
[----:B------:R-:W-:Y:S02]  /*0bc0*/  SHF.R.S32.HI R16, RZ, 0x1, R6 ;  /* 0x00000001ff107819 */ /* 0x000fe40000011406 */
[----:B------:R-:W-:Y:S02]  /*0bd0*/  ISETP.GT.AND P6, PT, R13, -0x2, P4 ;  /* 0xfffffffe0d00780c */ /* 0x000fe400027c4270 */
[----:B------:R-:W-:Y:S02]  /*0be0*/  LEA.HI R10, R17, R17, RZ, 0x1 ;  /* 0x00000011110a7211 */ /* 0x000fe400078f08ff */
[----:B------:R-:W-:Y:S02]  /*0bf0*/  ISETP.GE.AND P2, PT, R19, UR5, PT ;  /* 0x0000000513007c0c */ /* 0x000fe4000bf46270 */
[----:B------:R-:W-:Y:S02]  /*0c00*/  SHF.R.S32.HI R14, RZ, 0x1, R7 ;  /* 0x00000001ff0e7819 */ /* 0x000fe40000011407 */
[----:B------:R-:W-:-:S02]  /*0c10*/  ISETP.GT.AND P5, PT, R15, -0x2, P4 ;  /* 0xfffffffe0f00780c */ /* 0x000fc400027a4270 */
[----:B------:R-:W-:Y:S02]  /*0c20*/  ISETP.LT.AND P6, PT, R16, UR4, P6 ;  /* 0x0000000410007c0c */ /* 0x000fe4000b7c1270 */
[----:B------:R-:W-:Y:S02]  /*0c30*/  SHF.R.S32.HI R10, RZ, 0x1, R10 ;  /* 0x00000001ff0a7819 */ /* 0x000fe4000001140a */
[----:B------:R-:W-:Y:S02]  /*0c40*/  ISETP.GT.AND P2, PT, R18, -0x2, !P2 ;  /* 0xfffffffe1200780c */ /* 0x000fe40005744270 */
[----:B------:R-:W-:Y:S02]  /*0c50*/  ISETP.GT.AND P4, PT, R17, -0x2, P4 ;  /* 0xfffffffe1100780c */ /* 0x000fe40002784270 */
[----:B------:R-:W-:Y:S02]  /*0c60*/  ISETP.LT.AND P5, PT, R14, UR4, P5 ;  /* 0x000000040e007c0c */ /* 0x000fe4000afa1270 */
[----:B------:R-:W-:-:S02]  /*0c70*/  PLOP3.LUT P6, PT, P1, P6, PT, 0xa2, 0x0 ;  /* 0x000000000000781c */ /* 0x000fc40000fcd472 */
[----:B------:R-:W-:Y:S01]  /*0c80*/  IADD3 R12, R9, -UR11, -R12 ;  /* 0x8000000b090c7c10 */ /* 0x000fe2000fffe80c */
[----:B------:R-:W-:Y:S01]  /*0c90*/  ULDC.64 UR10, c[0x0][0x290] ;  /* 0x0000a400000a7ab9 */ /* 0x000fe20000000a00 */
[C---:B------:R-:W-:Y:S02]  /*0ca0*/  ISETP.GT.AND P1, PT, R13.reuse, -0x2, P2 ;  /* 0xfffffffe0d00780c */ /* 0x040fe40001724270 */
[----:B------:R-:W-:Y:S02]  /*0cb0*/  ISETP.LT.AND P4, PT, R10, UR4, P4 ;  /* 0x000000040a007c0c */ /* 0x000fe4000a781270 */
[----:B------:R-:W-:Y:S02]  /*0cc0*/  PLOP3.LUT P5, PT, P0, P5, PT, 0xa2, 0x0 ;  /* 0x000000000000781c */ /* 0x000fe400007ab472 */
[----:B------:R-:W-:Y:S02]  /*0cd0*/  LEA.HI R6, R12, R12, RZ, 0x1 ;  /* 0x0000000c0c067211 */ /* 0x000fe400078f08ff */
[----:B------:R-:W-:-:S02]  /*0ce0*/  LOP3.LUT P0, RZ, R13, 0x1, R18, 0xc8, !PT ;  /* 0x000000010dff7812 */ /* 0x000fc4000780c812 */
[----:B------:R-:W-:Y:S02]  /*0cf0*/  ISETP.LT.AND P1, PT, R16, UR4, P1 ;  /* 0x0000000410007c0c */ /* 0x000fe40008f21270 */
[----:B------:R-:W-:Y:S02]  /*0d00*/  PLOP3.LUT P4, PT, P3, P4, PT, 0xa2, 0x0 ;  /* 0x000000000000781c */ /* 0x000fe40001f89472 */
[C---:B------:R-:W-:Y:S02]  /*0d10*/  ISETP.GT.AND P3, PT, R15.reuse, -0x2, P2 ;  /* 0xfffffffe0f00780c */ /* 0x040fe40001764270 */
[----:B------:R-:W-:Y:S02]  /*0d20*/  SHF.R.S32.HI R9, RZ, 0x1, R6 ;  /* 0x00000001ff097819 */ /* 0x000fe40000011406 */
[----:B------:R-:W-:Y:S02]  /*0d30*/  PLOP3.LUT P0, PT, P0, P1, PT, 0xa2, 0x0 ;  /* 0x000000000000781c */ /* 0x000fe40000703472 */
[----:B------:R-:W-:-:S02]  /*0d40*/  LOP3.LUT P1, RZ, R15, 0x1, R18, 0xc8, !PT ;  /* 0x000000010fff7812 */ /* 0x000fc4000782c812 */
[----:B------:R-:W-:Y:S02]  /*0d50*/  ISETP.LT.AND P3, PT, R14, UR4, P3 ;  /* 0x000000040e007c0c */ /* 0x000fe40009f61270 */
[----:B------:R-:W-:Y:S02]  /*0d60*/  P2R R34, PR, RZ, 0x20 ;  /* 0x00000020ff227803 */ /* 0x000fe40000000000 */
[----:B------:R-:W-:Y:S02]  /*0d70*/  ISETP.GT.AND P2, PT, R17, -0x2, P2 ;  /* 0xfffffffe1100780c */ /* 0x000fe40001744270 */
[----:B------:R-:W-:Y:S02]  /*0d80*/  ISETP.GE.AND P5, PT, R9, UR5, PT ;  /* 0x0000000509007c0c */ /* 0x000fe4000bfa6270 */
[----:B------:R-:W-:Y:S02]  /*0d90*/  PLOP3.LUT P1, PT, P1, P3, PT, 0xa2, 0x0 ;  /* 0x000000000000781c */ /* 0x000fe40000f27472 */
[----:B------:R-:W-:-:S02]  /*0da0*/  LOP3.LUT P3, RZ, R17, 0x1, R18, 0xc8, !PT ;  /* 0x0000000111ff7812 */ /* 0x000fc4000786c812 */
[----:B------:R-:W-:Y:S01]  /*0db0*/  ISETP.LT.AND P2, PT, R10, UR4, P2 ;  /* 0x000000040a007c0c */ /* 0x000fe20009741270 */
[----:B------:R-:W-:Y:S01]  /*0dc0*/  ULDC.64 UR4, c[0x0][0x2a8] ;  /* 0x0000aa0000047ab9 */ /* 0x000fe20000000a00 */
[----:B------:R-:W-:Y:S01]  /*0dd0*/  ISETP.GT.AND P5, PT, R12, -0x2, !P5 ;  /* 0xfffffffe0c00780c */ /* 0x000fe20006fa4270 */
[----:B------:R-:W-:Y:S01]  /*0de0*/  UIMAD UR5, UR5, UR4, URZ ;  /* 0x00000004050572a4 */ /* 0x000fe2000f8e023f */
[----:B------:R-:W-:Y:S02]  /*0df0*/  PLOP3.LUT P2, PT, P3, P2, PT, 0xa2, 0x0 ;  /* 0x000000000000781c */ /* 0x000fe40001f45472 */
[----:B------:R-:W-:Y:S01]  /*0e00*/  ISETP.GT.AND P3, PT, R13, -0x2, P5 ;  /* 0xfffffffe0d00780c */ /* 0x000fe20002f64270 */
[----:B------:R-:W-:Y:S01]  /*0e10*/  ULDC UR4, c[0x0][0x290] ;  /* 0x0000a40000047ab9 */ /* 0x000fe20000000800 */
[----:B------:R-:W-:Y:S01]  /*0e20*/  P2R R32, PR, RZ, 0x10 ;  /* 0x00000010ff207803 */ /* 0x000fe20000000000 */
[----:B------:R-:W-:Y:S01]  /*0e30*/  UIMAD UR4, UR5, UR4, URZ ;  /* 0x00000004050472a4 */ /* 0x000fe2000f8e023f */
[----:B------:R-:W-:-:S02]  /*0e40*/  ISETP.LT.AND P4, PT, R16, UR14, P3 ;  /* 0x0000000e10007c0c */ /* 0x000fc40009f81270 */
[----:B------:R-:W-:Y:S02]  /*0e50*/  LOP3.LUT P3, RZ, R13, 0x1, R12, 0xc8, !PT ;  /* 0x000000010dff7812 */ /* 0x000fe4000786c80c */
[----:B------:R-:W-:Y:S02]  /*0e60*/  P2R R33, PR, RZ, 0x40 ;  /* 0x00000040ff217803 */ /* 0x000fe40000000000 */
[----:B------:R-:W-:Y:S02]  /*0e70*/  PLOP3.LUT P3, PT, P3, P4, PT, 0xa2, 0x0 ;  /* 0x000000000000781c */ /* 0x000fe40001f69472 */
[----:B------:R-:W-:Y:S02]  /*0e80*/  ISETP.GT.AND P4, PT, R15, -0x2, P5 ;  /* 0xfffffffe0f00780c */ /* 0x000fe40002f84270 */
[----:B------:R-:W-:Y:S02]  /*0e90*/  ISETP.GT.AND P5, PT, R17, -0x2, P5 ;  /* 0xfffffffe1100780c */ /* 0x000fe40002fa4270 */
[----:B------:R-:W-:-:S02]  /*0ea0*/  ISETP.LT.AND P6, PT, R14, UR14, P4 ;  /* 0x0000000e0e007c0c */ /* 0x000fc4000a7c1270 */
        /* <DEDUP_REMOVED lines=10> */
[----:B------:R-:W-:Y:S01]  /*0f50*/  LOP3.LUT P5, RZ, R17, 0x1, R12, 0xc8, !PT ;  /* 0x0000000111ff7812 */ /* 0x000fe200078ac80c */
[----:B------:R-:W-:-:S03]  /*0f60*/  IMAD.MOV R17, RZ, RZ, -R8 ;  /* 0x000000ffff117224 */ /* 0x000fc600078e0a08 */
[----:B------:R-:W-:Y:S01]  /*0f70*/  PLOP3.LUT P5, PT, P5, P6, PT, 0xa2, 0x0 ;  /* 0x000000000000781c */ /* 0x000fe20002fad472 */
[----:B------:R-:W-:Y:S02]  /*0f80*/  IMAD R17, R2, R17, R23 ;  /* 0x0000001102117224 */ /* 0x000fe400078e0217 */
[----:B------:R-:W-:Y:S02]  /*0f90*/  IMAD.MOV.U32 R2, RZ, RZ, RZ ;  /* 0x000000ffff027224 */ /* 0x000fe400078e00ff */
[C---:B------:R-:W-:Y:S02]  /*0fa0*/  IMAD R7, R17.reuse, UR10, RZ ;  /* 0x0000000a11077c24 */ /* 0x040fe4000f8e02ff */
[----:B------:R-:W-:Y:S02]  /*0fb0*/  IMAD R17, R17, UR4, RZ ;  /* 0x0000000411117c24 */ /* 0x000fe4000f8e02ff */
[----:B------:R-:W-:Y:S02]  /*0fc0*/  IMAD R8, R8, UR11, R7 ;  /* 0x0000000b08087c24 */ /* 0x000fe4000f8e0207 */
[----:B------:R-:W0:Y:S02]  /*0fd0*/  LDC.64 R6, c[0x0][0x2a0] ;  /* 0x0000a800ff067b82 */ /* 0x000e240000000a00 */
[----:B------:R-:W-:-:S02]  /*0fe0*/  IMAD R9, R8, UR15, R9 ;  /* 0x0000000f08097c24 */ /* 0x000fc4000f8e0209 */
[C---:B------:R-:W-:Y:S02]  /*0ff0*/  IMAD R19, R8.reuse, UR15, R19 ;  /* 0x0000000f08137c24 */ /* 0x040fe4000f8e0213 */
[----:B------:R-:W-:Y:S02]  /*1000*/  IMAD R15, R8, UR15, R11 ;  /* 0x0000000f080f7c24 */ /* 0x000fe4000f8e020b */
[C---:B------:R-:W-:Y:S02]  /*1010*/  IMAD R4, R9.reuse, UR14, R10 ;  /* 0x0000000e09047c24 */ /* 0x040fe4000f8e020a */
[----:B------:R-:W-:Y:S02]  /*1020*/  IMAD R8, R9, UR14, R14 ;  /* 0x0000000e09087c24 */ /* 0x000fe4000f8e020e */
[--C-:B------:R-:W-:Y:S02]  /*1030*/  IMAD R11, R19, UR14, R10.reuse ;  /* 0x0000000e130b7c24 */ /* 0x100fe4000f8e020a */
[----:B------:R-:W-:-:S02]  /*1040*/  IMAD R13, R15, UR14, R10 ;  /* 0x0000000e0f0d7c24 */ /* 0x000fc4000f8e020a */
[----:B------:R-:W-:Y:S02]  /*1050*/  IMAD R9, R9, UR14, R16 ;  /* 0x0000000e09097c24 */ /* 0x000fe4000f8e0210 */
[C---:B------:R-:W-:Y:S02]  /*1060*/  IMAD R12, R19.reuse, UR14, R14 ;  /* 0x0000000e130c7c24 */ /* 0x040fe4000f8e020e */
[----:B------:R-:W-:Y:S02]  /*1070*/  IMAD R10, R19, UR14, R16 ;  /* 0x0000000e130a7c24 */ /* 0x000fe4000f8e0210 */
[C---:B------:R-:W-:Y:S02]  /*1080*/  IMAD R14, R15.reuse, UR14, R14 ;  /* 0x0000000e0f0e7c24 */ /* 0x040fe4000f8e020e */
[----:B------:R-:W-:Y:S02]  /*1090*/  IMAD R16, R15, UR14, R16 ;  /* 0x0000000e0f107c24 */ /* 0x000fe4000f8e0210 */
[----:B------:R-:W-:-:S07]  /*10a0*/  IMAD.MOV.U32 R15, RZ, RZ, RZ ;  /* 0x000000ffff0f7224 */ /* 0x000fce00078e00ff */
.L_x_555:
[----:B------:R-:W-:Y:S01]  /*10b0*/  P2R R26, PR, RZ, 0x10 ;  /* 0x00000010ff1a7803 */ /* 0x000fe20000000000 */
[----:B------:R-:W1:Y:S01]  /*10c0*/  @!P0 LDC.64 R30, c[0x0][0x260] ;  /* 0x00009800ff1e8b82 */ /* 0x000e620000000a00 */
[----:B------:R-:W-:Y:S02]  /*10d0*/  ISETP.NE.AND P4, PT, R33, RZ, PT ;  /* 0x000000ff2100720c */ /* 0x000fe40003f85270 */
[----:B------:R-:W-:Y:S02]  /*10e0*/  P2R R35, PR, RZ, 0x20 ;  /* 0x00000020ff237803 */ /* 0x000fe40000000000 */
[----:B------:R-:W-:Y:S02]  /*10f0*/  ISETP.NE.AND P5, PT, R34, RZ, PT ;  /* 0x000000ff2200720c */ /* 0x000fe40003fa5270 */
[----:B------:R-:W-:-:S07]  /*1100*/  ISETP.NE.AND P6, PT, R32, RZ, PT ;  /* 0x000000ff2000720c */ /* 0x000fce0003fc5270 */
[----:B------:R-:W2:Y:S08]  /*1110*/  @!P4 LDC.64 R18, c[0x0][0x260] ;  /* 0x00009800ff12cb82 */ /* 0x000eb00000000a00 */
[----:B------:R-:W3:Y:S08]  /*1120*/  @!P4 LDC.64 R20, c[0x0][0x210] ;  /* 0x00008400ff14cb82 */ /* 0x000ef00000000a00 */
[----:B------:R-:W4:Y:S01]  /*1130*/  @!P5 LDC.64 R22, c[0x0][0x260] ;  /* 0x00009800ff16db82 */ /* 0x000f220000000a00 */
[----:B--2---:R-:W-:-:S07]  /*1140*/  @!P4 IMAD.WIDE R18, R17, 0x4, R18 ;  /* 0x000000041112c825 */ /* 0x004fce00078e0212 */
[----:B------:R-:W2:Y:S01]  /*1150*/  @!P6 LDC.64 R28, c[0x0][0x210] ;  /* 0x00008400ff1ceb82 */ /* 0x000ea20000000a00 */
[----:B------:R-:W5:Y:S01]  /*1160*/  @!P4 LDG.E R18, desc[UR6][R18.64] ;  /* 0x000000061212c981 */ /* 0x000f62000c1e1900 */
[----:B---3--:R-:W-:-:S06]  /*1170*/  @!P4 IMAD.WIDE R20, R16, 0x4, R20 ;  /* 0x000000041014c825 */ /* 0x008fcc00078e0214 */
[----:B------:R-:W5:Y:S01]  /*1180*/  @!P4 LDG.E R21, desc[UR6][R20.64] ;  /* 0x000000061415c981 */ /* 0x000f62000c1e1900 */
[----:B----4-:R-:W-:Y:S02]  /*1190*/  @!P5 IMAD.WIDE R24, R17, 0x4, R22 ;  /* 0x000000041118d825 */ /* 0x010fe400078e0216 */
[----:B------:R-:W3:Y:S03]  /*11a0*/  @!P5 LDC.64 R22, c[0x0][0x210] ;  /* 0x00008400ff16db82 */ /* 0x000ee60000000a00 */
[----:B------:R4:W2:Y:S05]  /*11b0*/  @!P5 LDG.E R36, desc[UR6][R24.64+0x4] ;  /* 0x000004061824d981 */ /* 0x0008aa000c1e1900 */
[----:B----4-:R-:W4:Y:S01]  /*11c0*/  @!P1 LDC.64 R24, c[0x0][0x260] ;  /* 0x00009800ff189b82 */ /* 0x010f220000000a00 */
[----:B---3--:R-:W-:-:S05]  /*11d0*/  @!P5 IMAD.WIDE R22, R14, 0x4, R22 ;  /* 0x000000040e16d825 */ /* 0x008fca00078e0216 */
[----:B------:R3:W2:Y:S02]  /*11e0*/  @!P5 LDG.E R37, desc[UR6][R22.64] ;  /* 0x000000061625d981 */ /* 0x0006a4000c1e1900 */
[----:B---3--:R-:W3:Y:S01]  /*11f0*/  @!P1 LDC.64 R22, c[0x0][0x210] ;  /* 0x00008400ff169b82 */ /* 0x008ee20000000a00 */
[----:B-1----:R-:W-:-:S04]  /*1200*/  @!P0 IMAD.WIDE R30, R17, 0x4, R30 ;  /* 0x00000004111e8825 */ /* 0x002fc800078e021e */
[----:B----4-:R-:W-:Y:S02]  /*1210*/  @!P1 IMAD.WIDE R24, R17, 0x4, R24 ;  /* 0x0000000411189825 */ /* 0x010fe400078e0218 */
[----:B------:R-:W4:Y:S04]  /*1220*/  @!P0 LDG.E R30, desc[UR6][R30.64+0xc] ;  /* 0x00000c061e1e8981 */ /* 0x000f28000c1e1900 */
[----:B------:R-:W4:Y:S01]  /*1230*/  @!P1 LDG.E R24, desc[UR6][R24.64+0x10] ;  /* 0x0000100618189981 */ /* 0x000f22000c1e1900 */
[----:B---3--:R-:W-:-:S06]  /*1240*/  @!P1 IMAD.WIDE R22, R12, 0x4, R22 ;  /* 0x000000040c169825 */ /* 0x008fcc00078e0216 */
[----:B------:R-:W3:Y:S01]  /*1250*/  @!P1 LDG.E R23, desc[UR6][R22.64] ;  /* 0x0000000616179981 */ /* 0x000ee2000c1e1900 */
[----:B-----5:R-:W-:Y:S01]  /*1260*/  @!P4 FFMA.FTZ R2, R21, R18, R2 ;  /* 0x000000121502c223 */ /* 0x020fe20000010002 */
[----:B------:R-:W-:Y:S01]  /*1270*/  ISETP.NE.AND P4, PT, R26, RZ, PT ;  /* 0x000000ff1a00720c */ /* 0x000fe20003f85270 */
[----:B------:R-:W1:Y:S08]  /*1280*/  @!P0 LDC.64 R20, c[0x0][0x210] ;  /* 0x00008400ff148b82 */ /* 0x000e700000000a00 */
[----:B------:R-:W5:Y:S01]  /*1290*/  @!P6 LDC.64 R26, c[0x0][0x260] ;  /* 0x00009800ff1aeb82 */ /* 0x000f620000000a00 */
[----:B--2---:R-:W-:-:S05]  /*12a0*/  @!P6 IMAD.WIDE R18, R13, 0x4, R28 ;  /* 0x000000040d12e825 */ /* 0x004fca00078e021c */
[----:B------:R2:W4:Y:S01]  /*12b0*/  @!P6 LDG.E R29, desc[UR6][R18.64] ;  /* 0x00000006121de981 */ /* 0x000522000c1e1900 */
[----:B-1----:R-:W-:Y:S01]  /*12c0*/  @!P0 IMAD.WIDE R20, R10, 0x4, R20 ;  /* 0x000000040a148825 */ /* 0x002fe200078e0214 */
[----:B--2---:R-:W1:Y:S05]  /*12d0*/  @!P2 LDC.64 R18, c[0x0][0x260] ;  /* 0x00009800ff12ab82 */ /* 0x004e6a0000000a00 */
[----:B------:R-:W2:Y:S01]  /*12e0*/  @!P0 LDG.E R21, desc[UR6][R20.64] ;  /* 0x0000000614158981 */ /* 0x000ea2000c1e1900 */
[----:B-----5:R-:W-:-:S06]  /*12f0*/  @!P6 IMAD.WIDE R26, R17, 0x4, R26 ;  /* 0x00000004111ae825 */ /* 0x020fcc00078e021a */
[----:B------:R-:W4:Y:S01]  /*1300*/  @!P6 LDG.E R26, desc[UR6][R26.64+0x8] ;  /* 0x000008061a1ae981 */ /* 0x000f22000c1e1900 */
[----:B------:R-:W-:Y:S01]  /*1310*/  @!P5 FFMA.FTZ R2, R37, R36, R2 ;  /* 0x000000242502d223 */ /* 0x000fe20000010002 */
[----:B------:R-:W-:-:S03]  /*1320*/  ISETP.NE.AND P5, PT, R35, RZ, PT ;  /* 0x000000ff2300720c */ /* 0x000fc60003fa5270 */
[----:B----4-:R-:W-:Y:S01]  /*1330*/  @!P6 FFMA.FTZ R2, R29, R26, R2 ;  /* 0x0000001a1d02e223 */ /* 0x010fe20000010002 */
[----:B-1----:R-:W-:Y:S01]  /*1340*/  @!P2 IMAD.WIDE R26, R17, 0x4, R18 ;  /* 0x00000004111aa825 */ /* 0x002fe200078e0212 */
[----:B------:R-:W1:Y:S03]  /*1350*/  @!P3 LDC.64 R28, c[0x0][0x210] ;  /* 0x00008400ff1cbb82 */ /* 0x000e660000000a00 */
[----:B--2---:R-:W-:Y:S02]  /*1360*/  @!P0 FFMA.FTZ R2, R21, R30, R2 ;  /* 0x0000001e15028223 */ /* 0x004fe40000010002 */
[----:B------:R2:W4:Y:S02]  /*1370*/  @!P2 LDG.E R30, desc[UR6][R26.64+0x14] ;  /* 0x000014061a1ea981 */ /* 0x000524000c1e1900 */
[----:B---3--:R-:W-:Y:S01]  /*1380*/  @!P1 FFMA.FTZ R2, R23, R24, R2 ;  /* 0x0000001817029223 */ /* 0x008fe20000010002 */
[----:B------:R-:W3:Y:S08]  /*1390*/  @!P3 LDC.64 R20, c[0x0][0x260] ;  /* 0x00009800ff14bb82 */ /* 0x000ef00000000a00 */
[----:B------:R-:W5:Y:S08]  /*13a0*/  @!P2 LDC.64 R18, c[0x0][0x210] ;  /* 0x00008400ff12ab82 */ /* 0x000f700000000a00 */
[----:B------:R-:W0:Y:S01]  /*13b0*/  @!P4 LDC.64 R22, c[0x0][0x260] ;  /* 0x00009800ff16cb82 */ /* 0x000e220000000a00 */
[----:B---3--:R-:W-:-:S07]  /*13c0*/  @!P3 IMAD.WIDE R24, R17, 0x4, R20 ;  /* 0x000000041118b825 */ /* 0x008fce00078e0214 */
[----:B--2---:R-:W2:Y:S01]  /*13d0*/  @!P5 LDC.64 R26, c[0x0][0x260] ;  /* 0x00009800ff1adb82 */ /* 0x004ea20000000a00 */
[----:B-1----:R-:W-:Y:S01]  /*13e0*/  @!P3 IMAD.WIDE R20, R9, 0x4, R28 ;  /* 0x000000040914b825 */ /* 0x002fe200078e021c */
[----:B------:R-:W3:Y:S03]  /*13f0*/  @!P3 LDG.E R24, desc[UR6][R24.64+0x18] ;  /* 0x000018061818b981 */ /* 0x000ee6000c1e1900 */
[----:B-----5:R-:W-:Y:S02]  /*1400*/  @!P2 IMAD.WIDE R18, R11, 0x4, R18 ;  /* 0x000000040b12a825 */ /* 0x020fe400078e0212 */
[----:B------:R-:W3:Y:S04]  /*1410*/  @!P3 LDG.E R21, desc[UR6][R20.64] ;  /* 0x000000061415b981 */ /* 0x000ee8000c1e1900 */
[----:B------:R1:W4:Y:S01]  /*1420*/  @!P2 LDG.E R31, desc[UR6][R18.64] ;  /* 0x00000006121fa981 */ /* 0x000322000c1e1900 */
[----:B0-----:R-:W-:-:S02]  /*1430*/  @!P4 IMAD.WIDE R28, R17, 0x4, R22 ;  /* 0x00000004111cc825 */ /* 0x001fc400078e0216 */
[----:B------:R-:W0:Y:S04]  /*1440*/  @!P4 LDC.64 R22, c[0x0][0x210] ;  /* 0x00008400ff16cb82 */ /* 0x000e280000000a00 */
[----:B------:R-:W5:Y:S04]  /*1450*/  @!P4 LDG.E R28, desc[UR6][R28.64+0x1c] ;  /* 0x00001c061c1cc981 */ /* 0x000f68000c1e1900 */
[----:B-1----:R-:W1:Y:S01]  /*1460*/  @!P5 LDC.64 R18, c[0x0][0x210] ;  /* 0x00008400ff12db82 */ /* 0x002e620000000a00 */
[----:B--2---:R-:W-:-:S06]  /*1470*/  @!P5 IMAD.WIDE R26, R17, 0x4, R26 ;  /* 0x00000004111ad825 */ /* 0x004fcc00078e021a */
[----:B------:R-:W2:Y:S01]  /*1480*/  @!P5 LDG.E R26, desc[UR6][R26.64+0x20] ;  /* 0x000020061a1ad981 */ /* 0x000ea2000c1e1900 */
[----:B0-----:R-:W-:-:S06]  /*1490*/  @!P4 IMAD.WIDE R22, R8, 0x4, R22 ;  /* 0x000000040816c825 */ /* 0x001fcc00078e0216 */
[----:B------:R-:W5:Y:S01]  /*14a0*/  @!P4 LDG.E R23, desc[UR6][R22.64] ;  /* 0x000000061617c981 */ /* 0x000f62000c1e1900 */
[----:B-1----:R-:W-:-:S06]  /*14b0*/  @!P5 IMAD.WIDE R18, R4, 0x4, R18 ;  /* 0x000000040412d825 */ /* 0x002fcc00078e0212 */
[----:B------:R-:W2:Y:S01]  /*14c0*/  @!P5 LDG.E R19, desc[UR6][R18.64] ;  /* 0x000000061213d981 */ /* 0x000ea2000c1e1900 */
        /* <DEDUP_REMOVED lines=9> */
[CC--:B------:R-:W-:Y:S02]  /*1560*/  IMAD R8, R7.reuse, R6.reuse, R8 ;  /* 0x0000000607087224 */ /* 0x0c0fe400078e0208 */
[----:B------:R-:W-:Y:S02]  /*1570*/  IMAD R4, R7, R6, R4 ;  /* 0x0000000607047224 */ /* 0x000fe400078e0204 */
[----:B----4-:R-:W-:Y:S02]  /*1580*/  @!P2 FFMA.FTZ R2, R31, R30, R2 ;  /* 0x0000001e1f02a223 */ /* 0x010fe40000010002 */
[----:B------:R-:W0:Y:S02]  /*1590*/  LDC.64 R30, c[0x0][0x2a8] ;  /* 0x0000aa00ff1e7b82 */ /* 0x000e240000000a00 */
[----:B---3--:R-:W-:Y:S01]  /*15a0*/  @!P3 FFMA.FTZ R2, R21, R24, R2 ;  /* 0x000000181502b223 */ /* 0x008fe20000010002 */
[----:B0-----:R-:W-:-:S03]  /*15b0*/  IMAD R17, R31, R30, R17 ;  /* 0x0000001e1f117224 */ /* 0x001fc600078e0211 */
[----:B-----5:R-:W-:-:S04]  /*15c0*/  @!P4 FFMA.FTZ R2, R23, R28, R2 ;  /* 0x0000001c1702c223 */ /* 0x020fc80000010002 */
[----:B--2---:R-:W-:Y:S01]  /*15d0*/  @!P5 FFMA.FTZ R2, R19, R26, R2 ;  /* 0x0000001a1302d223 */ /* 0x004fe20000010002 */
        /* <DEDUP_REMOVED lines=15> */
        .weak           $__internal_4_$__cuda_sm20_div_u64
        .type           $__internal_4_$__cuda_sm20_div_u64,@function
        .size           $__internal_4_$__cuda_sm20_div_u64,(.L_x_1126 - $__internal_4_$__cuda_sm20_div_u64)
$__internal_4_$__cuda_sm20_div_u64:
[----:B------:R-:W-:Y:S02]  /*16d0*/  IMAD.MOV.U32 R10, RZ, RZ, R5 ;  /* 0x000000ffff0a7224 */ /* 0x000fe400078e0005 */
[----:B------:R-:W-:-:S04]  /*16e0*/  IMAD.MOV.U32 R11, RZ, RZ, RZ ;  /* 0x000000ffff0b7224 */ /* 0x000fc800078e00ff */
        /* <DEDUP_REMOVED lines=19> */
[----:B------:R-:W-:Y:S01]  /*1820*/  IMAD R6, R11, R5, R7 ;  /* 0x000000050b067224 */ /* 0x000fe200078e0207 */
[----:B------:R-:W-:Y:S01]  /*1830*/  MOV R7, RZ ;  /* 0x000000ff00077202 */ /* 0x000fe20000000f00 */
        /* <DEDUP_REMOVED lines=15> */
[----:B------:R-:W-:-:S04]  /*1930*/  IMAD.X R6, RZ, RZ, R11, P0 ;  /* 0x000000ffff067224 */ /* 0x000fc800000e060b */
        /* <DEDUP_REMOVED lines=23> */
[----:B------:R-:W-:Y:S01]  /*1ab0*/  SEL R9, R9, R6, P0 ;  /* 0x0000000609097207 */ /* 0x000fe20000000000 */
[----:B------:R-:W-:Y:S01]  /*1ac0*/  IMAD.MOV.U32 R6, RZ, RZ, R2 ;  /* 0x000000ffff067224 */ /* 0x000fe200078e0002 */
[----:B------:R-:W-:Y:S02]  /*1ad0*/  SEL R4, R4, 0xffffffff, P1 ;  /* 0xffffffff04047807 */ /* 0x000fe40000800000 */
[----:B------:R-:W-:Y:S01]  /*1ae0*/  SEL R9, R9, 0xffffffff, P1 ;  /* 0xffffffff09097807 */ /* 0x000fe20000800000 */
[----:B------:R-:W-:Y:S06]  /*1af0*/  RET.REL.NODEC R6 `(_ZN2at6native51_GLOBAL__N__2c613397_18_DepthwiseConv2d_cu_9959487032conv_depthwise2d_backward_kernelILi3ELi2EfiEEvNS_27GenericPackedTensorAccessorIKT1_Lm4ENS_16DefaultPtrTraitsEiEENS3_IS4_Lm4ES6_iEES7_T2_iiiiiiiiiiiiiii) ;  /* 0xffffffe406407950 */ /* 0x000fec0003c3ffff */
.L_x_556:
        /* <DEDUP_REMOVED lines=16> */
.L_x_1126:


//--------------------- .text._ZN2at6native51_GLOBAL__N__2c613397_18_DepthwiseConv2d_cu_9959487032conv_depthwise2d_backward_kernelILi3ELi1EfiEEvNS_27GenericPackedTensorAccessorIKT1_Lm4ENS_16DefaultPtrTraitsEiEENS3_IS4_Lm4ES6_iEES7_T2_iiiiiiiiiiiiiii --------------------------
	.section	.text._ZN2at6native51_GLOBAL__N__2c613397_18_DepthwiseConv2d_cu_9959487032conv_depthwise2d_backward_kernelILi3ELi1EfiEEvNS_27GenericPackedTensorAccessorIKT1_Lm4ENS_16DefaultPtrTraitsEiEENS3_IS4_Lm4ES6_iEES7_T2_iiiiiiiiiiiiiii,"ax",@progbits
	.align	128
.text._ZN2at6native51_GLOBAL__N__2c613397_18_DepthwiseConv2d_cu_9959487032conv_depthwise2d_backward_kernelILi3ELi1EfiEEvNS_27GenericPackedTensorAccessorIKT1_Lm4ENS_16DefaultPtrTraitsEiEENS3_IS4_Lm4ES6_iEES7_T2_iiiiiiiiiiiiiii:
        .type           _ZN2at6native51_GLOBAL__N__2c613397_18_DepthwiseConv2d_cu_9959487032conv_depthwise2d_backward_kernelILi3ELi1EfiEEvNS_27GenericPackedTensorAccessorIKT1_Lm4ENS_16DefaultPtrTraitsEiEENS3_IS4_Lm4ES6_iEES7_T2_iiiiiiiiiiiiiii,@function
        .size           _ZN2at6native51_GLOBAL__N__2c613397_18_DepthwiseConv2d_cu_9959487032conv_depthwise2d_backward_kernelILi3ELi1EfiEEvNS_27GenericPackedTensorAccessorIKT1_Lm4ENS_16DefaultPtrTraitsEiEENS3_IS4_Lm4ES6_iEES7_T2_iiiiiiiiiiiiiii,(.L_x_1128 - _ZN2at6native51_GLOBAL__N__2c613397_18_DepthwiseConv2d_cu_9959487032conv_depthwise2d_backward_kernelILi3ELi1EfiEEvNS_27GenericPackedTensorAccessorIKT1_Lm4ENS_16DefaultPtrTraitsEiEENS3_IS4_Lm4ES6_iEES7_T2_iiiiiiiiiiiiiii)
        .other          _ZN2at6native51_GLOBAL__N__2c613397_18_DepthwiseConv2d_cu_9959487032conv_depthwise2d_backward_kernelILi3ELi1EfiEEvNS_27GenericPackedTensorAccessorIKT1_Lm4ENS_16DefaultPtrTraitsEiEENS3_IS4_Lm4ES6_iEES7_T2_iiiiiiiiiiiiiii,@"STO_CUDA_ENTRY STV_DEFAULT"
_ZN2at6native51_GLOBAL__N__2c613397_18_DepthwiseConv2d_cu_9959487032conv_depthwise2d_backward_kernelILi3ELi1EfiEEvNS_27GenericPackedTensorAccessorIKT1_Lm4ENS_16DefaultPtrTraitsEiEENS3_IS4_Lm4ES6_iEES7_T2_iiiiiiiiiiiiiii:
        /* <DEDUP_REMOVED lines=12> */
[----:B------:R-:W-:Y:S01]  /*00c0*/  IMAD.MOV.U32 R0, RZ, RZ, R2 ;  /* 0x000000ffff007224 */ /* 0x000fe200078e0002 */
[----:B------:R-:W-:Y:S01]  /*00d0*/  ISETP.LT.AND P0, PT, RZ, UR4, PT ;  /* 0x00000004ff007c0c */ /* 0x000fe2000bf01270 */
[----:B------:R-:W-:Y:S01]  /*00e0*/  ULDC UR4, c[0x0][0xc] ;  /* 0x0000030000047ab9 */ /* 0x000fe20000000800 */
[----:B------:R-:W-:Y:S01]  /*00f0*/  IMAD.MOV.U32 R2, RZ, RZ, R3 ;  /* 0x000000ffff027224 */ /* 0x000fe200078e0003 */
[----:B------:R-:W-:Y:S01]  /*0100*/  ULDC.64 UR8, c[0x0][0x208] ;  /* 0x0000820000087ab9 */ /* 0x000fe20000000a00 */
[----:B------:R-:W-:-:S09]  /*0110*/  IMAD R3, R5, UR4, RZ ;  /* 0x0000000405037c24 */ /* 0x000fd2000f8e02ff */
        /* <DEDUP_REMOVED lines=9> */
[----:B------:R-:W-:Y:S05]  /*01b0*/  CALL.REL.NOINC `($__internal_5_$__cuda_sm20_div_u64) ;  /* 0x0000001400587944 */ /* 0x000fea0003c00000 */
[----:B------:R-:W-:Y:S05]  /*01c0*/  BRA `(.L_x_560) ;  /* 0x0000000000507947 */ /* 0x000fea0003800000 */
.L_x_559:
[----:B------:R-:W0:Y:S01]  /*01d0*/  I2F.U32.RP R5, R3 ;  /* 0x0000000300057306 */ /* 0x000e220000209000 */
[----:B------:R-:W-:Y:S01]  /*01e0*/  IMAD.MOV R9, RZ, RZ, -R3 ;  /* 0x000000ffff097224 */ /* 0x000fe200078e0a03 */
[----:B------:R-:W-:-:S06]  /*01f0*/  ISETP.NE.U32.AND P2, PT, R3, RZ, PT ;  /* 0x000000ff0300720c */ /* 0x000fcc0003f45070 */
[----:B0-----:R-:W0:Y:S02]  /*0200*/  MUFU.RCP R5, R5 ;  /* 0x0000000500057308 */ /* 0x001e240000001000 */
[----:B0-----:R-:W-:Y:S01]  /*0210*/  IADD3 R6, R5, 0xffffffe, RZ ;  /* 0x0ffffffe05067810 */ /* 0x001fe20007ffe0ff */
[----:B------:R-:W-:-:S05]  /*0220*/  HFMA2.MMA R5, -RZ, RZ, 0, 0 ;  /* 0x00000000ff057435 */ /* 0x000fca00000001ff */
[----:B------:R0:W1:Y:S02]  /*0230*/  F2I.FTZ.U32.TRUNC.NTZ R7, R6 ;  /* 0x0000000600077305 */ /* 0x000064000021f000 */
[----:B0-----:R-:W-:Y:S02]  /*0240*/  IMAD.MOV.U32 R6, RZ, RZ, RZ ;  /* 0x000000ffff067224 */ /* 0x001fe400078e00ff */
[----:B-1----:R-:W-:-:S04]  /*0250*/  IMAD R9, R9, R7, RZ ;  /* 0x0000000709097224 */ /* 0x002fc800078e02ff */
[----:B------:R-:W-:-:S06]  /*0260*/  IMAD.HI.U32 R7, R7, R9, R6 ;  /* 0x0000000907077227 */ /* 0x000fcc00078e0006 */
[----:B------:R-:W-:-:S04]  /*0270*/  IMAD.HI.U32 R7, R7, R4, RZ ;  /* 0x0000000407077227 */ /* 0x000fc800078e00ff */
[----:B------:R-:W-:-:S04]  /*0280*/  IMAD.MOV R8, RZ, RZ, -R7 ;  /* 0x000000ffff087224 */ /* 0x000fc800078e0a07 */
[----:B------:R-:W-:-:S05]  /*0290*/  IMAD R4, R3, R8, R4 ;  /* 0x0000000803047224 */ /* 0x000fca00078e0204 */
[----:B------:R-:W-:-:S13]  /*02a0*/  ISETP.GE.U32.AND P0, PT, R4, R3, PT ;  /* 0x000000030400720c */ /* 0x000fda0003f06070 */
[----:B------:R-:W-:Y:S01]  /*02b0*/  @P0 IADD3 R4, -R3, R4, RZ ;  /* 0x0000000403040210 */ /* 0x000fe20007ffe1ff */
[----:B------:R-:W-:-:S03]  /*02c0*/  @P0 VIADD R7, R7, 0x1 ;  /* 0x0000000107070836 */ /* 0x000fc60000000000 */
[----:B------:R-:W-:-:S13]  /*02d0*/  ISETP.GE.U32.AND P1, PT, R4, R3, PT ;  /* 0x000000030400720c */ /* 0x000fda0003f26070 */
[----:B------:R-:W-:Y:S01]  /*02e0*/  @P1 VIADD R7, R7, 0x1 ;  /* 0x0000000107071836 */ /* 0x000fe20000000000 */
[----:B------:R-:W-:-:S05]  /*02f0*/  @!P2 LOP3.LUT R7, RZ, R3, RZ, 0x33, !PT ;  /* 0x00000003ff07a212 */ /* 0x000fca00078e33ff */
[----:B------:R-:W-:-:S07]  /*0300*/  IMAD.MOV.U32 R4, RZ, RZ, R7 ;  /* 0x000000ffff047224 */ /* 0x000fce00078e0007 */
.L_x_560:
[----:B------:R-:W-:Y:S05]  /*0310*/  BSYNC B0 ;  /* 0x0000000000007941 */ /* 0x000fea0003800000 */
.L_x_558:
        /* <DEDUP_REMOVED lines=11> */
.L_x_563:
        /* <DEDUP_REMOVED lines=11> */
.L_x_562:
[----:B------:R-:W-:Y:S05]  /*0480*/  BSYNC B0 ;  /* 0x0000000000007941 */ /* 0x000fea0003800000 */
.L_x_561:
[----:B------:R-:W-:Y:S01]  /*0490*/  ULDC.64 UR10, c[0x0][0x238] ;  /* 0x00008e00000a7ab9 */ /* 0x000fe20000000a00 */
[----:B------:R-:W-:Y:S05]  /*04a0*/  @!P1 EXIT ;  /* 0x000000000000994d */ /* 0x000fea0003800000 */
.L_x_564:
        /* <DEDUP_REMOVED lines=18> */
.L_x_557:
[----:B------:R-:W-:Y:S01]  /*05d0*/  ULDC UR4, c[0x0][0x2c4] ;  /* 0x0000b10000047ab9 */ /* 0x000fe20000000800 */
[----:B------:R-:W-:Y:S01]  /*05e0*/  ULDC UR5, c[0x0][0x2bc] ;  /* 0x0000af0000057ab9 */ /* 0x000fe20000000800 */
[----:B------:R-:W-:Y:S01]  /*05f0*/  UIADD3 UR4, -UR4, URZ, URZ ;  /* 0x0000003f04047290 */ /* 0x000fe2000fffe13f */
[----:B------:R-:W-:-:S03]  /*0600*/  ULDC UR14, c[0x0][0x290] ;  /* 0x0000a400000e7ab9 */ /* 0x000fc60000000800 */
[----:B------:R-:W-:-:S12]  /*0610*/  ULEA UR4, UR4, UR5, 0x1 ;  /* 0x0000000504047291 */ /* 0x000fd8000f8e083f */
.L_x_566:
[----:B------:R-:W0:Y:S01]  /*0620*/  LDC R19, c[0x0][0x298] ;  /* 0x0000a600ff137b82 */ /* 0x000e220000000800 */
[----:B------:R-:W-:Y:S01]  /*0630*/  IMAD.MOV.U32 R6, RZ, RZ, RZ ;  /* 0x000000ffff067224 */ /* 0x000fe200078e00ff */
[----:B------:R-:W-:Y:S01]  /*0640*/  IABS R11, R0 ;  /* 0x00000000000b7213 */ /* 0x000fe20000000000 */
[----:B------:R-:W-:Y:S01]  /*0650*/  ULDC.64 UR10, c[0x0][0x2b8] ;  /* 0x0000ae00000a7ab9 */ /* 0x000fe20000000a00 */
[----:B------:R-:W-:Y:S01]  /*0660*/  ULDC.64 UR6, c[0x0][0x2c0] ;  /* 0x0000b00000067ab9 */ /* 0x000fe20000000a00 */
[----:B------:R-:W-:Y:S01]  /*0670*/  VIADD R17, R0, UR10 ;  /* 0x0000000a00117c36 */ /* 0x000fe20008000000 */
[----:B------:R-:W-:Y:S01]  /*0680*/  LOP3.LUT R4, R4, 0xfffffffe, RZ, 0xc0, !PT ;  /* 0xfffffffe04047812 */ /* 0x000fe200078ec0ff */
[----:B------:R-:W-:Y:S01]  /*0690*/  ULDC.64 UR12, c[0x0][0x290] ;  /* 0x0000a400000c7ab9 */ /* 0x000fe20000000a00 */
[----:B------:R-:W1:Y:S01]  /*06a0*/  LDC R5, c[0x0][0x29c] ;  /* 0x0000a700ff057b82 */ /* 0x000e620000000800 */
[----:B------:R-:W-:-:S04]  /*06b0*/  UIADD3 UR5, -UR6, URZ, URZ ;  /* 0x0000003f06057290 */ /* 0x000fc8000fffe13f */
[----:B------:R-:W-:Y:S01]  /*06c0*/  ULEA UR5, UR5, UR10, 0x1 ;  /* 0x0000000a05057291 */ /* 0x000fe2000f8e083f */
[----:B0-----:R-:W-:-:S04]  /*06d0*/  IABS R14, R19 ;  /* 0x00000013000e7213 */ /* 0x001fc80000000000 */
[----:B------:R-:W0:Y:S01]  /*06e0*/  I2F.RP R8, R14 ;  /* 0x0000000e00087306 */ /* 0x000e220000209400 */
[----:B-1----:R-:W-:-:S07]  /*06f0*/  IABS R10, R5 ;  /* 0x00000005000a7213 */ /* 0x002fce0000000000 */
[----:B0-----:R-:W0:Y:S02]  /*0700*/  MUFU.RCP R8, R8 ;  /* 0x0000000800087308 */ /* 0x001e240000001000 */
[----:B0-----:R-:W-:-:S06]  /*0710*/  IADD3 R7, R8, 0xffffffe, RZ ;  /* 0x0ffffffe08077810 */ /* 0x001fcc0007ffe0ff */
[----:B------:R-:W0:Y:S02]  /*0720*/  F2I.FTZ.U32.TRUNC.NTZ R7, R7 ;  /* 0x0000000700077305 */ /* 0x000e24000021f000 */
[----:B0-----:R-:W-:-:S04]  /*0730*/  IMAD.MOV R9, RZ, RZ, -R7 ;  /* 0x000000ffff097224 */ /* 0x001fc800078e0a07 */
[----:B------:R-:W-:-:S04]  /*0740*/  IMAD R9, R9, R14, RZ ;  /* 0x0000000e09097224 */ /* 0x000fc800078e02ff */
[----:B------:R-:W-:Y:S02]  /*0750*/  IMAD.HI.U32 R8, R7, R9, R6 ;  /* 0x0000000907087227 */ /* 0x000fe400078e0006 */
[----:B------:R-:W0:Y:S02]  /*0760*/  LDC R9, c[0x0][0x28c] ;  /* 0x0000a300ff097b82 */ /* 0x000e240000000800 */
[----:B------:R-:W-:Y:S02]  /*0770*/  IMAD.MOV.U32 R6, RZ, RZ, R10 ;  /* 0x000000ffff067224 */ /* 0x000fe400078e000a */
[----:B------:R-:W-:Y:S02]  /*0780*/  IMAD.HI.U32 R8, R8, R11, RZ ;  /* 0x0000000b08087227 */ /* 0x000fe400078e00ff */
[----:B------:R-:W1:Y:S03]  /*0790*/  I2F.RP R12, R6 ;  /* 0x00000006000c7306 */ /* 0x000e660000209400 */
[----:B------:R-:W-:-:S05]  /*07a0*/  IADD3 R7, -R8, RZ, RZ ;  /* 0x000000ff08077210 */ /* 0x000fca0007ffe1ff */
[----:B------:R-:W-:-:S05]  /*07b0*/  IMAD R7, R14, R7, R11 ;  /* 0x000000070e077224 */ /* 0x000fca00078e020b */
[----:B------:R-:W-:Y:S01]  /*07c0*/  ISETP.GT.U32.AND P1, PT, R14, R7, PT ;  /* 0x000000070e00720c */ /* 0x000fe20003f24070 */
[----:B-1----:R-:W1:-:S12]  /*07d0*/  MUFU.RCP R12, R12 ;  /* 0x0000000c000c7308 */ /* 0x002e580000001000 */
[----:B------:R-:W-:Y:S02]  /*07e0*/  @!P1 IMAD.IADD R7, R7, 0x1, -R14 ;  /* 0x0000000107079824 */ /* 0x000fe400078e0a0e */
[----:B------:R-:W-:Y:S01]  /*07f0*/  @!P1 VIADD R8, R8, 0x1 ;  /* 0x0000000108089836 */ /* 0x000fe20000000000 */
[----:B------:R-:W-:Y:S02]  /*0800*/  ISETP.NE.AND P1, PT, R19, RZ, PT ;  /* 0x000000ff1300720c */ /* 0x000fe40003f25270 */
[----:B------:R-:W-:Y:S01]  /*0810*/  ISETP.GE.U32.AND P0, PT, R7, R14, PT ;  /* 0x0000000e0700720c */ /* 0x000fe20003f06070 */
[----:B-1----:R-:W-:Y:S01]  /*0820*/  VIADD R10, R12, 0xffffffe ;  /* 0x0ffffffe0c0a7836 */ /* 0x002fe20000000000 */
[----:B------:R-:W-:-:S03]  /*0830*/  LOP3.LUT R7, R0, R19, RZ, 0x3c, !PT ;  /* 0x0000001300077212 */ /* 0x000fc600078e3cff */
[----:B------:R1:W2:Y:S01]  /*0840*/  F2I.FTZ.U32.TRUNC.NTZ R11, R10 ;  /* 0x0000000a000b7305 */ /* 0x0002a2000021f000 */
[----:B------:R-:W-:Y:S02]  /*0850*/  ISETP.GE.AND P2, PT, R7, RZ, PT ;  /* 0x000000ff0700720c */ /* 0x000fe40003f46270 */
[----:B0-----:R-:W-:-:S05]  /*0860*/  IABS R7, R9 ;  /* 0x0000000900077213 */ /* 0x001fca0000000000 */
[----:B------:R-:W-:Y:S01]  /*0870*/  @P0 IADD3 R8, R8, 0x1, RZ ;  /* 0x0000000108080810 */ /* 0x000fe20007ffe0ff */
[----:B-1----:R-:W-:-:S05]  /*0880*/  IMAD.MOV.U32 R10, RZ, RZ, RZ ;  /* 0x000000ffff0a7224 */ /* 0x002fca00078e00ff */
[----:B------:R-:W-:Y:S01]  /*0890*/  @!P2 IMAD.MOV R8, RZ, RZ, -R8 ;  /* 0x000000ffff08a224 */ /* 0x000fe200078e0a08 */
[----:B------:R-:W-:Y:S01]  /*08a0*/  @!P1 LOP3.LUT R8, RZ, R19, RZ, 0x33, !PT ;  /* 0x00000013ff089212 */ /* 0x000fe200078e33ff */
[----:B--2---:R-:W-:-:S03]  /*08b0*/  IMAD.MOV R13, RZ, RZ, -R11 ;  /* 0x000000ffff0d7224 */ /* 0x004fc600078e0a0b */
[----:B------:R-:W-:Y:S01]  /*08c0*/  IABS R12, R8 ;  /* 0x00000008000c7213 */ /* 0x000fe20000000000 */
[----:B------:R-:W-:Y:S01]  /*08d0*/  IMAD R13, R13, R6, RZ ;  /* 0x000000060d0d7224 */ /* 0x000fe200078e02ff */
[C---:B------:R-:W-:Y:S01]  /*08e0*/  IADD3 R18, -R8.reuse, RZ, RZ ;  /* 0x000000ff08127210 */ /* 0x040fe20007ffe1ff */
[----:B------:R-:W-:Y:S02]  /*08f0*/  VIADD R14, R8, UR11 ;  /* 0x0000000b080e7c36 */ /* 0x000fe40008000000 */
[----:B------:R-:W-:Y:S01]  /*0900*/  IMAD.HI.U32 R10, R11, R13, R10 ;  /* 0x0000000d0b0a7227 */ /* 0x000fe200078e000a */
[----:B------:R-:W-:Y:S01]  /*0910*/  MOV R11, R12 ;  /* 0x0000000c000b7202 */ /* 0x000fe20000000f00 */
        /* <DEDUP_REMOVED lines=11> */
[----:B------:R0:W1:Y:S01]  /*09d0*/  F2I.FTZ.U32.TRUNC.NTZ R11, R10 ;  /* 0x0000000a000b7305 */ /* 0x000062000021f000 */
[----:B------:R-:W-:-:S04]  /*09e0*/  LOP3.LUT R6, R8, R5, RZ, 0x3c, !PT ;  /* 0x0000000508067212 */ /* 0x000fc800078e3cff */
[----:B------:R-:W-:Y:S01]  /*09f0*/  ISETP.GE.AND P2, PT, R6, RZ, PT ;  /* 0x000000ff0600720c */ /* 0x000fe20003f46270 */
[----:B0-----:R-:W-:-:S05]  /*0a00*/  HFMA2.MMA R10, -RZ, RZ, 0, 0 ;  /* 0x00000000ff0a7435 */ /* 0x001fca00000001ff */
[----:B------:R-:W-:Y:S02]  /*0a10*/  @P0 VIADD R12, R12, 0x1 ;  /* 0x000000010c0c0836 */ /* 0x000fe40000000000 */
[----:B-1----:R-:W-:-:S05]  /*0a20*/  IMAD.MOV R6, RZ, RZ, -R11 ;  /* 0x000000ffff067224 */ /* 0x002fca00078e0a0b */
[----:B------:R-:W-:Y:S01]  /*0a30*/  @!P2 IMAD.MOV R12, RZ, RZ, -R12 ;  /* 0x000000ffff0ca224 */ /* 0x000fe200078e0a0c */
[----:B------:R-:W-:Y:S01]  /*0a40*/  @!P1 LOP3.LUT R12, RZ, R5, RZ, 0x33, !PT ;  /* 0x00000005ff0c9212 */ /* 0x000fe200078e33ff */
[----:B------:R-:W-:-:S03]  /*0a50*/  IMAD R13, R6, R7, RZ ;  /* 0x00000007060d7224 */ /* 0x000fc600078e02ff */
[----:B------:R-:W-:Y:S01]  /*0a60*/  IABS R6, R12 ;  /* 0x0000000c00067213 */ /* 0x000fe20000000000 */
[----:B------:R-:W-:-:S04]  /*0a70*/  IMAD.HI.U32 R10, R11, R13, R10 ;  /* 0x0000000d0b0a7227 */ /* 0x000fc800078e000a */
[----:B------:R-:W-:Y:S02]  /*0a80*/  IMAD.MOV R16, RZ, RZ, -R12 ;  /* 0x000000ffff107224 */ /* 0x000fe400078e0a0c */
[----:B------:R-:W-:-:S04]  /*0a90*/  IMAD.HI.U32 R11, R10, R6, RZ ;  /* 0x000000060a0b7227 */ /* 0x000fc800078e00ff */
[----:B------:R-:W-:Y:S02]  /*0aa0*/  IMAD.MOV R10, RZ, RZ, -R11 ;  /* 0x000000ffff0a7224 */ /* 0x000fe400078e0a0b */
[----:B------:R-:W-:Y:S02]  /*0ab0*/  IMAD R13, R19, R18, R17 ;  /* 0x00000012130d7224 */ /* 0x000fe400078e0211 */
[----:B------:R-:W-:Y:S02]  /*0ac0*/  IMAD R6, R7, R10, R6 ;  /* 0x0000000a07067224 */ /* 0x000fe400078e0206 */
[----:B------:R-:W-:Y:S02]  /*0ad0*/  IMAD R10, R8, R19, UR6 ;  /* 0x00000006080a7e24 */ /* 0x000fe4000f8e0213 */
[----:B------:R-:W-:Y:S01]  /*0ae0*/  IMAD R16, R5, R16, R14 ;  /* 0x0000001005107224 */ /* 0x000fe200078e020e */
[----:B------:R-:W-:Y:S01]  /*0af0*/  ISETP.GT.U32.AND P1, PT, R7, R6, PT ;  /* 0x000000060700720c */ /* 0x000fe20003f24070 */
[----:B------:R-:W-:-:S02]  /*0b00*/  IMAD.IADD R15, R17, 0x1, -R10 ;  /* 0x00000001110f7824 */ /* 0x000fc400078e0a0a */
[----:B------:R-:W-:Y:S01]  /*0b10*/  IMAD R5, R12, R5, UR7 ;  /* 0x000000070c057e24 */ /* 0x000fe2000f8e0205 */
[-C--:B------:R-:W-:Y:S02]  /*0b20*/  LOP3.LUT R21, R13, R16.reuse, RZ, 0xfc, !PT ;  /* 0x000000100d157212 */ /* 0x080fe400078efcff */
[----:B------:R-:W-:Y:S02]  /*0b30*/  LOP3.LUT R22, R15, R16, RZ, 0xfc, !PT ;  /* 0x000000100f167212 */ /* 0x000fe400078efcff */
[----:B------:R-:W-:-:S05]  /*0b40*/  IADD3 R18, R14, -R5, RZ ;  /* 0x800000050e127210 */ /* 0x000fca0007ffe0ff */
[----:B------:R-:W-:Y:S02]  /*0b50*/  @!P1 IMAD.IADD R6, R6, 0x1, -R7 ;  /* 0x0000000106069824 */ /* 0x000fe400078e0a07 */
[----:B------:R-:W-:Y:S01]  /*0b60*/  @!P1 VIADD R11, R11, 0x1 ;  /* 0x000000010b0b9836 */ /* 0x000fe20000000000 */
[----:B------:R-:W-:Y:S02]  /*0b70*/  ISETP.NE.AND P1, PT, R9, RZ, PT ;  /* 0x000000ff0900720c */ /* 0x000fe40003f25270 */
[----:B------:R-:W-:Y:S02]  /*0b80*/  ISETP.GE.U32.AND P0, PT, R6, R7, PT ;  /* 0x000000070600720c */ /* 0x000fe40003f06070 */
[----:B------:R-:W-:-:S04]  /*0b90*/  LOP3.LUT R6, R12, R9, RZ, 0x3c, !PT ;  /* 0x000000090c067212 */ /* 0x000fc800078e3cff */
[----:B------:R-:W-:Y:S02]  /*0ba0*/  ISETP.GE.AND P2, PT, R6, RZ, PT ;  /* 0x000000ff0600720c */ /* 0x000fe40003f46270 */
[----:B------:R-:W0:Y:S05]  /*0bb0*/  LDC.64 R6, c[0x0][0x2a0] ;  /* 0x0000a800ff067b82 */ /* 0x000e2a0000000a00 */
[----:B------:R-:W-:-:S06]  /*0bc0*/  @P0 IADD3 R11, R11, 0x1, RZ ;  /* 0x000000010b0b0810 */ /* 0x000fcc0007ffe0ff */
[----:B------:R-:W-:Y:S01]  /*0bd0*/  @!P2 IMAD.MOV R11, RZ, RZ, -R11 ;  /* 0x000000ffff0ba224 */ /* 0x000fe200078e0a0b */
[----:B------:R-:W-:-:S05]  /*0be0*/  @!P1 LOP3.LUT R11, RZ, R9, RZ, 0x33, !PT ;  /* 0x00000009ff0b9212 */ /* 0x000fca00078e33ff */
[----:B------:R-:W-:-:S04]  /*0bf0*/  IMAD.MOV R20, RZ, RZ, -R11 ;  /* 0x000000ffff147224 */ /* 0x000fc800078e0a0b */
[----:B------:R-:W-:Y:S01]  /*0c00*/  IMAD R20, R9, R20, R12 ;  /* 0x0000001409147224 */ /* 0x000fe200078e020c */
[----:B------:R-:W-:Y:S01]  /*0c10*/  IADD3 R9, R17, -UR6, -R10 ;  /* 0x8000000611097c10 */ /* 0x000fe2000fffe80a */
[----:B------:R-:W-:Y:S01]  /*0c20*/  ULDC UR6, c[0x0][0x29c] ;  /* 0x0000a70000067ab9 */ /* 0x000fe20000000800 */
[----:B0-----:R-:W-:Y:S01]  /*0c30*/  ISETP.GE.AND P1, PT, R16, R7, PT ;  /* 0x000000071000720c */ /* 0x001fe20003f26270 */
[----:B------:R-:W-:Y:S01]  /*0c40*/  IMAD R20, R20, UR12, RZ ;  /* 0x0000000c14147c24 */ /* 0x000fe2000f8e02ff */
[----:B------:R-:W-:Y:S02]  /*0c50*/  LOP3.LUT R16, R9, R16, RZ, 0xfc, !PT ;  /* 0x0000001009107212 */ /* 0x000fe400078efcff */
[----:B------:R-:W-:Y:S01]  /*0c60*/  ISETP.GT.AND P5, PT, R21, -0x1, !P1 ;  /* 0xffffffff1500780c */ /* 0x000fe20004fa4270 */
[----:B------:R-:W-:Y:S01]  /*0c70*/  IMAD R11, R11, UR13, R20 ;  /* 0x0000000d0b0b7c24 */ /* 0x000fe2000f8e0214 */
[----:B------:R-:W-:Y:S02]  /*0c80*/  ISETP.GT.AND P4, PT, R22, -0x1, !P1 ;  /* 0xffffffff1600780c */ /* 0x000fe40004f84270 */
[----:B------:R-:W-:-:S02]  /*0c90*/  ISETP.GT.AND P1, PT, R16, -0x1, !P1 ;  /* 0xffffffff1000780c */ /* 0x000fc40004f24270 */
[-C--:B------:R-:W-:Y:S02]  /*0ca0*/  LOP3.LUT R17, R13, R18.reuse, RZ, 0xfc, !PT ;  /* 0x000000120d117212 */ /* 0x080fe400078efcff */
[----:B------:R-:W-:Y:S02]  /*0cb0*/  ISETP.GE.AND P0, PT, R18, R7, PT ;  /* 0x000000071200720c */ /* 0x000fe40003f06270 */
[-C--:B------:R-:W-:Y:S02]  /*0cc0*/  LOP3.LUT R21, R15, R18.reuse, RZ, 0xfc, !PT ;  /* 0x000000120f157212 */ /* 0x080fe400078efcff */
[----:B------:R-:W-:Y:S02]  /*0cd0*/  LOP3.LUT R18, R9, R18, RZ, 0xfc, !PT ;  /* 0x0000001209127212 */ /* 0x000fe400078efcff */
[----:B------:R-:W-:Y:S02]  /*0ce0*/  ISETP.GT.AND P3, PT, R17, -0x1, !P0 ;  /* 0xffffffff1100780c */ /* 0x000fe40004764270 */
[----:B------:R-:W-:-:S02]  /*0cf0*/  ISETP.LT.AND P5, PT, R13, R6, P5 ;  /* 0x000000060d00720c */ /* 0x000fc40002fa1270 */
[----:B------:R-:W-:Y:S02]  /*0d00*/  @P1 LOP3.LUT R4, R4, 0x1, RZ, 0xfc, !PT ;  /* 0x0000000104041812 */ /* 0x000fe400078efcff */
[----:B------:R-:W-:Y:S02]  /*0d10*/  ISETP.GT.AND P1, PT, R21, -0x1, !P0 ;  /* 0xffffffff1500780c */ /* 0x000fe40004724270 */
[----:B------:R-:W-:Y:S02]  /*0d20*/  ISETP.GT.AND P0, PT, R18, -0x1, !P0 ;  /* 0xffffffff1200780c */ /* 0x000fe40004704270 */
[----:B------:R-:W-:Y:S02]  /*0d30*/  LOP3.LUT R4, R4, 0xfffffff7, RZ, 0xc0, !PT ;  /* 0xfffffff704047812 */ /* 0x000fe400078ec0ff */
[-C--:B------:R-:W-:Y:S02]  /*0d40*/  ISETP.LT.AND P4, PT, R15, R6.reuse, P4 ;  /* 0x000000060f00720c */ /* 0x080fe40002781270 */
[----:B------:R-:W-:Y:S01]  /*0d50*/  IADD3 R16, R14, -UR7, -R5 ;  /* 0x800000070e107c10 */ /* 0x000fe2000fffe805 */
[----:B------:R-:W-:Y:S01]  /*0d60*/  IMAD R14, R11, R7, R14 ;  /* 0x000000070b0e7224 */ /* 0x000fe200078e020e */
[----:B------:R-:W-:-:S02]  /*0d70*/  ISETP.LT.AND P3, PT, R13, R6, P3 ;  /* 0x000000060d00720c */ /* 0x000fc40001f61270 */
[-C--:B------:R-:W-:Y:S02]  /*0d80*/  LOP3.LUT R17, R13, R16.reuse, RZ, 0xfc, !PT ;  /* 0x000000100d117212 */ /* 0x080fe400078efcff */
[----:B------:R-:W-:Y:S02]  /*0d90*/  ISETP.GE.AND P6, PT, R16, R7, PT ;  /* 0x000000071000720c */ /* 0x000fe40003fc6270 */
[----:B------:R-:W-:Y:S02]  /*0da0*/  @P0 LOP3.LUT R4, R4, 0x8, RZ, 0xfc, !PT ;  /* 0x0000000804040812 */ /* 0x000fe400078efcff */
[-C--:B------:R-:W-:Y:S02]  /*0db0*/  LOP3.LUT R21, R15, R16.reuse, RZ, 0xfc, !PT ;  /* 0x000000100f157212 */ /* 0x080fe400078efcff */
[----:B------:R-:W-:Y:S02]  /*0dc0*/  LOP3.LUT R4, R4, 0xfffffffb, RZ, 0xc0, !PT ;  /* 0xfffffffb04047812 */ /* 0x000fe400078ec0ff */
[----:B------:R-:W-:-:S02]  /*0dd0*/  LOP3.LUT R16, R9, R16, RZ, 0xfc, !PT ;  /* 0x0000001009107212 */ /* 0x000fc400078efcff */
[----:B------:R-:W-:Y:S02]  /*0de0*/  @P5 LOP3.LUT R4, R4, 0x4, RZ, 0xfc, !PT ;  /* 0x0000000404045812 */ /* 0x000fe400078efcff */
[----:B------:R-:W-:Y:S02]  /*0df0*/  ISETP.GT.AND P2, PT, R17, -0x1, !P6 ;  /* 0xffffffff1100780c */ /* 0x000fe40007744270 */
[C---:B------:R-:W-:Y:S02]  /*0e00*/  LOP3.LUT P5, RZ, R4.reuse, 0x8, RZ, 0xc0, !PT ;  /* 0x0000000804ff7812 */ /* 0x040fe400078ac0ff */
[----:B------:R-:W-:Y:S02]  /*0e10*/  LOP3.LUT R4, R4, 0xfffffffd, RZ, 0xc0, !PT ;  /* 0xfffffffd04047812 */ /* 0x000fe400078ec0ff */
[----:B------:R-:W-:Y:S02]  /*0e20*/  ISETP.GT.AND P0, PT, R21, -0x1, !P6 ;  /* 0xffffffff1500780c */ /* 0x000fe40007704270 */
[----:B------:R-:W-:-:S02]  /*0e30*/  @P4 LOP3.LUT R4, R4, 0x2, RZ, 0xfc, !PT ;  /* 0x0000000204044812 */ /* 0x000fc400078efcff */
[----:B------:R-:W-:Y:S01]  /*0e40*/  ISETP.GT.AND P6, PT, R16, -0x1, !P6 ;  /* 0xffffffff1000780c */ /* 0x000fe200077c4270 */
[----:B------:R-:W-:Y:S01]  /*0e50*/  VIADD R16, R8, UR4 ;  /* 0x0000000408107c36 */ /* 0x000fe20008000000 */
[----:B------:R-:W-:Y:S02]  /*0e60*/  LOP3.LUT P4, RZ, R4, 0x1, RZ, 0xc0, !PT ;  /* 0x0000000104ff7812 */ /* 0x000fe4000788c0ff */
[-C--:B------:R-:W-:Y:S01]  /*0e70*/  ISETP.LT.AND P2, PT, R13, R6.reuse, P2 ;  /* 0x000000060d00720c */ /* 0x080fe20001741270 */
[----:B------:R-:W-:Y:S01]  /*0e80*/  IMAD.MOV R13, RZ, RZ, -R12 ;  /* 0x000000ffff0d7224 */ /* 0x000fe200078e0a0c */
[-C--:B------:R-:W-:Y:S01]  /*0e90*/  ISETP.LT.AND P4, PT, R9, R6.reuse, P4 ;  /* 0x000000060900720c */ /* 0x080fe20002781270 */
[----:B------:R-:W-:Y:S01]  /*0ea0*/  IMAD R16, R11, R7, R16 ;  /* 0x000000070b107224 */ /* 0x000fe200078e0210 */
[CC--:B------:R-:W-:Y:S01]  /*0eb0*/  ISETP.LT.AND P1, PT, R15.reuse, R6.reuse, P1 ;  /* 0x000000060f00720c */ /* 0x0c0fe20000f21270 */
[----:B------:R-:W-:Y:S01]  /*0ec0*/  IMAD.IADD R11, R14, 0x1, -R5 ;  /* 0x000000010e0b7824 */ /* 0x000fe200078e0a05 */
[-C--:B------:R-:W-:Y:S01]  /*0ed0*/  ISETP.LT.AND P0, PT, R15, R6.reuse, P0 ;  /* 0x000000060f00720c */ /* 0x080fe20000701270 */
[C---:B------:R-:W-:Y:S01]  /*0ee0*/  IMAD R7, R13.reuse, UR6, R16 ;  /* 0x000000060d077c24 */ /* 0x040fe2000f8e0210 */
[----:B------:R-:W-:Y:S01]  /*0ef0*/  LOP3.LUT R4, R4, 0xfffffffe, RZ, 0xc0, !PT ;  /* 0xfffffffe04047812 */ /* 0x000fe200078ec0ff */
[----:B------:R-:W-:Y:S01]  /*0f00*/  IMAD R13, R13, UR6, R14 ;  /* 0x000000060d0d7c24 */ /* 0x000fe2000f8e020e */
[----:B------:R-:W-:Y:S01]  /*0f10*/  IADD3 R18, -R8, RZ, RZ ;  /* 0x000000ff08127210 */ /* 0x000fe20007ffe1ff */
[----:B------:R-:W0:Y:S01]  /*0f20*/  LDC.64 R14, c[0x0][0x2a0] ;  /* 0x0000a800ff0e7b82 */ /* 0x000e220000000a00 */
[-C--:B------:R-:W-:Y:S01]  /*0f30*/  IMAD R5, R7, R6.reuse, UR5 ;  /* 0x0000000507057e24 */ /* 0x080fe2000f8e0206 */
[----:B------:R-:W-:Y:S01]  /*0f40*/  ULDC.64 UR6, c[0x0][0x2a8] ;  /* 0x0000aa0000067ab9 */ /* 0x000fe20000000a00 */
[-C--:B------:R-:W-:Y:S01]  /*0f50*/  IMAD R17, R13, R6.reuse, UR5 ;  /* 0x000000050d117e24 */ /* 0x080fe2000f8e0206 */
[----:B------:R-:W-:Y:S01]  /*0f60*/  @P4 LOP3.LUT R4, R4, 0x1, RZ, 0xfc, !PT ;  /* 0x0000000104044812 */ /* 0x000fe200078efcff */
[-C--:B------:R-:W-:Y:S01]  /*0f70*/  IMAD R7, R7, R6.reuse, UR10 ;  /* 0x0000000a07077e24 */ /* 0x080fe2000f8e0206 */
[-C--:B------:R-:W-:Y:S01]  /*0f80*/  ISETP.LT.AND P4, PT, R9, R6.reuse, P5 ;  /* 0x000000060900720c */ /* 0x080fe20002f81270 */
[-C--:B------:R-:W-:Y:S01]  /*0f90*/  IMAD R13, R13, R6.reuse, UR10 ;  /* 0x0000000a0d0d7e24 */ /* 0x080fe2000f8e0206 */
[-C--:B------:R-:W-:Y:S01]  /*0fa0*/  ISETP.LT.AND P5, PT, R9, R6.reuse, P6 ;  /* 0x000000060900720c */ /* 0x080fe200037a1270 */
[----:B------:R-:W-:Y:S01]  /*0fb0*/  IMAD R9, R11, R6, UR5 ;  /* 0x000000050b097e24 */ /* 0x000fe2000f8e0206 */
[----:B------:R-:W-:Y:S01]  /*0fc0*/  IADD3 R16, R17, R0, RZ ;  /* 0x0000000011107210 */ /* 0x000fe20007ffe0ff */
[----:B------:R-:W-:Y:S01]  /*0fd0*/  IMAD R11, R11, R6, UR10 ;  /* 0x0000000a0b0b7e24 */ /* 0x000fe2000f8e0206 */
[----:B------:R-:W-:Y:S01]  /*0fe0*/  UIMAD UR5, UR7, UR6, URZ ;  /* 0x00000006070572a4 */ /* 0x000fe2000f8e023f */
[----:B------:R-:W-:-:S02]  /*0ff0*/  IMAD.IADD R6, R5, 0x1, R0 ;  /* 0x0000000105067824 */ /* 0x000fc400078e0200 */
[--C-:B------:R-:W-:Y:S02]  /*1000*/  IMAD.IADD R12, R9, 0x1, R0.reuse ;  /* 0x00000001090c7824 */ /* 0x100fe400078e0200 */
[--C-:B------:R-:W-:Y:S02]  /*1010*/  IMAD.IADD R8, R7, 0x1, R0.reuse ;  /* 0x0000000107087824 */ /* 0x100fe400078e0200 */
[--C-:B------:R-:W-:Y:S02]  /*1020*/  IMAD.IADD R9, R11, 0x1, R0.reuse ;  /* 0x000000010b097824 */ /* 0x100fe400078e0200 */
[----:B------:R-:W-:Y:S02]  /*1030*/  IMAD.IADD R5, R13, 0x1, R0 ;  /* 0x000000010d057824 */ /* 0x000fe400078e0200 */
[CC--:B------:R-:W-:Y:S02]  /*1040*/  IMAD R11, R19.reuse, R18.reuse, R6 ;  /* 0x00000012130b7224 */ /* 0x0c0fe400078e0206 */
[----:B------:R-:W-:-:S02]  /*1050*/  IMAD R6, R19, R18, R8 ;  /* 0x0000001213067224 */ /* 0x000fc400078e0208 */
[CC--:B------:R-:W-:Y:S01]  /*1060*/  IMAD R7, R19.reuse, R18.reuse, R9 ;  /* 0x0000001213077224 */ /* 0x0c0fe200078e0209 */
[----:B------:R-:W-:Y:S01]  /*1070*/  IADD3 R9, -R10, R9, RZ ;  /* 0x000000090a097210 */ /* 0x000fe20007ffe1ff */
[CC--:B------:R-:W-:Y:S02]  /*1080*/  IMAD R12, R19.reuse, R18.reuse, R12 ;  /* 0x00000012130c7224 */ /* 0x0c0fe400078e020c */
[CC--:B------:R-:W-:Y:S02]  /*1090*/  IMAD R13, R19.reuse, R18.reuse, R16 ;  /* 0x00000012130d7224 */ /* 0x0c0fe400078e0210 */
[--C-:B------:R-:W-:Y:S02]  /*10a0*/  IMAD.IADD R8, R8, 0x1, -R10.reuse ;  /* 0x0000000108087824 */ /* 0x100fe400078e0a0a */
[----:B------:R-:W-:Y:S02]  /*10b0*/  IMAD R19, R19, R18, R5 ;  /* 0x0000001213137224 */ /* 0x000fe400078e0205 */
[----:B------:R-:W-:-:S02]  /*10c0*/  IMAD.IADD R10, R5, 0x1, -R10 ;  /* 0x00000001050a7824 */ /* 0x000fc400078e0a0a */
[----:B------:R-:W-:Y:S02]  /*10d0*/  IMAD.MOV.U32 R18, RZ, RZ, RZ ;  /* 0x000000ffff127224 */ /* 0x000fe400078e00ff */
[----:B------:R-:W-:Y:S02]  /*10e0*/  IMAD.MOV.U32 R5, RZ, RZ, RZ ;  /* 0x000000ffff057224 */ /* 0x000fe400078e00ff */
[----:B------:R-:W-:-:S07]  /*10f0*/  IMAD R20, R20, UR5, RZ ;  /* 0x0000000514147c24 */ /* 0x000fce000f8e02ff */
.L_x_565:
[----:B------:R-:W-:Y:S02]  /*1100*/  P2R R22, PR, RZ, 0x1 ;  /* 0x00000001ff167803 */ /* 0x000fe40000000000 */
[C---:B------:R-:W-:Y:S02]  /*1110*/  LOP3.LUT P0, RZ, R4.reuse, 0x4, RZ, 0xc0, !PT ;  /* 0x0000000404ff7812 */ /* 0x040fe4000780c0ff */
[----:B------:R-:W-:Y:S02]  /*1120*/  P2R R27, PR, RZ, 0x20 ;  /* 0x00000020ff1b7803 */ /* 0x000fe40000000000 */
[C---:B------:R-:W-:Y:S02]  /*1130*/  LOP3.LUT P5, RZ, R4.reuse, 0x2, RZ, 0xc0, !PT ;  /* 0x0000000204ff7812 */ /* 0x040fe400078ac0ff */
[----:B------:R-:W-:-:S07]  /*1140*/  LOP3.LUT P6, RZ, R4, 0x1, RZ, 0xc0, !PT ;  /* 0x0000000104ff7812 */ /* 0x000fce00078cc0ff */
[----:B------:R-:W1:Y:S08]  /*1150*/  @P0 LDC.64 R24, c[0x0][0x260] ;  /* 0x00009800ff180b82 */ /* 0x000e700000000a00 */
[----:B------:R-:W2:Y:S08]  /*1160*/  @P0 LDC.64 R16, c[0x0][0x210] ;  /* 0x00008400ff100b82 */ /* 0x000eb00000000a00 */
[----:B------:R-:W3:Y:S01]  /*1170*/  @P5 LDC.64 R28, c[0x0][0x210] ;  /* 0x00008400ff1c5b82 */ /* 0x000ee20000000a00 */
[----:B-1----:R-:W-:-:S05]  /*1180*/  @P0 IMAD.WIDE R24, R20, 0x4, R24 ;  /* 0x0000000414180825 */ /* 0x002fca00078e0218 */
[----:B------:R1:W4:Y:S01]  /*1190*/  @P0 LDG.E R23, desc[UR8][R24.64] ;  /* 0x0000000818170981 */ /* 0x000322000c1e1900 */
[----:B--2---:R-:W-:-:S05]  /*11a0*/  @P0 IMAD.WIDE R16, R19, 0x4, R16 ;  /* 0x0000000413100825 */ /* 0x004fca00078e0210 */
[----:B------:R2:W4:Y:S01]  /*11b0*/  @P0 LDG.E R31, desc[UR8][R16.64] ;  /* 0x00000008101f0981 */ /* 0x000522000c1e1900 */
[----:B-1----:R-:W1:Y:S08]  /*11c0*/  @P6 LDC.64 R24, c[0x0][0x210] ;  /* 0x00008400ff186b82 */ /* 0x002e700000000a00 */
[----:B--2---:R-:W2:Y:S02]  /*11d0*/  @P5 LDC.64 R16, c[0x0][0x260] ;  /* 0x00009800ff105b82 */ /* 0x004ea40000000a00 */
[----:B--2---:R-:W-:-:S05]  /*11e0*/  @P5 IMAD.WIDE R16, R20, 0x4, R16 ;  /* 0x0000000414105825 */ /* 0x004fca00078e0210 */
[----:B------:R2:W5:Y:S02]  /*11f0*/  @P5 LDG.E R21, desc[UR8][R16.64+0x4] ;  /* 0x0000040810155981 */ /* 0x000564000c1e1900 */
[----:B--2---:R-:W2:Y:S01]  /*1200*/  @P3 LDC.64 R16, c[0x0][0x260] ;  /* 0x00009800ff103b82 */ /* 0x004ea20000000a00 */
[----:B-1----:R-:W-:-:S05]  /*1210*/  @P6 IMAD.WIDE R24, R13, 0x4, R24 ;  /* 0x000000040d186825 */ /* 0x002fca00078e0218 */
[----:B------:R-:W5:Y:S01]  /*1220*/  @P6 LDG.E R26, desc[UR8][R24.64] ;  /* 0x00000008181a6981 */ /* 0x000f62000c1e1900 */
[----:B--2---:R-:W-:-:S05]  /*1230*/  @P3 IMAD.WIDE R16, R20, 0x4, R16 ;  /* 0x0000000414103825 */ /* 0x004fca00078e0210 */
[----:B------:R1:W2:Y:S02]  /*1240*/  @P3 LDG.E R25, desc[UR8][R16.64+0xc] ;  /* 0x00000c0810193981 */ /* 0x0002a4000c1e1900 */
[----:B-1----:R-:W1:Y:S01]  /*1250*/  @P1 LDC.64 R16, c[0x0][0x260] ;  /* 0x00009800ff101b82 */ /* 0x002e620000000a00 */
[----:B---3--:R-:W-:-:S06]  /*1260*/  @P5 IMAD.WIDE R28, R10, 0x4, R28 ;  /* 0x000000040a1c5825 */ /* 0x008fcc00078e021c */
[----:B------:R-:W5:Y:S01]  /*1270*/  @P5 LDG.E R28, desc[UR8][R28.64] ;  /* 0x000000081c1c5981 */ /* 0x000f62000c1e1900 */
[----:B-1----:R-:W-:-:S04]  /*1280*/  @P1 IMAD.WIDE R16, R20, 0x4, R16 ;  /* 0x0000000414101825 */ /* 0x002fc800078e0210 */
[----:B----4-:R-:W-:Y:S01]  /*1290*/  @P0 FFMA.FTZ R18, R31, R23, R18 ;  /* 0x000000171f120223 */ /* 0x010fe20000010012 */
[----:B------:R-:W-:Y:S01]  /*12a0*/  ISETP.NE.AND P0, PT, R22, RZ, PT ;  /* 0x000000ff1600720c */ /* 0x000fe20003f05270 */
[----:B------:R-:W1:Y:S08]  /*12b0*/  @P3 LDC.64 R30, c[0x0][0x210] ;  /* 0x00008400ff1e3b82 */ /* 0x000e700000000a00 */
[----:B------:R-:W3:Y:S02]  /*12c0*/  @P6 LDC.64 R22, c[0x0][0x260] ;  /* 0x00009800ff166b82 */ /* 0x000ee40000000a00 */
[----:B---3--:R-:W-:-:S06]  /*12d0*/  @P6 IMAD.WIDE R22, R20, 0x4, R22 ;  /* 0x0000000414166825 */ /* 0x008fcc00078e0216 */
[----:B------:R-:W3:Y:S04]  /*12e0*/  @P6 LDG.E R23, desc[UR8][R22.64+0x8] ;  /* 0x0000080816176981 */ /* 0x000ee8000c1e1900 */
[----:B------:R4:W2:Y:S02]  /*12f0*/  @P1 LDG.E R22, desc[UR8][R16.64+0x10] ;  /* 0x0000100810161981 */ /* 0x0008a4000c1e1900 */
[----:B----4-:R-:W4:Y:S01]  /*1300*/  @P1 LDC.64 R16, c[0x0][0x210] ;  /* 0x00008400ff101b82 */ /* 0x010f220000000a00 */
[----:B-1----:R-:W-:-:S05]  /*1310*/  @P3 IMAD.WIDE R30, R7, 0x4, R30 ;  /* 0x00000004071e3825 */ /* 0x002fca00078e021e */
[----:B------:R-:W2:Y:S01]  /*1320*/  @P3 LDG.E R24, desc[UR8][R30.64] ;  /* 0x000000081e183981 */ /* 0x000ea2000c1e1900 */
[----:B----4-:R-:W-:-:S06]  /*1330*/  @P1 IMAD.WIDE R16, R9, 0x4, R16 ;  /* 0x0000000409101825 */ /* 0x010fcc00078e0210 */
[----:B------:R-:W4:Y:S01]  /*1340*/  @P1 LDG.E R16, desc[UR8][R16.64] ;  /* 0x0000000810101981 */ /* 0x000f22000c1e1900 */
[----:B-----5:R-:W-:Y:S02]  /*1350*/  @P5 FFMA.FTZ R18, R28, R21, R18 ;  /* 0x000000151c125223 */ /* 0x020fe40000010012 */
[----:B------:R-:W1:Y:S01]  /*1360*/  @P4 LDC.64 R28, c[0x0][0x260] ;  /* 0x00009800ff1c4b82 */ /* 0x000e620000000a00 */
[----:B------:R-:W-:Y:S01]  /*1370*/  ISETP.NE.AND P5, PT, R27, RZ, PT ;  /* 0x000000ff1b00720c */ /* 0x000fe20003fa5270 */
[----:B---3--:R-:W-:Y:S01]  /*1380*/  @P6 FFMA.FTZ R18, R26, R23, R18 ;  /* 0x000000171a126223 */ /* 0x008fe20000010012 */
[----:B-1----:R-:W-:-:S05]  /*1390*/  @P4 IMAD.WIDE R26, R20, 0x4, R28 ;  /* 0x00000004141a4825 */ /* 0x002fca00078e021c */
[----:B------:R-:W1:Y:S01]  /*13a0*/  @P2 LDC.64 R28, c[0x0][0x260] ;  /* 0x00009800ff1c2b82 */ /* 0x000e620000000a00 */
[----:B------:R-:W3:Y:S01]  /*13b0*/  @P4 LDG.E R26, desc[UR8][R26.64+0x14] ;  /* 0x000014081a1a4981 */ /* 0x000ee2000c1e1900 */
[----:B--2---:R-:W-:-:S06]  /*13c0*/  @P3 FFMA.FTZ R18, R24, R25, R18 ;  /* 0x0000001918123223 */ /* 0x004fcc0000010012 */
[----:B------:R-:W2:Y:S01]  /*13d0*/  @P4 LDC.64 R24, c[0x0][0x210] ;  /* 0x00008400ff184b82 */ /* 0x000ea20000000a00 */
[----:B----4-:R-:W-:-:S07]  /*13e0*/  @P1 FFMA.FTZ R18, R16, R22, R18 ;  /* 0x0000001610121223 */ /* 0x010fce0000010012 */
[----:B------:R-:W4:Y:S08]  /*13f0*/  @P2 LDC.64 R22, c[0x0][0x210] ;  /* 0x00008400ff162b82 */ /* 0x000f300000000a00 */
[----:B------:R-:W5:Y:S01]  /*1400*/  @P0 LDC.64 R16, c[0x0][0x260] ;  /* 0x00009800ff100b82 */ /* 0x000f620000000a00 */
[----:B--2---:R-:W-:-:S05]  /*1410*/  @P4 IMAD.WIDE R24, R12, 0x4, R24 ;  /* 0x000000040c184825 */ /* 0x004fca00078e0218 */
[----:B------:R1:W3:Y:S02]  /*1420*/  @P4 LDG.E R27, desc[UR8][R24.64] ;  /* 0x00000008181b4981 */ /* 0x0002e4000c1e1900 */
[----:B-1----:R-:W-:-:S04]  /*1430*/  @P2 IMAD.WIDE R24, R20, 0x4, R28 ;  /* 0x0000000414182825 */ /* 0x002fc800078e021c */
[----:B----4-:R-:W-:Y:S01]  /*1440*/  @P2 IMAD.WIDE R22, R6, 0x4, R22 ;  /* 0x0000000406162825 */ /* 0x010fe200078e0216 */
[----:B------:R1:W2:Y:S03]  /*1450*/  @P2 LDG.E R21, desc[UR8][R24.64+0x18] ;  /* 0x0000180818152981 */ /* 0x0002a6000c1e1900 */
[----:B-----5:R-:W-:Y:S02]  /*1460*/  @P0 IMAD.WIDE R16, R20, 0x4, R16 ;  /* 0x0000000414100825 */ /* 0x020fe400078e0210 */
[----:B------:R-:W2:Y:S01]  /*1470*/  @P2 LDG.E R22, desc[UR8][R22.64] ;  /* 0x0000000816162981 */ /* 0x000ea2000c1e1900 */
[----:B-1----:R-:W1:Y:S03]  /*1480*/  @P0 LDC.64 R24, c[0x0][0x210] ;  /* 0x00008400ff180b82 */ /* 0x002e660000000a00 */
[----:B------:R4:W5:Y:S05]  /*1490*/  @P0 LDG.E R23, desc[UR8][R16.64+0x1c] ;  /* 0x00001c0810170981 */ /* 0x00096a000c1e1900 */
[----:B----4-:R-:W4:Y:S01]  /*14a0*/  @P5 LDC.64 R16, c[0x0][0x260] ;  /* 0x00009800ff105b82 */ /* 0x010f220000000a00 */
[----:B-1----:R-:W-:-:S06]  /*14b0*/  @P0 IMAD.WIDE R24, R8, 0x4, R24 ;  /* 0x0000000408180825 */ /* 0x002fcc00078e0218 */
[----:B------:R-:W5:Y:S01]  /*14c0*/  @P0 LDG.E R24, desc[UR8][R24.64] ;  /* 0x0000000818180981 */ /* 0x000f62000c1e1900 */
[----:B----4-:R-:W-:-:S05]  /*14d0*/  @P5 IMAD.WIDE R16, R20, 0x4, R16 ;  /* 0x0000000414105825 */ /* 0x010fca00078e0210 */
[----:B------:R1:W4:Y:S02]  /*14e0*/  @P5 LDG.E R25, desc[UR8][R16.64+0x20] ;  /* 0x0000200810195981 */ /* 0x000324000c1e1900 */
[----:B-1----:R-:W1:Y:S02]  /*14f0*/  @P5 LDC.64 R16, c[0x0][0x210] ;  /* 0x00008400ff105b82 */ /* 0x002e640000000a00 */
[----:B-1----:R-:W-:-:S05]  /*1500*/  @P5 IMAD.WIDE R16, R11, 0x4, R16 ;  /* 0x000000040b105825 */ /* 0x002fca00078e0210 */
[----:B------:R1:W4:Y:S01]  /*1510*/  @P5 LDG.E R29, desc[UR8][R16.64] ;  /* 0x00000008101d5981 */ /* 0x000322000c1e1900 */
[----:B------:R-:W-:Y:S01]  /*1520*/  IADD3 R5, R5, 0x1, RZ ;  /* 0x0000000105057810 */ /* 0x000fe20007ffe0ff */
[----:B-1----:R-:W1:Y:S03]  /*1530*/  LDC.64 R16, c[0x0][0x2a8] ;  /* 0x0000aa00ff107b82 */ /* 0x002e660000000a00 */
[----:B------:R-:W-:Y:S01]  /*1540*/  ISETP.GE.AND P6, PT, R5, UR14, PT ;  /* 0x0000000e05007c0c */ /* 0x000fe2000bfc6270 */
[CC--:B0-----:R-:W-:Y:S02]  /*1550*/  IMAD R19, R15.reuse, R14.reuse, R19 ;  /* 0x0000000e0f137224 */ /* 0x0c1fe400078e0213 */
[CC--:B------:R-:W-:Y:S02]  /*1560*/  IMAD R10, R15.reuse, R14.reuse, R10 ;  /* 0x0000000e0f0a7224 */ /* 0x0c0fe400078e020a */
[----:B------:R-:W-:-:S02]  /*1570*/  IMAD R13, R15, R14, R13 ;  /* 0x0000000e0f0d7224 */ /* 0x000fc400078e020d */
[CC--:B------:R-:W-:Y:S02]  /*1580*/  IMAD R7, R15.reuse, R14.reuse, R7 ;  /* 0x0000000e0f077224 */ /* 0x0c0fe400078e0207 */
[CC--:B------:R-:W-:Y:S02]  /*1590*/  IMAD R9, R15.reuse, R14.reuse, R9 ;  /* 0x0000000e0f097224 */ /* 0x0c0fe400078e0209 */
[CC--:B------:R-:W-:Y:S02]  /*15a0*/  IMAD R12, R15.reuse, R14.reuse, R12 ;  /* 0x0000000e0f0c7224 */ /* 0x0c0fe400078e020c */
[CC--:B------:R-:W-:Y:S02]  /*15b0*/  IMAD R6, R15.reuse, R14.reuse, R6 ;  /* 0x0000000e0f067224 */ /* 0x0c0fe400078e0206 */
[CC--:B------:R-:W-:Y:S02]  /*15c0*/  IMAD R8, R15.reuse, R14.reuse, R8 ;  /* 0x0000000e0f087224 */ /* 0x0c0fe400078e0208 */
[----:B------:R-:W-:-:S02]  /*15d0*/  IMAD R11, R15, R14, R11 ;  /* 0x0000000e0f0b7224 */ /* 0x000fc400078e020b */
[----:B-1----:R-:W-:Y:S02]  /*15e0*/  IMAD R20, R17, R16, R20 ;  /* 0x0000001011147224 */ /* 0x002fe400078e0214 */
[----:B---3--:R-:W-:-:S04]  /*15f0*/  @P4 FFMA.FTZ R18, R27, R26, R18 ;  /* 0x0000001a1b124223 */ /* 0x008fc80000010012 */
[----:B--2---:R-:W-:-:S04]  /*1600*/  @P2 FFMA.FTZ R18, R22, R21, R18 ;  /* 0x0000001516122223 */ /* 0x004fc80000010012 */
[----:B-----5:R-:W-:-:S04]  /*1610*/  @P0 FFMA.FTZ R18, R24, R23, R18 ;  /* 0x0000001718120223 */ /* 0x020fc80000010012 */
[----:B----4-:R-:W-:Y:S01]  /*1620*/  @P5 FFMA.FTZ R18, R29, R25, R18 ;  /* 0x000000191d125223 */ /* 0x010fe20000010012 */
[----:B------:R-:W-:Y:S06]  /*1630*/  @!P6 BRA `(.L_x_565) ;  /* 0xfffffff800b0e947 */ /* 0x000fec000383ffff */
[----:B------:R-:W-:Y:S01]  /*1640*/  SHF.R.S64 R6, RZ, 0x1e, R0 ;  /* 0x0000001eff067819 */ /* 0x000fe20000001000 */
[----:B------:R-:W-:Y:S01]  /*1650*/  ULDC.64 UR6, c[0x0][0x238] ;  /* 0x00008e0000067ab9 */ /* 0x000fe20000000a00 */
[----:B------:R-:W-:Y:S02]  /*1660*/  ULDC UR5, c[0x0][0x288] ;  /* 0x0000a20000057ab9 */ /* 0x000fe40000000800 */
[----:B------:R-:W-:Y:S01]  /*1670*/  IADD3 R6, P0, R6, UR6, RZ ;  /* 0x0000000606067c10 */ /* 0x000fe2000ff1e0ff */
[----:B------:R-:W-:Y:S01]  /*1680*/  ULDC UR6, c[0x0][0x288] ;  /* 0x0000a20000067ab9 */ /* 0x000fe20000000800 */
[----:B------:R-:W-:Y:S02]  /*1690*/  USHF.R.S32.HI UR5, URZ, 0x1f, UR5 ;  /* 0x0000001f3f057899 */ /* 0x000fe40008011405 */
        /* <DEDUP_REMOVED lines=8> */
        .weak           $__internal_5_$__cuda_sm20_div_u64
        .type           $__internal_5_$__cuda_sm20_div_u64,@function
        .size           $__internal_5_$__cuda_sm20_div_u64,(.L_x_1128 - $__internal_5_$__cuda_sm20_div_u64)
$__internal_5_$__cuda_sm20_div_u64:
        /* <DEDUP_REMOVED lines=37> */
[----:B------:R-:W-:-:S03]  /*1970*/  IADD3 R10, P1, R11, R8, RZ ;  /* 0x000000080b0a7210 */ /* 0x000fc60007f3e0ff */
[----:B------:R-:W-:Y:S02]  /*1980*/  IMAD.X R7, RZ, RZ, R7, P0 ;  /* 0x000000ffff077224 */ /* 0x000fe400000e0607 */
[----:B------:R-:W-:-:S03]  /*1990*/  IMAD.WIDE.U32 R8, R10, R3, RZ ;  /* 0x000000030a087225 */ /* 0x000fc600078e00ff */
[----:B------:R-:W-:Y:S02]  /*19a0*/  IADD3.X R7, RZ, R7, RZ, P1, !PT ;  /* 0x00000007ff077210 */ /* 0x000fe40000ffe4ff */
[----:B------:R-:W-:-:S03]  /*19b0*/  IADD3 R14, P0, -R8, R4, RZ ;  /* 0x00000004080e7210 */ /* 0x000fc60007f1e1ff */
[-C--:B------:R-:W-:Y:S01]  /*19c0*/  IMAD R12, R7, R3.reuse, R9 ;  /* 0x00000003070c7224 */ /* 0x080fe200078e0209 */
[----:B------:R-:W-:Y:S02]  /*19d0*/  IADD3 R9, P2, R10, 0x1, RZ ;  /* 0x000000010a097810 */ /* 0x000fe40007f5e0ff */
[----:B------:R-:W-:Y:S01]  /*19e0*/  IADD3 R4, P1, -R3, R14, RZ ;  /* 0x0000000e03047210 */ /* 0x000fe20007f3e1ff */
        /* <DEDUP_REMOVED lines=13> */
[----:B------:R-:W-:Y:S02]  /*1ac0*/  ISETP.NE.U32.AND P1, PT, R3, RZ, PT ;  /* 0x000000ff0300720c */ /* 0x000fe40003f25070 */
[----:B------:R-:W-:Y:S02]  /*1ad0*/  IADD3.X R5, RZ, R8, RZ, P2, !PT ;  /* 0x00000008ff057210 */ /* 0x000fe400017fe4ff */
[----:B------:R-:W-:Y:S02]  /*1ae0*/  ISETP.NE.AND.EX P1, PT, RZ, RZ, PT, P1 ;  /* 0x000000ffff00720c */ /* 0x000fe40003f25310 */
[----:B------:R-:W-:-:S02]  /*1af0*/  SEL R4, R4, R9, P0 ;  /* 0x0000000904047207 */ /* 0x000fc40000000000 */
[----:B------:R-:W-:Y:S02]  /*1b00*/  SEL R5, R5, R8, P0 ;  /* 0x0000000805057207 */ /* 0x000fe40000000000 */
[----:B------:R-:W-:Y:S02]  /*1b10*/  SEL R4, R4, 0xffffffff, P1 ;  /* 0xffffffff04047807 */ /* 0x000fe40000800000 */
[----:B------:R-:W-:Y:S01]  /*1b20*/  SEL R5, R5, 0xffffffff, P1 ;  /* 0xffffffff05057807 */ /* 0x000fe20000800000 */
[----:B------:R-:W-:Y:S06]  /*1b30*/  RET.REL.NODEC R6 `(_ZN2at6native51_GLOBAL__N__2c613397_18_DepthwiseConv2d_cu_9959487032conv_depthwise2d_backward_kernelILi3ELi1EfiEEvNS_27GenericPackedTensorAccessorIKT1_Lm4ENS_16DefaultPtrTraitsEiEENS3_IS4_Lm4ES6_iEES7_T2_iiiiiiiiiiiiiii) ;  /* 0xffffffe406307950 */ /* 0x000fec0003c3ffff */
.L_x_567:
        /* <DEDUP_REMOVED lines=12> */
.L_x_1128:


//--------------------- .text._ZN2at6native51_GLOBAL__N__2c613397_18_DepthwiseConv2d_cu_9959487032conv_depthwise2d_backward_kernelILi5ELi0EfiEEvNS_27GenericPackedTensorAccessorIKT1_Lm4ENS_16DefaultPtrTraitsEiEENS3_IS4_Lm4ES6_iEES7_T2_iiiiiiiiiiiiiii --------------------------
	.section	.text._ZN2at6native51_GLOBAL__N__2c613397_18_DepthwiseConv2d_cu_9959487032conv_depthwise2d_backward_kernelILi5ELi0EfiEEvNS_27GenericPackedTensorAccessorIKT1_Lm4ENS_16DefaultPtrTraitsEiEENS3_IS4_Lm4ES6_iEES7_T2_iiiiiiiiiiiiiii,"ax",@progbits
	.align	128
.text._ZN2at6native51_GLOBAL__N__2c613397_18_DepthwiseConv2d_cu_9959487032conv_depthwise2d_backward_kernelILi5ELi0EfiEEvNS_27GenericPackedTensorAccessorIKT1_Lm4ENS_16DefaultPtrTraitsEiEENS3_IS4_Lm4ES6_iEES7_T2_iiiiiiiiiiiiiii:
        .type           _ZN2at6native51_GLOBAL__N__2c613397_18_DepthwiseConv2d_cu_9959487032conv_depthwise2d_backward_kernelILi5ELi0EfiEEvNS_27GenericPackedTensorAccessorIKT1_Lm4ENS_16DefaultPtrTraitsEiEENS3_IS4_Lm4ES6_iEES7_T2_iiiiiiiiiiiiiii,@function
        .size           _ZN2at6native51_GLOBAL__N__2c613397_18_DepthwiseConv2d_cu_9959487032conv_depthwise2d_backward_kernelILi5ELi0EfiEEvNS_27GenericPackedTensorAccessorIKT1_Lm4ENS_16DefaultPtrTraitsEiEENS3_IS4_Lm4ES6_iEES7_T2_iiiiiiiiiiiiiii,(.L_x_1130 - _ZN2at6native51_GLOBAL__N__2c613397_18_DepthwiseConv2d_cu_9959487032conv_depthwise2d_backward_kernelILi5ELi0EfiEEvNS_27GenericPackedTensorAccessorIKT1_Lm4ENS_16DefaultPtrTraitsEiEENS3_IS4_Lm4ES6_iEES7_T2_iiiiiiiiiiiiiii)
        .other          _ZN2at6native51_GLOBAL__N__2c613397_18_DepthwiseConv2d_cu_9959487032conv_depthwise2d_backward_kernelILi5ELi0EfiEEvNS_27GenericPackedTensorAccessorIKT1_Lm4ENS_16DefaultPtrTraitsEiEENS3_IS4_Lm4ES6_iEES7_T2_iiiiiiiiiiiiiii,@"STO_CUDA_ENTRY STV_DEFAULT"
_ZN2at6native51_GLOBAL__N__2c613397_18_DepthwiseConv2d_cu_9959487032conv_depthwise2d_backward_kernelILi5ELi0EfiEEvNS_27GenericPackedTensorAccessorIKT1_Lm4ENS_16DefaultPtrTraitsEiEENS3_IS4_Lm4ES6_iEES7_T2_iiiiiiiiiiiiiii:
[----:B------:R-:W0:Y:S01]  /*0000*/  LDC R1, c[0x0][0x28] ;  /* 0x00000a00ff017b82 */ /* 0x000e220000000800 */
[----:B------:R-:W1:Y:S01]  /*0010*/  S2R R2, SR_TID.X ;  /* 0x0000000000027919 */ /* 0x000e620000002100 */
[----:B------:R-:W-:-:S06]  /*0020*/  ULDC UR4, c[0x0][0x0] ;  /* 0x0000000000047ab9 */ /* 0x000fcc0000000800 */
[----:B------:R-:W1:Y:S01]  /*0030*/  S2UR UR5, SR_CTAID.X ;  /* 0x00000000000579c3 */ /* 0x000e620000002500 */
[----:B------:R-:W-:Y:S01]  /*0040*/  IMAD.MOV.U32 R3, RZ, RZ, RZ ;  /* 0x000000ffff037224 */ /* 0x000fe200078e00ff */
[----:B------:R-:W-:Y:S01]  /*0050*/  ULDC UR6, c[0x0][0x288] ;  /* 0x0000a20000067ab9 */ /* 0x000fe20000000800 */
[----:B0-----:R-:W-:Y:S01]  /*0060*/  VIADD R1, R1, 0xfffffff8 ;  /* 0xfffffff801017836 */ /* 0x001fe20000000000 */
[----:B------:R-:W-:-:S04]  /*0070*/  USHF.R.S32.HI UR10, URZ, 0x1f, UR6 ;  /* 0x0000001f3f0a7899 */ /* 0x000fc80008011406 */
[----:B------:R-:W1:Y:S02]  /*0080*/  LDC R25, c[0x0][RZ] ;  /* 0x00000000ff197b82 */ /* 0x000e640000000800 */
[----:B-1----:R-:W-:-:S03]  /*0090*/  IMAD.WIDE.U32 R24, R25, UR5, R2 ;  /* 0x0000000519187c25 */ /* 0x002fc6000f8e0002 */
[----:B------:R-:W-:-:S04]  /*00a0*/  ISETP.GE.U32.AND P0, PT, R24, UR6, PT ;  /* 0x0000000618007c0c */ /* 0x000fc8000bf06070 */
[----:B------:R-:W-:-:S13]  /*00b0*/  ISETP.GE.AND.EX P0, PT, R25, UR10, PT, P0 ;  /* 0x0000000a19007c0c */ /* 0x000fda000bf06300 */
[----:B------:R-:W-:Y:S05]  /*00c0*/  @P0 EXIT ;  /* 0x000000000000094d */ /* 0x000fea0003800000 */
[----:B------:R-:W-:Y:S01]  /*00d0*/  IMAD.MOV.U32 R2, RZ, RZ, R25 ;  /* 0x000000ffff027224 */ /* 0x000fe200078e0019 */
[----:B------:R-:W-:Y:S01]  /*00e0*/  ULDC UR7, c[0x0][0x290] ;  /* 0x0000a40000077ab9 */ /* 0x000fe20000000800 */
[----:B------:R-:W-:Y:S01]  /*00f0*/  ULDC UR5, c[0x0][0xc] ;  /* 0x0000030000057ab9 */ /* 0x000fe20000000800 */
[----:B------:R-:W-:Y:S01]  /*0100*/  ISETP.LT.AND P0, PT, RZ, UR7, PT ;  /* 0x00000007ff007c0c */ /* 0x000fe2000bf01270 */
[----:B------:R-:W-:Y:S01]  /*0110*/  UIMAD UR4, UR4, UR5, URZ ;  /* 0x00000005040472a4 */ /* 0x000fe2000f8e023f */
[----:B------:R0:W-:Y:S01]  /*0120*/  STL [R1+0x4], R2 ;  /* 0x0000040201007387 */ /* 0x0001e20000100800 */
[----:B------:R-:W-:-:S10]  /*0130*/  ULDC.64 UR8, c[0x0][0x208] ;  /* 0x0000820000087ab9 */ /* 0x000fd40000000a00 */
[----:B0-----:R-:W-:Y:S05]  /*0140*/  @P0 BRA `(.L_x_568) ;  /* 0x00000004004c0947 */ /* 0x001fea0003800000 */
        /* <DEDUP_REMOVED lines=8> */
[----:B------:R-:W-:Y:S05]  /*01d0*/  CALL.REL.NOINC `($__internal_6_$__cuda_sm20_div_u64) ;  /* 0x0000002000a47944 */ /* 0x000fea0003c00000 */
[----:B------:R-:W-:Y:S02]  /*01e0*/  IMAD.MOV.U32 R2, RZ, RZ, R0 ;  /* 0x000000ffff027224 */ /* 0x000fe400078e0000 */
[----:B------:R-:W-:Y:S01]  /*01f0*/  IMAD.MOV.U32 R3, RZ, RZ, R5 ;  /* 0x000000ffff037224 */ /* 0x000fe200078e0005 */
[----:B------:R-:W-:Y:S06]  /*0200*/  BRA `(.L_x_571) ;  /* 0x00000000004c7947 */ /* 0x000fec0003800000 */
.L_x_570:
[----:B------:R-:W0:Y:S01]  /*0210*/  I2F.U32.RP R4, UR4 ;  /* 0x0000000400047d06 */ /* 0x000e220008209000 */
[----:B------:R-:W-:Y:S01]  /*0220*/  IMAD R5, RZ, RZ, -UR4 ;  /* 0x80000004ff057e24 */ /* 0x000fe2000f8e02ff */
[----:B------:R-:W-:-:S06]  /*0230*/  ISETP.NE.U32.AND P2, PT, RZ, UR4, PT ;  /* 0x00000004ff007c0c */ /* 0x000fcc000bf45070 */
        /* <DEDUP_REMOVED lines=8> */
[----:B------:R-:W-:Y:S02]  /*02c0*/  IMAD R0, R3, UR4, R0 ;  /* 0x0000000403007c24 */ /* 0x000fe4000f8e0200 */
[----:B------:R-:W-:-:S03]  /*02d0*/  IMAD.MOV.U32 R3, RZ, RZ, RZ ;  /* 0x000000ffff037224 */ /* 0x000fc600078e00ff */
[----:B------:R-:W-:-:S13]  /*02e0*/  ISETP.GE.U32.AND P0, PT, R0, UR4, PT ;  /* 0x0000000400007c0c */ /* 0x000fda000bf06070 */
[----:B------:R-:W-:Y:S02]  /*02f0*/  @P0 VIADD R0, R0, -UR4 ;  /* 0x8000000400000c36 */ /* 0x000fe40008000000 */
[----:B------:R-:W-:-:S03]  /*0300*/  @P0 VIADD R2, R2, 0x1 ;  /* 0x0000000102020836 */ /* 0x000fc60000000000 */
[----:B------:R-:W-:-:S13]  /*0310*/  ISETP.GE.U32.AND P1, PT, R0, UR4, PT ;  /* 0x0000000400007c0c */ /* 0x000fda000bf26070 */
[----:B------:R-:W-:Y:S02]  /*0320*/  @P1 IADD3 R2, R2, 0x1, RZ ;  /* 0x0000000102021810 */ /* 0x000fe40007ffe0ff */
[----:B------:R-:W-:-:S07]  /*0330*/  @!P2 LOP3.LUT R2, RZ, UR4, RZ, 0x33, !PT ;  /* 0x00000004ff02ac12 */ /* 0x000fce000f8e33ff */
.L_x_571:
[----:B------:R-:W-:Y:S05]  /*0340*/  BSYNC B0 ;  /* 0x0000000000007941 */ /* 0x000fea0003800000 */
.L_x_569:
        /* <DEDUP_REMOVED lines=11> */
.L_x_574:
[----:B0-----:R-:W2:Y:S01]  /*0400*/  LDL.LU R5, [R1+0x4] ;  /* 0x0000040001057983 */ /* 0x001ea20000300800 */
[----:B------:R-:W-:-:S04]  /*0410*/  SHF.R.S64 R2, RZ, 0x1e, R24 ;  /* 0x0000001eff027819 */ /* 0x000fc80000001018 */
[----:B------:R-:W-:-:S04]  /*0420*/  IADD3 R2, P0, R2, UR6, RZ ;  /* 0x0000000602027c10 */ /* 0x000fc8000ff1e0ff */
[C---:B------:R-:W-:Y:S02]  /*0430*/  LEA.HI.X.SX32 R3, R24.reuse, UR7, 0x2, P0 ;  /* 0x0000000718037c11 */ /* 0x040fe400080f16ff */
[----:B------:R-:W-:Y:S02]  /*0440*/  IADD3 R24, P2, R24, UR4, RZ ;  /* 0x0000000418187c10 */ /* 0x000fe4000ff5e0ff */
[----:B------:R-:W-:Y:S01]  /*0450*/  IADD3 R0, P0, R0, -0x1, RZ ;  /* 0xffffffff00007810 */ /* 0x000fe20007f1e0ff */
[----:B------:R0:W-:Y:S03]  /*0460*/  STG.E desc[UR8][R2.64], RZ ;  /* 0x000000ff02007986 */ /* 0x0001e6000c101908 */
[----:B------:R-:W-:Y:S02]  /*0470*/  IADD3.X R4, R4, -0x1, RZ, P0, !PT ;  /* 0xffffffff04047810 */ /* 0x000fe400007fe4ff */
[----:B------:R-:W-:-:S04]  /*0480*/  ISETP.NE.U32.AND P0, PT, R0, RZ, PT ;  /* 0x000000ff0000720c */ /* 0x000fc80003f05070 */
[----:B------:R-:W-:Y:S01]  /*0490*/  ISETP.NE.AND.EX P0, PT, R4, RZ, PT, P0 ;  /* 0x000000ff0400720c */ /* 0x000fe20003f05300 */
[----:B--2---:R-:W-:-:S05]  /*04a0*/  IMAD.X R5, RZ, RZ, R5, P2 ;  /* 0x000000ffff057224 */ /* 0x004fca00010e0605 */
[----:B------:R0:W-:Y:S07]  /*04b0*/  STL [R1+0x4], R5 ;  /* 0x0000040501007387 */ /* 0x0001ee0000100800 */
[----:B------:R-:W-:Y:S05]  /*04c0*/  @P0 BRA `(.L_x_574) ;  /* 0xfffffffc00cc0947 */ /* 0x000fea000383ffff */
.L_x_573:
[----:B------:R-:W-:Y:S05]  /*04d0*/  BSYNC B0 ;  /* 0x0000000000007941 */ /* 0x000fea0003800000 */
.L_x_572:
[----:B------:R-:W-:Y:S01]  /*04e0*/  ULDC.64 UR12, c[0x0][0x238] ;  /* 0x00008e00000c7ab9 */ /* 0x000fe20000000a00 */
[----:B------:R-:W-:Y:S05]  /*04f0*/  @!P1 EXIT ;  /* 0x000000000000994d */ /* 0x000fea0003800000 */
.L_x_575:
[----:B------:R-:W2:Y:S01]  /*0500*/  LDL.LU R0, [R1+0x4] ;  /* 0x0000040001007983 */ /* 0x000ea20000300800 */
[----:B------:R-:W-:Y:S01]  /*0510*/  SHF.R.S64 R8, RZ, 0x1e, R24 ;  /* 0x0000001eff087819 */ /* 0x000fe20000001018 */
[----:B0-----:R-:W-:Y:S01]  /*0520*/  IMAD.U32 R3, RZ, RZ, UR4 ;  /* 0x00000004ff037e24 */ /* 0x001fe2000f8e00ff */
[----:B------:R-:W-:Y:S01]  /*0530*/  MOV R5, UR4 ;  /* 0x0000000400057c02 */ /* 0x000fe20008000f00 */
[----:B------:R-:W-:Y:S01]  /*0540*/  IMAD.U32 R7, RZ, RZ, UR4 ;  /* 0x00000004ff077e24 */ /* 0x000fe2000f8e00ff */
[----:B------:R-:W-:Y:S01]  /*0550*/  IADD3 R8, P0, R8, UR12, RZ ;  /* 0x0000000c08087c10 */ /* 0x000fe2000ff1e0ff */
[----:B------:R-:W-:-:S03]  /*0560*/  IMAD.U32 R11, RZ, RZ, UR4 ;  /* 0x00000004ff0b7e24 */ /* 0x000fc6000f8e00ff */
[----:B------:R-:W-:Y:S02]  /*0570*/  LEA.HI.X.SX32 R9, R24, UR13, 0x2, P0 ;  /* 0x0000000d18097c11 */ /* 0x000fe400080f16ff */
[----:B------:R-:W-:Y:S01]  /*0580*/  IADD3 R24, P0, P1, R7, UR4, R24 ;  /* 0x0000000407187c10 */ /* 0x000fe2000f91e018 */
[----:B------:R-:W-:Y:S02]  /*0590*/  IMAD.WIDE R2, R3, 0x4, R8 ;  /* 0x0000000403027825 */ /* 0x000fe400078e0208 */
[----:B------:R-:W-:Y:S04]  /*05a0*/  STG.E desc[UR8][R8.64], RZ ;  /* 0x000000ff08007986 */ /* 0x000fe8000c101908 */
[----:B------:R0:W-:Y:S01]  /*05b0*/  STG.E desc[UR8][R2.64], RZ ;  /* 0x000000ff02007986 */ /* 0x0001e2000c101908 */
[----:B------:R-:W-:-:S05]  /*05c0*/  IMAD.WIDE R4, R5, 0x4, R2 ;  /* 0x0000000405047825 */ /* 0x000fca00078e0202 */
[----:B------:R1:W-:Y:S01]  /*05d0*/  STG.E desc[UR8][R4.64], RZ ;  /* 0x000000ff04007986 */ /* 0x0003e2000c101908 */
[----:B------:R-:W-:-:S05]  /*05e0*/  IMAD.WIDE R6, R11, 0x4, R4 ;  /* 0x000000040b067825 */ /* 0x000fca00078e0204 */
[----:B------:R1:W-:Y:S01]  /*05f0*/  STG.E desc[UR8][R6.64], RZ ;  /* 0x000000ff06007986 */ /* 0x0003e2000c101908 */
[----:B--2---:R-:W-:Y:S02]  /*0600*/  IADD3.X R0, RZ, R0, RZ, P0, P1 ;  /* 0x00000000ff007210 */ /* 0x004fe400007e24ff */
[----:B------:R-:W-:-:S04]  /*0610*/  IADD3 R24, P0, P1, R11, UR4, R24 ;  /* 0x000000040b187c10 */ /* 0x000fc8000f91e018 */
[----:B0-----:R-:W-:Y:S02]  /*0620*/  IADD3.X R2, RZ, R0, RZ, P0, P1 ;  /* 0x00000000ff027210 */ /* 0x001fe400007e24ff */
[----:B------:R-:W-:-:S03]  /*0630*/  ISETP.GE.U32.AND P0, PT, R24, UR5, PT ;  /* 0x0000000518007c0c */ /* 0x000fc6000bf06070 */
[----:B------:R1:W-:Y:S01]  /*0640*/  STL [R1+0x4], R2 ;  /* 0x0000040201007387 */ /* 0x0003e20000100800 */
[----:B------:R-:W-:-:S13]  /*0650*/  ISETP.GE.AND.EX P0, PT, R2, UR10, PT, P0 ;  /* 0x0000000a02007c0c */ /* 0x000fda000bf06300 */
[----:B-1----:R-:W-:Y:S05]  /*0660*/  @!P0 BRA `(.L_x_575) ;  /* 0xfffffffc00a48947 */ /* 0x002fea000383ffff */
[----:B------:R-:W-:Y:S05]  /*0670*/  EXIT ;  /* 0x000000000000794d */ /* 0x000fea0003800000 */
.L_x_568:
[----:B------:R-:W-:Y:S01]  /*0680*/  ULDC.64 UR6, c[0x0][0x2a8] ;  /* 0x0000aa0000067ab9 */ /* 0x000fe20000000a00 */
[----:B------:R-:W-:Y:S01]  /*0690*/  ULDC UR14, c[0x0][0x2c4] ;  /* 0x0000b100000e7ab9 */ /* 0x000fe20000000800 */
[----:B------:R-:W-:Y:S01]  /*06a0*/  UIMAD UR5, UR7, UR6, URZ ;  /* 0x00000006070572a4 */ /* 0x000fe2000f8e023f */
[----:B------:R-:W-:-:S11]  /*06b0*/  ULDC.64 UR12, c[0x0][0x2a0] ;  /* 0x0000a800000c7ab9 */ /* 0x000fd60000000a00 */
.L_x_588:
[----:B------:R-:W0:Y:S01]  /*06c0*/  LDC R3, c[0x0][0x298] ;  /* 0x0000a600ff037b82 */ /* 0x000e220000000800 */
[----:B------:R-:W-:Y:S01]  /*06d0*/  IABS R6, R24 ;  /* 0x0000001800067213 */ /* 0x000fe20000000000 */
[----:B------:R-:W-:Y:S01]  /*06e0*/  ULDC.64 UR6, c[0x0][0x2b8] ;  /* 0x0000ae0000067ab9 */ /* 0x000fe20000000a00 */
[----:B------:R-:W-:Y:S01]  /*06f0*/  ULDC UR11, c[0x0][0x2c0] ;  /* 0x0000b000000b7ab9 */ /* 0x000fe20000000800 */
[----:B------:R-:W-:-:S04]  /*0700*/  IMAD.MOV.U32 R22, RZ, RZ, RZ ;  /* 0x000000ffff167224 */ /* 0x000fc800078e00ff */
        /* <DEDUP_REMOVED lines=15> */
[----:B0-----:R-:W0:Y:S01]  /*0800*/  MUFU.RCP R7, R7 ;  /* 0x0000000700077308 */ /* 0x001e220000001000 */
[----:B------:R-:W1:Y:S03]  /*0810*/  LDC R6, c[0x0][0x28c] ;  /* 0x0000a300ff067b82 */ /* 0x000e660000000800 */
[----:B------:R-:W-:-:S13]  /*0820*/  ISETP.GT.U32.AND P1, PT, R9, R4, PT ;  /* 0x000000040900720c */ /* 0x000fda0003f24070 */
[----:B------:R-:W-:Y:S02]  /*0830*/  @!P1 IMAD.IADD R4, R4, 0x1, -R9 ;  /* 0x0000000104049824 */ /* 0x000fe400078e0a09 */
[----:B0-----:R-:W-:Y:S02]  /*0840*/  VIADD R5, R7, 0xffffffe ;  /* 0x0ffffffe07057836 */ /* 0x001fe40000000000 */
[----:B------:R-:W-:Y:S01]  /*0850*/  @!P1 VIADD R2, R2, 0x1 ;  /* 0x0000000102029836 */ /* 0x000fe20000000000 */
[----:B------:R-:W-:Y:S02]  /*0860*/  ISETP.GE.U32.AND P0, PT, R4, R9, PT ;  /* 0x000000090400720c */ /* 0x000fe40003f06070 */
[----:B------:R-:W-:Y:S01]  /*0870*/  LOP3.LUT R4, R24, R3, RZ, 0x3c, !PT ;  /* 0x0000000318047212 */ /* 0x000fe200078e3cff */
[----:B------:R-:W0:Y:S01]  /*0880*/  F2I.FTZ.U32.TRUNC.NTZ R5, R5 ;  /* 0x0000000500057305 */ /* 0x000e22000021f000 */
[----:B------:R-:W-:Y:S02]  /*0890*/  ISETP.NE.AND P1, PT, R3, RZ, PT ;  /* 0x000000ff0300720c */ /* 0x000fe40003f25270 */
[----:B------:R-:W-:Y:S01]  /*08a0*/  ISETP.GE.AND P2, PT, R4, RZ, PT ;  /* 0x000000ff0400720c */ /* 0x000fe20003f46270 */
[----:B------:R-:W-:Y:S01]  /*08b0*/  IMAD.MOV.U32 R4, RZ, RZ, RZ ;  /* 0x000000ffff047224 */ /* 0x000fe200078e00ff */
[----:B-1----:R-:W-:-:S05]  /*08c0*/  IABS R8, R6 ;  /* 0x0000000600087213 */ /* 0x002fca0000000000 */
[----:B------:R-:W-:Y:S02]  /*08d0*/  @P0 VIADD R2, R2, 0x1 ;  /* 0x0000000102020836 */ /* 0x000fe40000000000 */
[----:B0-----:R-:W-:-:S04]  /*08e0*/  IMAD.MOV R7, RZ, RZ, -R5 ;  /* 0x000000ffff077224 */ /* 0x001fc800078e0a05 */
[----:B------:R-:W-:Y:S02]  /*08f0*/  @!P2 IADD3 R2, -R2, RZ, RZ ;  /* 0x000000ff0202a210 */ /* 0x000fe40007ffe1ff */
[----:B------:R-:W-:Y:S01]  /*0900*/  @!P1 LOP3.LUT R2, RZ, R3, RZ, 0x33, !PT ;  /* 0x00000003ff029212 */ /* 0x000fe200078e33ff */
[----:B------:R-:W-:-:S03]  /*0910*/  IMAD R7, R7, R0, RZ ;  /* 0x0000000007077224 */ /* 0x000fc600078e02ff */
[----:B------:R-:W-:Y:S01]  /*0920*/  IABS R9, R2 ;  /* 0x0000000200097213 */ /* 0x000fe20000000000 */
[----:B------:R-:W-:-:S04]  /*0930*/  IMAD.HI.U32 R4, R5, R7, R4 ;  /* 0x0000000705047227 */ /* 0x000fc800078e0004 */
[----:B------:R-:W-:Y:S02]  /*0940*/  IMAD.MOV.U32 R5, RZ, RZ, R9 ;  /* 0x000000ffff057224 */ /* 0x000fe400078e0009 */
[----:B------:R-:W0:Y:S01]  /*0950*/  I2F.RP R9, R8 ;  /* 0x0000000800097306 */ /* 0x000e220000209400 */
[----:B------:R-:W-:Y:S02]  /*0960*/  VIADD R10, R2, UR7 ;  /* 0x00000007020a7c36 */ /* 0x000fe40008000000 */
        /* <DEDUP_REMOVED lines=26> */
[----:B------:R-:W-:Y:S01]  /*0b10*/  IMAD R5, R8, R0, R5 ;  /* 0x0000000008057224 */ /* 0x000fe200078e0205 */
[----:B------:R-:W-:-:S04]  /*0b20*/  LOP3.LUT R0, R7, R6, RZ, 0x3c, !PT ;  /* 0x0000000607007212 */ /* 0x000fc800078e3cff */
[----:B------:R-:W-:Y:S02]  /*0b30*/  ISETP.GT.U32.AND P1, PT, R8, R5, PT ;  /* 0x000000050800720c */ /* 0x000fe40003f24070 */
[----:B------:R-:W-:Y:S01]  /*0b40*/  ISETP.GE.AND P2, PT, R0, RZ, PT ;  /* 0x000000ff0000720c */ /* 0x000fe20003f46270 */
[----:B------:R-:W-:-:S10]  /*0b50*/  IMAD.MOV R0, RZ, RZ, -R2 ;  /* 0x000000ffff007224 */ /* 0x000fd400078e0a02 */
[----:B------:R-:W-:Y:S02]  /*0b60*/  @!P1 IMAD.IADD R5, R5, 0x1, -R8 ;  /* 0x0000000105059824 */ /* 0x000fe400078e0a08 */
[----:B------:R-:W-:Y:S01]  /*0b70*/  @!P1 VIADD R23, R23, 0x1 ;  /* 0x0000000117179836 */ /* 0x000fe20000000000 */
[----:B------:R-:W-:Y:S02]  /*0b80*/  ISETP.NE.AND P1, PT, R6, RZ, PT ;  /* 0x000000ff0600720c */ /* 0x000fe40003f25270 */
[----:B------:R-:W-:Y:S01]  /*0b90*/  ISETP.GE.U32.AND P0, PT, R5, R8, PT ;  /* 0x000000080500720c */ /* 0x000fe20003f06070 */
[----:B------:R-:W-:Y:S02]  /*0ba0*/  VIADD R8, R24, UR6 ;  /* 0x0000000618087c36 */ /* 0x000fe40008000000 */
[----:B------:R-:W-:Y:S02]  /*0bb0*/  IMAD R5, R2, R3, UR11 ;  /* 0x0000000b02057e24 */ /* 0x000fe4000f8e0203 */
[----:B------:R-:W-:-:S02]  /*0bc0*/  IMAD R0, R3, R0, R8 ;  /* 0x0000000003007224 */ /* 0x000fc400078e0208 */
[----:B------:R-:W-:Y:S02]  /*0bd0*/  VIADD R3, R5, UR11 ;  /* 0x0000000b05037c36 */ /* 0x000fe40008000000 */
[C---:B------:R-:W-:Y:S02]  /*0be0*/  IMAD.IADD R2, R8.reuse, 0x1, -R5 ;  /* 0x0000000108027824 */ /* 0x040fe400078e0a05 */
[----:B------:R-:W-:Y:S02]  /*0bf0*/  VIADD R5, R3, UR11 ;  /* 0x0000000b03057c36 */ /* 0x000fe40008000000 */
[----:B------:R-:W-:Y:S02]  /*0c00*/  @P0 VIADD R23, R23, 0x1 ;  /* 0x0000000117170836 */ /* 0x000fe40000000000 */
[C-C-:B------:R-:W-:Y:S01]  /*0c10*/  IMAD.IADD R4, R8.reuse, 0x1, -R5.reuse ;  /* 0x0000000108047824 */ /* 0x140fe200078e0a05 */
[C---:B------:R-:W-:Y:S01]  /*0c20*/  IADD3 R5, R8.reuse, -UR11, -R5 ;  /* 0x8000000b08057c10 */ /* 0x040fe2000fffe805 */
[----:B------:R-:W-:Y:S01]  /*0c30*/  IMAD.IADD R3, R8, 0x1, -R3 ;  /* 0x0000000108037824 */ /* 0x000fe200078e0a03 */
[----:B------:R-:W-:-:S02]  /*0c40*/  @!P2 IADD3 R23, -R23, RZ, RZ ;  /* 0x000000ff1717a210 */ /* 0x000fc40007ffe1ff */
[----:B------:R-:W-:-:S04]  /*0c50*/  @!P1 LOP3.LUT R23, RZ, R6, RZ, 0x33, !PT ;  /* 0x00000006ff179212 */ /* 0x000fc800078e33ff */
[----:B------:R-:W-:-:S05]  /*0c60*/  IADD3 R9, -R23, RZ, RZ ;  /* 0x000000ff17097210 */ /* 0x000fca0007ffe1ff */
[----:B------:R-:W-:Y:S02]  /*0c70*/  IMAD R7, R6, R9, R7 ;  /* 0x0000000906077224 */ /* 0x000fe400078e0207 */
[----:B------:R-:W-:-:S03]  /*0c80*/  IMAD.MOV.U32 R6, RZ, RZ, RZ ;  /* 0x000000ffff067224 */ /* 0x000fc600078e00ff */
[----:B------:R0:W-:Y:S04]  /*0c90*/  STL [R1], R7 ;  /* 0x0000000701007387 */ /* 0x0001e80000100800 */
.L_x_587:
[----:B------:R-:W2:Y:S01]  /*0ca0*/  LDL R12, [R1] ;  /* 0x00000000010c7983 */ /* 0x000ea20000100800 */
[----:B0-----:R-:W0:Y:S01]  /*0cb0*/  LDC R7, c[0x0][0x2b4] ;  /* 0x0000ad00ff077b82 */ /* 0x001e220000000800 */
[----:B------:R-:W-:Y:S01]  /*0cc0*/  ULDC.64 UR6, c[0x0][0x290] ;  /* 0x0000a40000067ab9 */ /* 0x000fe20000000a00 */
[----:B0-----:R-:W-:-:S04]  /*0cd0*/  IABS R7, R7 ;  /* 0x0000000700077213 */ /* 0x001fc80000000000 */
[----:B------:R-:W0:Y:S08]  /*0ce0*/  I2F.RP R9, R7 ;  /* 0x0000000700097306 */ /* 0x000e300000209400 */
[----:B0-----:R-:W0:Y:S02]  /*0cf0*/  MUFU.RCP R9, R9 ;  /* 0x0000000900097308 */ /* 0x001e240000001000 */
[----:B0-----:R-:W-:-:S02]  /*0d00*/  VIADD R10, R9, 0xffffffe ;  /* 0x0ffffffe090a7836 */ /* 0x001fc40000000000 */
[----:B------:R-:W-:-:S04]  /*0d10*/  IMAD.MOV.U32 R9, RZ, RZ, RZ ;  /* 0x000000ffff097224 */ /* 0x000fc800078e00ff */
[----:B------:R0:W1:Y:S02]  /*0d20*/  F2I.FTZ.U32.TRUNC.NTZ R11, R10 ;  /* 0x0000000a000b7305 */ /* 0x000064000021f000 */
[----:B0-----:R-:W-:Y:S01]  /*0d30*/  IMAD.MOV.U32 R10, RZ, RZ, RZ ;  /* 0x000000ffff0a7224 */ /* 0x001fe200078e00ff */
[----:B-1----:R-:W-:-:S05]  /*0d40*/  IADD3 R8, RZ, -R11, RZ ;  /* 0x8000000bff087210 */ /* 0x002fca0007ffe0ff */
[----:B------:R-:W-:-:S04]  /*0d50*/  IMAD R21, R8, R7, RZ ;  /* 0x0000000708157224 */ /* 0x000fc800078e02ff */
[----:B------:R-:W-:-:S04]  /*0d60*/  IMAD.HI.U32 R21, R11, R21, R10 ;  /* 0x000000150b157227 */ /* 0x000fc800078e000a */
[----:B------:R-:W-:Y:S02]  /*0d70*/  IMAD.MOV.U32 R10, RZ, RZ, R25 ;  /* 0x000000ffff0a7224 */ /* 0x000fe400078e0019 */
[----:B--2---:R-:W-:Y:S02]  /*0d80*/  IMAD R18, R12, UR6, R22 ;  /* 0x000000060c127c24 */ /* 0x004fe4000f8e0216 */
[----:B------:R-:W-:Y:S02]  /*0d90*/  VIADD R22, R22, 0x1 ;  /* 0x0000000116167836 */ /* 0x000fe40000000000 */
[----:B------:R-:W-:Y:S02]  /*0da0*/  IMAD R8, R23, UR7, R18 ;  /* 0x0000000717087c24 */ /* 0x000fe4000f8e0212 */
[----:B------:R-:W-:Y:S01]  /*0db0*/  IMAD R18, R18, UR5, RZ ;  /* 0x0000000512127c24 */ /* 0x000fe2000f8e02ff */
[----:B------:R-:W-:-:S13]  /*0dc0*/  ISETP.GE.AND P1, PT, R22, UR6, PT ;  /* 0x0000000616007c0c */ /* 0x000fda000bf26270 */
.L_x_586:
        /* <DEDUP_REMOVED lines=12> */
[----:B------:R-:W-:-:S04]  /*0e90*/  @!P2 IADD3 R12, R12, -R13, RZ ;  /* 0x8000000d0c0ca210 */ /* 0x000fc80007ffe0ff */
[----:B------:R-:W-:Y:S01]  /*0ea0*/  ISETP.GT.U32.AND P0, PT, R7, R12, PT ;  /* 0x0000000c0700720c */ /* 0x000fe20003f04070 */
[----:B------:R-:W-:-:S05]  /*0eb0*/  IMAD.IADD R17, R12, 0x1, -R13 ;  /* 0x000000010c117824 */ /* 0x000fca00078e0a0d */
        /* <DEDUP_REMOVED lines=35> */
[----:B------:R-:W-:Y:S01]  /*10f0*/  LOP3.LUT R27, R0, R27, RZ, 0x3c, !PT ;  /* 0x0000001b001b7212 */ /* 0x000fe200078e3cff */
[----:B------:R-:W-:Y:S01]  /*1100*/  IMAD.MOV.U32 R7, RZ, RZ, R13 ;  /* 0x000000ffff077224 */ /* 0x000fe200078e000d */
[----:B------:R-:W-:Y:S02]  /*1110*/  LOP3.LUT R21, R10, R20, RZ, 0x3c, !PT ;  /* 0x000000140a157212 */ /* 0x000fe400078e3cff */
[----:B------:R-:W-:-:S07]  /*1120*/  ISETP.GE.AND P6, PT, R27, RZ, PT ;  /* 0x000000ff1b00720c */ /* 0x000fce0003fc6270 */
[----:B------:R-:W-:Y:S02]  /*1130*/  @P5 IADD3 R16, R16, 0x1, RZ ;  /* 0x0000000110105810 */ /* 0x000fe40007ffe0ff */
[----:B------:R-:W-:-:S03]  /*1140*/  ISETP.GE.U32.AND P5, PT, R12, R7, PT ;  /* 0x000000070c00720c */ /* 0x000fc60003fa6070 */
[----:B------:R-:W-:Y:S02]  /*1150*/  IMAD.MOV.U32 R17, RZ, RZ, R16 ;  /* 0x000000ffff117224 */ /* 0x000fe400078e0010 */
[----:B------:R-:W-:Y:S02]  /*1160*/  VIADD R16, R11, 0x1 ;  /* 0x000000010b107836 */ /* 0x000fe40000000000 */
[----:B------:R-:W-:Y:S01]  /*1170*/  @!P6 IMAD.MOV R17, RZ, RZ, -R17 ;  /* 0x000000ffff11e224 */ /* 0x000fe200078e0a11 */
[----:B------:R-:W-:Y:S02]  /*1180*/  ISETP.GE.AND P6, PT, R21, RZ, PT ;  /* 0x000000ff1500720c */ /* 0x000fe40003fc6270 */
[----:B------:R-:W-:Y:S02]  /*1190*/  SEL R16, R16, R11, !P2 ;  /* 0x0000000b10107207 */ /* 0x000fe40005000000 */
[----:B------:R-:W-:-:S03]  /*11a0*/  SEL R28, R28, R17, !P0 ;  /* 0x000000111c1c7207 */ /* 0x000fc60004000000 */
[----:B------:R-:W-:-:S06]  /*11b0*/  @P5 VIADD R16, R16, 0x1 ;  /* 0x0000000110105836 */ /* 0x000fcc0000000000 */
[----:B------:R-:W-:-:S04]  /*11c0*/  @!P6 IADD3 R16, -R16, RZ, RZ ;  /* 0x000000ff1010e210 */ /* 0x000fc80007ffe1ff */
[----:B------:R-:W-:-:S04]  /*11d0*/  SEL R21, R19, R16, !P3 ;  /* 0x0000001013157207 */ /* 0x000fc80005800000 */
[----:B------:R-:W-:-:S04]  /*11e0*/  LOP3.LUT R16, R28, R21, RZ, 0xfc, !PT ;  /* 0x000000151c107212 */ /* 0x000fc800078efcff */
[----:B------:R-:W-:-:S04]  /*11f0*/  ISETP.GE.AND P0, PT, R16, RZ, PT ;  /* 0x000000ff1000720c */ /* 0x000fc80003f06270 */
[----:B------:R-:W-:-:S04]  /*1200*/  ISETP.GE.OR P0, PT, R21, UR13, !P0 ;  /* 0x0000000d15007c0c */ /* 0x000fc8000c706670 */
[----:B------:R-:W-:-:S13]  /*1210*/  ISETP.GE.OR P0, PT, R28, UR12, P0 ;  /* 0x0000000c1c007c0c */ /* 0x000fda0008706670 */
[----:B------:R-:W0:Y:S01]  /*1220*/  @!P0 LDC.64 R16, c[0x0][0x210] ;  /* 0x00008400ff108b82 */ /* 0x000e220000000a00 */
[----:B------:R-:W-:Y:S01]  /*1230*/  @!P0 IMAD R21, R8, UR13, R21 ;  /* 0x0000000d08158c24 */ /* 0x000fe2000f8e0215 */
[----:B------:R-:W2:Y:S03]  /*1240*/  @!P0 LDG.E R26, desc[UR8][R14.64] ;  /* 0x000000080e1a8981 */ /* 0x000ea6000c1e1900 */
[----:B------:R-:W-:-:S04]  /*1250*/  @!P0 IMAD R21, R21, UR12, R28 ;  /* 0x0000000c15158c24 */ /* 0x000fc8000f8e021c */
[----:B0-----:R-:W-:-:S05]  /*1260*/  @!P0 IMAD.WIDE R16, R21, 0x4, R16 ;  /* 0x0000000415108825 */ /* 0x001fca00078e0210 */
[----:B------:R0:W2:Y:S01]  /*1270*/  @!P0 LDG.E R27, desc[UR8][R16.64] ;  /* 0x00000008101b8981 */ /* 0x0000a2000c1e1900 */
[----:B------:R-:W1:Y:S08]  /*1280*/  I2F.RP R28, R13 ;  /* 0x0000000d001c7306 */ /* 0x000e700000209400 */
[----:B-1----:R-:W1:Y:S02]  /*1290*/  MUFU.RCP R28, R28 ;  /* 0x0000001c001c7308 */ /* 0x002e640000001000 */
[----:B-1----:R-:W-:-:S06]  /*12a0*/  VIADD R29, R28, 0xffffffe ;  /* 0x0ffffffe1c1d7836 */ /* 0x002fcc0000000000 */
[----:B0-----:R-:W0:Y:S01]  /*12b0*/  F2I.FTZ.U32.TRUNC.NTZ R17, R29 ;  /* 0x0000001d00117305 */ /* 0x001e22000021f000 */
[----:B------:R-:W-:Y:S02]  /*12c0*/  IMAD.MOV.U32 R16, RZ, RZ, RZ ;  /* 0x000000ffff107224 */ /* 0x000fe400078e00ff */
[----:B0-----:R-:W-:-:S04]  /*12d0*/  IMAD.MOV R21, RZ, RZ, -R17 ;  /* 0x000000ffff157224 */ /* 0x001fc800078e0a11 */
[----:B------:R-:W-:-:S04]  /*12e0*/  IMAD R21, R21, R13, RZ ;  /* 0x0000000d15157224 */ /* 0x000fc800078e02ff */
[----:B------:R-:W-:-:S04]  /*12f0*/  IMAD.HI.U32 R21, R17, R21, R16 ;  /* 0x0000001511157227 */ /* 0x000fc800078e0010 */
[----:B--2---:R-:W-:-:S07]  /*1300*/  @!P0 FFMA.FTZ R6, R27, R26, R6 ;  /* 0x0000001a1b068223 */ /* 0x004fce0000010006 */
.L_x_577:
[----:B------:R-:W-:Y:S05]  /*1310*/  BSYNC B0 ;  /* 0x0000000000007941 */ /* 0x000fea0003800000 */
.L_x_576:
        /* <DEDUP_REMOVED lines=64> */
.L_x_579:
[----:B------:R-:W-:Y:S05]  /*1720*/  BSYNC B0 ;  /* 0x0000000000007941 */ /* 0x000fea0003800000 */
.L_x_578:
        /* <DEDUP_REMOVED lines=64> */
.L_x_581:
[----:B------:R-:W-:Y:S05]  /*1b30*/  BSYNC B0 ;  /* 0x0000000000007941 */ /* 0x000fea0003800000 */
.L_x_580:
        /* <DEDUP_REMOVED lines=59> */
[----:B------:R-:W-:Y:S01]  /*1ef0*/  HFMA2.MMA R16, -RZ, RZ, 0, 0 ;  /* 0x00000000ff107435 */ /* 0x000fe200000001ff */
[----:B0-----:R-:W-:-:S04]  /*1f00*/  IMAD.MOV R21, RZ, RZ, -R17 ;  /* 0x000000ffff157224 */ /* 0x001fc800078e0a11 */
[----:B------:R-:W-:-:S05]  /*1f10*/  IMAD R21, R21, R13, RZ ;  /* 0x0000000d15157224 */ /* 0x000fca00078e02ff */
[----:B------:R-:W-:-:S04]  /*1f20*/  IMAD.HI.U32 R21, R17, R21, R16 ;  /* 0x0000001511157227 */ /* 0x000fc800078e0010 */
[----:B--2---:R-:W-:-:S07]  /*1f30*/  @!P0 FFMA.FTZ R6, R27, R26, R6 ;  /* 0x0000001a1b068223 */ /* 0x004fce0000010006 */
.L_x_583:
[----:B------:R-:W-:Y:S05]  /*1f40*/  BSYNC B0 ;  /* 0x0000000000007941 */ /* 0x000fea0003800000 */
.L_x_582:
        /* <DEDUP_REMOVED lines=34> */
[----:B------:R-:W-:Y:S02]  /*2170*/  @!P6 IADD3 R16, R16, 0x1, RZ ;  /* 0x000000011010e810 */ /* 0x000fe40007ffe0ff */
[----:B------:R-:W-:-:S02]  /*2180*/  ISETP.GE.AND P2, PT, R27, RZ, PT ;  /* 0x000000ff1b00720c */ /* 0x000fc40003f46270 */
[----:B------:R-:W-:Y:S01]  /*2190*/  ISETP.GE.AND P6, PT, R20, RZ, PT ;  /* 0x000000ff1400720c */ /* 0x000fe20003fc6270 */
[----:B------:R-:W-:-:S04]  /*21a0*/  @P4 VIADD R16, R16, 0x1 ;  /* 0x0000000110104836 */ /* 0x000fc80000000000 */
[----:B------:R-:W-:-:S06]  /*21b0*/  @P5 VIADD R11, R11, 0x1 ;  /* 0x000000010b0b5836 */ /* 0x000fcc0000000000 */
        /* <DEDUP_REMOVED lines=12> */
[----:B------:R0:W2:Y:S04]  /*2280*/  @!P0 LDG.E R11, desc[UR8][R14.64+0x10] ;  /* 0x000010080e0b8981 */ /* 0x0000a8000c1e1900 */
[----:B------:R-:W2:Y:S01]  /*2290*/  @!P0 LDG.E R17, desc[UR8][R16.64] ;  /* 0x0000000810118981 */ /* 0x000ea2000c1e1900 */
[----:B------:R-:W1:Y:S01]  /*22a0*/  I2F.RP R12, R13 ;  /* 0x0000000d000c7306 */ /* 0x000e620000209400 */
[----:B0-----:R-:W-:-:S07]  /*22b0*/  IMAD.MOV.U32 R14, RZ, RZ, RZ ;  /* 0x000000ffff0e7224 */ /* 0x001fce00078e00ff */
[----:B-1----:R-:W0:Y:S02]  /*22c0*/  MUFU.RCP R12, R12 ;  /* 0x0000000c000c7308 */ /* 0x002e240000001000 */
[----:B0-----:R-:W-:-:S06]  /*22d0*/  IADD3 R19, R12, 0xffffffe, RZ ;  /* 0x0ffffffe0c137810 */ /* 0x001fcc0007ffe0ff */
[----:B------:R-:W0:Y:S02]  /*22e0*/  F2I.FTZ.U32.TRUNC.NTZ R15, R19 ;  /* 0x00000013000f7305 */ /* 0x000e24000021f000 */
[----:B0-----:R-:W-:-:S04]  /*22f0*/  IMAD.MOV R20, RZ, RZ, -R15 ;  /* 0x000000ffff147224 */ /* 0x001fc800078e0a0f */
[----:B------:R-:W-:-:S04]  /*2300*/  IMAD R21, R20, R13, RZ ;  /* 0x0000000d14157224 */ /* 0x000fc800078e02ff */
[----:B------:R-:W-:-:S04]  /*2310*/  IMAD.HI.U32 R21, R15, R21, R14 ;  /* 0x000000150f157227 */ /* 0x000fc800078e000e */
[----:B--2---:R-:W-:-:S07]  /*2320*/  @!P0 FFMA.FTZ R6, R17, R11, R6 ;  /* 0x0000000b11068223 */ /* 0x004fce0000010006 */
.L_x_585:
[----:B------:R-:W-:Y:S05]  /*2330*/  BSYNC B0 ;  /* 0x0000000000007941 */ /* 0x000fea0003800000 */
.L_x_584:
[----:B------:R-:W-:Y:S02]  /*2340*/  VIADD R9, R9, 0x5 ;  /* 0x0000000509097836 */ /* 0x000fe40000000000 */
[----:B------:R-:W-:-:S03]  /*2350*/  VIADD R10, R10, -UR14 ;  /* 0x8000000e0a0a7c36 */ /* 0x000fc60008000000 */
[----:B------:R-:W-:-:S13]  /*2360*/  ISETP.NE.AND P0, PT, R9, 0x19, PT ;  /* 0x000000190900780c */ /* 0x000fda0003f05270 */
[----:B------:R-:W-:Y:S05]  /*2370*/  @P0 BRA `(.L_x_586) ;  /* 0xffffffe800940947 */ /* 0x000fea000383ffff */
[----:B------:R-:W-:Y:S05]  /*2380*/  @!P1 BRA `(.L_x_587) ;  /* 0xffffffe800449947 */ /* 0x000fea000383ffff */
[----:B------:R-:W2:Y:S01]  /*2390*/  LDL.LU R11, [R1+0x4] ;  /* 0x00000400010b7983 */ /* 0x000ea20000300800 */
[----:B------:R-:W-:Y:S01]  /*23a0*/  SHF.R.S64 R2, RZ, 0x1e, R24 ;  /* 0x0000001eff027819 */ /* 0x000fe20000001018 */
[----:B------:R-:W-:-:S03]  /*23b0*/  ULDC.64 UR6, c[0x0][0x238] ;  /* 0x00008e0000067ab9 */ /* 0x000fc60000000a00 */
[----:B------:R-:W-:Y:S01]  /*23c0*/  IADD3 R2, P0, R2, UR6, RZ ;  /* 0x0000000602027c10 */ /* 0x000fe2000ff1e0ff */
[----:B------:R-:W-:-:S03]  /*23d0*/  ULDC UR6, c[0x0][0x288] ;  /* 0x0000a20000067ab9 */ /* 0x000fc60000000800 */
[C---:B------:R-:W-:Y:S02]  /*23e0*/  LEA.HI.X.SX32 R3, R24.reuse, UR7, 0x2, P0 ;  /* 0x0000000718037c11 */ /* 0x040fe400080f16ff */
[----:B------:R-:W-:-:S03]  /*23f0*/  IADD3 R24, P0, R24, UR4, RZ ;  /* 0x0000000418187c10 */ /* 0x000fc6000ff1e0ff */
[----:B------:R0:W-:Y:S01]  /*2400*/  STG.E desc[UR8][R2.64], R6 ;  /* 0x0000000602007986 */ /* 0x0001e2000c101908 */
[----:B--2---:R-:W-:Y:S02]  /*2410*/  IADD3.X R11, RZ, R11, RZ, P0, !PT ;  /* 0x0000000bff0b7210 */ /* 0x004fe400007fe4ff */
[----:B------:R-:W-:-:S03]  /*2420*/  ISETP.GE.U32.AND P0, PT, R24, UR6, PT ;  /* 0x0000000618007c0c */ /* 0x000fc6000bf06070 */
[----:B------:R0:W-:Y:S01]  /*2430*/  STL [R1+0x4], R11 ;  /* 0x0000040b01007387 */ /* 0x0001e20000100800 */
[----:B------:R-:W-:-:S13]  /*2440*/  ISETP.GE.AND.EX P0, PT, R11, UR10, PT, P0 ;  /* 0x0000000a0b007c0c */ /* 0x000fda000bf06300 */
[----:B0-----:R-:W-:Y:S05]  /*2450*/  @!P0 BRA `(.L_x_588) ;  /* 0xffffffe000988947 */ /* 0x001fea000383ffff */
[----:B------:R-:W-:Y:S05]  /*2460*/  EXIT ;  /* 0x000000000000794d */ /* 0x000fea0003800000 */
        .weak           $__internal_6_$__cuda_sm20_div_u64
        .type           $__internal_6_$__cuda_sm20_div_u64,@function
        .size           $__internal_6_$__cuda_sm20_div_u64,(.L_x_1130 - $__internal_6_$__cuda_sm20_div_u64)
$__internal_6_$__cuda_sm20_div_u64:
[----:B------:R-:W-:Y:S02]  /*2470*/  UMOV UR5, URZ ;  /* 0x0000003f00057c82 */ /* 0x000fe40008000000 */
[----:B------:R-:W0:Y:S08]  /*2480*/  I2F.U64.RP R8, UR4 ;  /* 0x0000000400087d12 */ /* 0x000e300008309000 */
[----:B0-----:R-:W0:Y:S02]  /*2490*/  MUFU.RCP R8, R8 ;  /* 0x0000000800087308 */ /* 0x001e240000001000 */
[----:B0-----:R-:W-:-:S06]  /*24a0*/  VIADD R4, R8, 0x1ffffffe ;  /* 0x1ffffffe08047836 */ /* 0x001fcc0000000000 */
[----:B------:R-:W0:Y:S02]  /*24b0*/  F2I.U64.TRUNC R4, R4 ;  /* 0x0000000400047311 */ /* 0x000e24000020d800 */
[----:B0-----:R-:W-:-:S04]  /*24c0*/  IMAD.WIDE.U32 R6, R4, UR4, RZ ;  /* 0x0000000404067c25 */ /* 0x001fc8000f8e00ff */
[----:B------:R-:W-:Y:S01]  /*24d0*/  IMAD R7, R5, UR4, R7 ;  /* 0x0000000405077c24 */ /* 0x000fe2000f8e0207 */
        /* <DEDUP_REMOVED lines=10> */
[----:B------:R-:W-:Y:S01]  /*2580*/  IMAD.WIDE.U32 R4, R7, UR4, RZ ;  /* 0x0000000407047c25 */ /* 0x000fe2000f8e00ff */
[----:B------:R-:W-:Y:S02]  /*2590*/  IADD3.X R9, RZ, RZ, R6, P2, P1 ;  /* 0x000000ffff097210 */ /* 0x000fe400017e2406 */
[----:B------:R-:W-:-:S03]  /*25a0*/  IADD3 R11, P0, RZ, -R4, RZ ;  /* 0x80000004ff0b7210 */ /* 0x000fc60007f1e0ff */
[----:B------:R-:W-:Y:S02]  /*25b0*/  IMAD R4, R9, UR4, R5 ;  /* 0x0000000409047c24 */ /* 0x000fe4000f8e0205 */
[----:B------:R-:W-:Y:S02]  /*25c0*/  IMAD.MOV.U32 R5, RZ, RZ, RZ ;  /* 0x000000ffff057224 */ /* 0x000fe400078e00ff */
        /* <DEDUP_REMOVED lines=17> */
[----:B------:R-:W-:-:S04]  /*26e0*/  IMAD.WIDE.U32 R4, R6, UR4, RZ ;  /* 0x0000000406047c25 */ /* 0x000fc8000f8e00ff */
[----:B------:R-:W-:Y:S01]  /*26f0*/  IMAD R8, R7, UR4, R5 ;  /* 0x0000000407087c24 */ /* 0x000fe2000f8e0205 */
[----:B------:R-:W-:-:S04]  /*2700*/  IADD3 R9, P0, -R4, R0, RZ ;  /* 0x0000000004097210 */ /* 0x000fc80007f1e1ff */
[----:B------:R-:W-:Y:S02]  /*2710*/  IADD3.X R8, ~R8, R3, RZ, P0, !PT ;  /* 0x0000000308087210 */ /* 0x000fe400007fe5ff */
[C---:B------:R-:W-:Y:S02]  /*2720*/  ISETP.GE.U32.AND P0, PT, R9.reuse, UR4, PT ;  /* 0x0000000409007c0c */ /* 0x040fe4000bf06070 */
[----:B------:R-:W-:Y:S02]  /*2730*/  IADD3 R3, P2, R6, 0x1, RZ ;  /* 0x0000000106037810 */ /* 0x000fe40007f5e0ff */
[----:B------:R-:W-:Y:S02]  /*2740*/  IADD3 R0, P1, R9, -UR4, RZ ;  /* 0x8000000409007c10 */ /* 0x000fe4000ff3e0ff */
[C---:B------:R-:W-:Y:S01]  /*2750*/  ISETP.GE.U32.AND.EX P0, PT, R8.reuse, RZ, PT, P0 ;  /* 0x000000ff0800720c */ /* 0x040fe20003f06100 */
[----:B------:R-:W-:Y:S01]  /*2760*/  IMAD.X R4, RZ, RZ, R7, P2 ;  /* 0x000000ffff047224 */ /* 0x000fe200010e0607 */
[----:B------:R-:W-:-:S02]  /*2770*/  IADD3.X R5, R8, -0x1, RZ, P1, !PT ;  /* 0xffffffff08057810 */ /* 0x000fc40000ffe4ff */
[----:B------:R-:W-:Y:S02]  /*2780*/  SEL R0, R0, R9, P0 ;  /* 0x0000000900007207 */ /* 0x000fe40000000000 */
[----:B------:R-:W-:Y:S02]  /*2790*/  SEL R3, R3, R6, P0 ;  /* 0x0000000603037207 */ /* 0x000fe40000000000 */
[----:B------:R-:W-:Y:S02]  /*27a0*/  SEL R5, R5, R8, P0 ;  /* 0x0000000805057207 */ /* 0x000fe40000000000 */
[----:B------:R-:W-:Y:S02]  /*27b0*/  SEL R4, R4, R7, P0 ;  /* 0x0000000704047207 */ /* 0x000fe40000000000 */
[----:B------:R-:W-:Y:S02]  /*27c0*/  ISETP.GE.U32.AND P0, PT, R0, UR4, PT ;  /* 0x0000000400007c0c */ /* 0x000fe4000bf06070 */
[----:B------:R-:W-:-:S02]  /*27d0*/  IADD3 R0, P2, R3, 0x1, RZ ;  /* 0x0000000103007810 */ /* 0x000fc40007f5e0ff */
[----:B------:R-:W-:Y:S02]  /*27e0*/  ISETP.GE.U32.AND.EX P0, PT, R5, RZ, PT, P0 ;  /* 0x000000ff0500720c */ /* 0x000fe40003f06100 */
[----:B------:R-:W-:Y:S01]  /*27f0*/  ISETP.NE.U32.AND P1, PT, RZ, UR4, PT ;  /* 0x00000004ff007c0c */ /* 0x000fe2000bf25070 */
[----:B------:R-:W-:Y:S01]  /*2800*/  IMAD.X R5, RZ, RZ, R4, P2 ;  /* 0x000000ffff057224 */ /* 0x000fe200010e0604 */
[----:B------:R-:W-:Y:S01]  /*2810*/  SEL R0, R0, R3, P0 ;  /* 0x0000000300007207 */ /* 0x000fe20000000000 */
[----:B------:R-:W-:Y:S01]  /*2820*/  IMAD.MOV.U32 R3, RZ, RZ, 0x0 ;  /* 0x00000000ff037424 */ /* 0x000fe200078e00ff */
[----:B------:R-:W-:Y:S02]  /*2830*/  ISETP.NE.AND.EX P1, PT, RZ, RZ, PT, P1 ;  /* 0x000000ffff00720c */ /* 0x000fe40003f25310 */
[----:B------:R-:W-:Y:S02]  /*2840*/  SEL R5, R5, R4, P0 ;  /* 0x0000000405057207 */ /* 0x000fe40000000000 */
[----:B------:R-:W-:-:S02]  /*2850*/  SEL R0, R0, 0xffffffff, P1 ;  /* 0xffffffff00007807 */ /* 0x000fc40000800000 */
[----:B------:R-:W-:Y:S01]  /*2860*/  SEL R5, R5, 0xffffffff, P1 ;  /* 0xffffffff05057807 */ /* 0x000fe20000800000 */
[----:B------:R-:W-:Y:S06]  /*2870*/  RET.REL.NODEC R2 `(_ZN2at6native51_GLOBAL__N__2c613397_18_DepthwiseConv2d_cu_9959487032conv_depthwise2d_backward_kernelILi5ELi0EfiEEvNS_27GenericPackedTensorAccessorIKT1_Lm4ENS_16DefaultPtrTraitsEiEENS3_IS4_Lm4ES6_iEES7_T2_iiiiiiiiiiiiiii) ;  /* 0xffffffd402e07950 */ /* 0x000fec0003c3ffff */
.L_x_589:
        /* <DEDUP_REMOVED lines=16> */
.L_x_1130:


//--------------------- .text._ZN2at6native51_GLOBAL__N__2c613397_18_DepthwiseConv2d_cu_9959487032conv_depthwise2d_backward_kernelILi5ELi2EfiEEvNS_27GenericPackedTensorAccessorIKT1_Lm4ENS_16DefaultPtrTraitsEiEENS3_IS4_Lm4ES6_iEES7_T2_iiiiiiiiiiiiiii --------------------------
	.section	.text._ZN2at6native51_GLOBAL__N__2c613397_18_DepthwiseConv2d_cu_9959487032conv_depthwise2d_backward_kernelILi5ELi2EfiEEvNS_27GenericPackedTensorAccessorIKT1_Lm4ENS_16DefaultPtrTraitsEiEENS3_IS4_Lm4ES6_iEES7_T2_iiiiiiiiiiiiiii,"ax",@progbits
	.align	128
.text._ZN2at6native51_GLOBAL__N__2c613397_18_DepthwiseConv2d_cu_9959487032conv_depthwise2d_backward_kernelILi5ELi2EfiEEvNS_27GenericPackedTensorAccessorIKT1_Lm4ENS_16DefaultPtrTraitsEiEENS3_IS4_Lm4ES6_iEES7_T2_iiiiiiiiiiiiiii:
        .type           _ZN2at6native51_GLOBAL__N__2c613397_18_DepthwiseConv2d_cu_9959487032conv_depthwise2d_backward_kernelILi5ELi2EfiEEvNS_27GenericPackedTensorAccessorIKT1_Lm4ENS_16DefaultPtrTraitsEiEENS3_IS4_Lm4ES6_iEES7_T2_iiiiiiiiiiiiiii,@function
        .size           _ZN2at6native51_GLOBAL__N__2c613397_18_DepthwiseConv2d_cu_9959487032conv_depthwise2d_backward_kernelILi5ELi2EfiEEvNS_27GenericPackedTensorAccessorIKT1_Lm4ENS_16DefaultPtrTraitsEiEENS3_IS4_Lm4ES6_iEES7_T2_iiiiiiiiiiiiiii,(.L_x_1132 - _ZN2at6native51_GLOBAL__N__2c613397_18_DepthwiseConv2d_cu_9959487032conv_depthwise2d_backward_kernelILi5ELi2EfiEEvNS_27GenericPackedTensorAccessorIKT1_Lm4ENS_16DefaultPtrTraitsEiEENS3_IS4_Lm4ES6_iEES7_T2_iiiiiiiiiiiiiii)
        .other          _ZN2at6native51_GLOBAL__N__2c613397_18_DepthwiseConv2d_cu_9959487032conv_depthwise2d_backward_kernelILi5ELi2EfiEEvNS_27GenericPackedTensorAccessorIKT1_Lm4ENS_16DefaultPtrTraitsEiEENS3_IS4_Lm4ES6_iEES7_T2_iiiiiiiiiiiiiii,@"STO_CUDA_ENTRY STV_DEFAULT"
_ZN2at6native51_GLOBAL__N__2c613397_18_DepthwiseConv2d_cu_9959487032conv_depthwise2d_backward_kernelILi5ELi2EfiEEvNS_27GenericPackedTensorAccessorIKT1_Lm4ENS_16DefaultPtrTraitsEiEENS3_IS4_Lm4ES6_iEES7_T2_iiiiiiiiiiiiiii:
        /* <DEDUP_REMOVED lines=16> */
[----:B------:R-:W-:Y:S01]  /*0100*/  IMAD R5, R5, UR4, RZ ;  /* 0x0000000405057c24 */ /* 0x000fe2000f8e02ff */
[----:B------:R-:W-:Y:S01]  /*0110*/  ULDC.64 UR12, c[0x0][0x2a0] ;  /* 0x0000a800000c7ab9 */ /* 0x000fe20000000a00 */
        /* <DEDUP_REMOVED lines=10> */
[----:B------:R-:W-:Y:S05]  /*01c0*/  CALL.REL.NOINC `($__internal_7_$__cuda_sm20_div_u64) ;  /* 0x0000001000207944 */ /* 0x000fea0003c00000 */
[----:B------:R-:W-:Y:S02]  /*01d0*/  IMAD.MOV.U32 R6, RZ, RZ, R2 ;  /* 0x000000ffff067224 */ /* 0x000fe400078e0002 */
[----:B------:R-:W-:Y:S01]  /*01e0*/  IMAD.MOV.U32 R7, RZ, RZ, R9 ;  /* 0x000000ffff077224 */ /* 0x000fe200078e0009 */
[----:B------:R-:W-:Y:S06]  /*01f0*/  BRA `(.L_x_593) ;  /* 0x00000000004c7947 */ /* 0x000fec0003800000 */
.L_x_592:
        /* <DEDUP_REMOVED lines=19> */
.L_x_593:
[----:B------:R-:W-:Y:S05]  /*0330*/  BSYNC B0 ;  /* 0x0000000000007941 */ /* 0x000fea0003800000 */
.L_x_591:
        /* <DEDUP_REMOVED lines=11> */
.L_x_596:
        /* <DEDUP_REMOVED lines=11> */
.L_x_595:
[----:B------:R-:W-:Y:S05]  /*04a0*/  BSYNC B0 ;  /* 0x0000000000007941 */ /* 0x000fea0003800000 */
.L_x_594:
[----:B------:R-:W-:Y:S01]  /*04b0*/  ULDC.64 UR10, c[0x0][0x238] ;  /* 0x00008e00000a7ab9 */ /* 0x000fe20000000a00 */
[----:B------:R-:W-:Y:S05]  /*04c0*/  @!P0 EXIT ;  /* 0x000000000000894d */ /* 0x000fea0003800000 */
.L_x_597:
        /* <DEDUP_REMOVED lines=18> */
.L_x_590:
[----:B------:R-:W0:Y:S01]  /*05f0*/  LDC R7, c[0x0][0x298] ;  /* 0x0000a600ff077b82 */ /* 0x000e220000000800 */
[----:B------:R-:W-:Y:S01]  /*0600*/  IABS R6, R0 ;  /* 0x0000000000067213 */ /* 0x000fe20000000000 */
[----:B------:R-:W-:Y:S01]  /*0610*/  ULDC UR10, c[0x0][0x2c0] ;  /* 0x0000b000000a7ab9 */ /* 0x000fe20000000800 */
[----:B------:R-:W-:Y:S01]  /*0620*/  ULDC.64 UR4, c[0x0][0x2b8] ;  /* 0x0000ae0000047ab9 */ /* 0x000fe20000000a00 */
[----:B------:R-:W-:Y:S01]  /*0630*/  IMAD.MOV.U32 R20, RZ, RZ, RZ ;  /* 0x000000ffff147224 */ /* 0x000fe200078e00ff */
[----:B------:R-:W-:-:S03]  /*0640*/  IADD3 R14, R0, UR4, RZ ;  /* 0x00000004000e7c10 */ /* 0x000fc6000fffe0ff */
        /* <DEDUP_REMOVED lines=10> */
[----:B------:R-:W-:Y:S02]  /*06f0*/  IMAD R13, R4, R11, RZ ;  /* 0x0000000b040d7224 */ /* 0x000fe400078e02ff */
[----:B------:R-:W-:Y:S02]  /*0700*/  IMAD.MOV.U32 R4, RZ, RZ, R6 ;  /* 0x000000ffff047224 */ /* 0x000fe400078e0006 */
[----:B------:R-:W-:Y:S01]  /*0710*/  IMAD.HI.U32 R9, R9, R13, R8 ;  /* 0x0000000d09097227 */ /* 0x000fe200078e0008 */
[----:B--2---:R-:W0:Y:S05]  /*0720*/  MUFU.RCP R12, R12 ;  /* 0x0000000c000c7308 */ /* 0x004e2a0000001000 */
[----:B------:R-:W-:-:S04]  /*0730*/  IMAD.HI.U32 R6, R9, R4, RZ ;  /* 0x0000000409067227 */ /* 0x000fc800078e00ff */
[----:B------:R-:W-:-:S04]  /*0740*/  IMAD.MOV R8, RZ, RZ, -R6 ;  /* 0x000000ffff087224 */ /* 0x000fc800078e0a06 */
[----:B------:R-:W-:Y:S02]  /*0750*/  IMAD R4, R11, R8, R4 ;  /* 0x000000080b047224 */ /* 0x000fe400078e0204 */
[----:B0-----:R-:W-:-:S03]  /*0760*/  VIADD R8, R12, 0xffffffe ;  /* 0x0ffffffe0c087836 */ /* 0x001fc60000000000 */
[----:B------:R-:W-:Y:S01]  /*0770*/  ISETP.GT.U32.AND P1, PT, R11, R4, PT ;  /* 0x000000040b00720c */ /* 0x000fe20003f24070 */
[----:B------:R0:W1:Y:S02]  /*0780*/  F2I.FTZ.U32.TRUNC.NTZ R9, R8 ;  /* 0x0000000800097305 */ /* 0x000064000021f000 */
[----:B0-----:R-:W-:-:S10]  /*0790*/  IMAD.MOV.U32 R8, RZ, RZ, RZ ;  /* 0x000000ffff087224 */ /* 0x001fd400078e00ff */
[----:B------:R-:W-:Y:S02]  /*07a0*/  @!P1 IMAD.IADD R4, R4, 0x1, -R11 ;  /* 0x0000000104049824 */ /* 0x000fe400078e0a0b */
[----:B------:R-:W-:Y:S01]  /*07b0*/  @!P1 VIADD R6, R6, 0x1 ;  /* 0x0000000106069836 */ /* 0x000fe20000000000 */
[----:B------:R-:W-:Y:S01]  /*07c0*/  ISETP.NE.AND P1, PT, R7, RZ, PT ;  /* 0x000000ff0700720c */ /* 0x000fe20003f25270 */
[----:B-1----:R-:W-:Y:S01]  /*07d0*/  IMAD.MOV R13, RZ, RZ, -R9 ;  /* 0x000000ffff0d7224 */ /* 0x002fe200078e0a09 */
[----:B------:R-:W-:Y:S02]  /*07e0*/  ISETP.GE.U32.AND P0, PT, R4, R11, PT ;  /* 0x0000000b0400720c */ /* 0x000fe40003f06070 */
[----:B------:R-:W-:Y:S01]  /*07f0*/  LOP3.LUT R4, R0, R7, RZ, 0x3c, !PT ;  /* 0x0000000700047212 */ /* 0x000fe200078e3cff */
[----:B------:R-:W0:Y:S01]  /*0800*/  LDC R11, c[0x0][0x28c] ;  /* 0x0000a300ff0b7b82 */ /* 0x000e220000000800 */
[----:B------:R-:W-:Y:S02]  /*0810*/  IMAD R13, R13, R2, RZ ;  /* 0x000000020d0d7224 */ /* 0x000fe400078e02ff */
[----:B------:R-:W-:-:S02]  /*0820*/  ISETP.GE.AND P2, PT, R4, RZ, PT ;  /* 0x000000ff0400720c */ /* 0x000fc40003f46270 */
[----:B------:R-:W-:-:S05]  /*0830*/  IMAD.HI.U32 R8, R9, R13, R8 ;  /* 0x0000000d09087227 */ /* 0x000fca00078e0008 */
[----:B------:R-:W-:-:S06]  /*0840*/  @P0 VIADD R6, R6, 0x1 ;  /* 0x0000000106060836 */ /* 0x000fcc0000000000 */
[----:B------:R-:W-:Y:S01]  /*0850*/  @!P2 IMAD.MOV R6, RZ, RZ, -R6 ;  /* 0x000000ffff06a224 */ /* 0x000fe200078e0a06 */
[----:B------:R-:W-:-:S04]  /*0860*/  @!P1 LOP3.LUT R6, RZ, R7, RZ, 0x33, !PT ;  /* 0x00000007ff069212 */ /* 0x000fc800078e33ff */
[----:B------:R-:W-:Y:S01]  /*0870*/  IABS R12, R6 ;  /* 0x00000006000c7213 */ /* 0x000fe20000000000 */
[----:B------:R-:W-:Y:S01]  /*0880*/  VIADD R17, R6, UR5 ;  /* 0x0000000506117c36 */ /* 0x000fe20008000000 */
[----:B0-----:R-:W-:-:S03]  /*0890*/  IABS R4, R11 ;  /* 0x0000000b00047213 */ /* 0x001fc60000000000 */
[----:B------:R-:W-:Y:S01]  /*08a0*/  IMAD.MOV.U32 R9, RZ, RZ, R12 ;  /* 0x000000ffff097224 */ /* 0x000fe200078e000c */
[----:B------:R-:W0:Y:S03]  /*08b0*/  I2F.RP R13, R4 ;  /* 0x00000004000d7306 */ /* 0x000e260000209400 */
        /* <DEDUP_REMOVED lines=26> */
[----:B------:R-:W-:Y:S02]  /*0a60*/  IMAD R9, R4, R8, R9 ;  /* 0x0000000804097224 */ /* 0x000fe400078e0209 */
[----:B------:R-:W-:-:S03]  /*0a70*/  IMAD.MOV.U32 R18, RZ, RZ, RZ ;  /* 0x000000ffff127224 */ /* 0x000fc600078e00ff */
[----:B------:R-:W-:-:S13]  /*0a80*/  ISETP.GT.U32.AND P1, PT, R4, R9, PT ;  /* 0x000000090400720c */ /* 0x000fda0003f24070 */
[----:B------:R-:W-:Y:S02]  /*0a90*/  @!P1 IMAD.IADD R9, R9, 0x1, -R4 ;  /* 0x0000000109099824 */ /* 0x000fe400078e0a04 */
[----:B------:R-:W-:Y:S01]  /*0aa0*/  @!P1 VIADD R2, R2, 0x1 ;  /* 0x0000000102029836 */ /* 0x000fe20000000000 */
[----:B------:R-:W-:Y:S02]  /*0ab0*/  ISETP.NE.AND P1, PT, R11, RZ, PT ;  /* 0x000000ff0b00720c */ /* 0x000fe40003f25270 */
[----:B------:R-:W-:Y:S01]  /*0ac0*/  ISETP.GE.U32.AND P0, PT, R9, R4, PT ;  /* 0x000000040900720c */ /* 0x000fe20003f06070 */
[----:B------:R-:W-:Y:S01]  /*0ad0*/  IMAD R9, R6, R7, UR10 ;  /* 0x0000000a06097e24 */ /* 0x000fe2000f8e0207 */
[----:B------:R-:W-:-:S03]  /*0ae0*/  LOP3.LUT R4, R12, R11, RZ, 0x3c, !PT ;  /* 0x0000000b0c047212 */ /* 0x000fc600078e3cff */
[----:B------:R-:W-:Y:S01]  /*0af0*/  VIADD R13, R9, UR10 ;  /* 0x0000000a090d7c36 */ /* 0x000fe20008000000 */
[----:B------:R-:W-:Y:S01]  /*0b00*/  ISETP.GE.AND P2, PT, R4, RZ, PT ;  /* 0x000000ff0400720c */ /* 0x000fe20003f46270 */
[----:B------:R-:W-:Y:S02]  /*0b10*/  IMAD.MOV R4, RZ, RZ, -R6 ;  /* 0x000000ffff047224 */ /* 0x000fe400078e0a06 */
[----:B------:R-:W-:Y:S02]  /*0b20*/  VIADD R15, R13, UR10 ;  /* 0x0000000a0d0f7c36 */ /* 0x000fe40008000000 */
[----:B------:R-:W-:Y:S02]  /*0b30*/  IMAD R4, R7, R4, R14 ;  /* 0x0000000407047224 */ /* 0x000fe400078e020e */
[----:B------:R-:W-:Y:S01]  /*0b40*/  @P0 VIADD R2, R2, 0x1 ;  /* 0x0000000102020836 */ /* 0x000fe20000000000 */
[C---:B------:R-:W-:Y:S01]  /*0b50*/  IADD3 R7, R14.reuse, -UR10, -R15 ;  /* 0x8000000a0e077c10 */ /* 0x040fe2000fffe80f */
[----:B------:R-:W-:-:S02]  /*0b60*/  IMAD.IADD R6, R14, 0x1, -R9 ;  /* 0x000000010e067824 */ /* 0x000fc400078e0a09 */
[C---:B------:R-:W-:Y:S01]  /*0b70*/  IMAD.IADD R8, R14.reuse, 0x1, -R13 ;  /* 0x000000010e087824 */ /* 0x040fe200078e0a0d */
[----:B------:R-:W-:Y:S01]  /*0b80*/  LEA.HI R19, R7, R7, RZ, 0x1 ;  /* 0x0000000707137211 */ /* 0x000fe200078f08ff */
[----:B------:R-:W-:Y:S01]  /*0b90*/  @!P2 IMAD.MOV R2, RZ, RZ, -R2 ;  /* 0x000000ffff02a224 */ /* 0x000fe200078e0a02 */
[----:B------:R-:W-:Y:S01]  /*0ba0*/  @!P1 LOP3.LUT R2, RZ, R11, RZ, 0x33, !PT ;  /* 0x0000000bff029212 */ /* 0x000fe200078e33ff */
[----:B------:R-:W-:Y:S01]  /*0bb0*/  IMAD.IADD R9, R14, 0x1, -R15 ;  /* 0x000000010e097824 */ /* 0x000fe200078e0a0f */
[----:B------:R-:W-:-:S03]  /*0bc0*/  SHF.R.S32.HI R19, RZ, 0x1, R19 ;  /* 0x00000001ff137819 */ /* 0x000fc60000011413 */
[----:B------:R-:W-:-:S04]  /*0bd0*/  IMAD.MOV R16, RZ, RZ, -R2 ;  /* 0x000000ffff107224 */ /* 0x000fc800078e0a02 */
[----:B------:R-:W-:-:S07]  /*0be0*/  IMAD R11, R11, R16, R12 ;  /* 0x000000100b0b7224 */ /* 0x000fce00078e020c */
.L_x_599:
[----:B------:R-:W-:Y:S01]  /*0bf0*/  ULDC.64 UR4, c[0x0][0x2a8] ;  /* 0x0000aa0000047ab9 */ /* 0x000fe20000000a00 */
[----:B------:R-:W-:Y:S01]  /*0c00*/  ULDC.64 UR14, c[0x0][0x290] ;  /* 0x0000a400000e7ab9 */ /* 0x000fe20000000a00 */
[----:B------:R-:W-:Y:S01]  /*0c10*/  UIMAD UR4, UR5, UR4, URZ ;  /* 0x00000004050472a4 */ /* 0x000fe2000f8e023f */
[----:B------:R-:W-:Y:S01]  /*0c20*/  IMAD R13, R11, UR14, R20 ;  /* 0x0000000e0b0d7c24 */ /* 0x000fe2000f8e0214 */
[----:B------:R-:W-:Y:S01]  /*0c30*/  IADD3 R20, R20, 0x1, RZ ;  /* 0x0000000114147810 */ /* 0x000fe20007ffe0ff */
[----:B------:R-:W-:Y:S01]  /*0c40*/  IMAD.MOV.U32 R25, RZ, RZ, RZ ;  /* 0x000000ffff197224 */ /* 0x000fe200078e00ff */
[----:B------:R-:W-:Y:S01]  /*0c50*/  LOP3.LUT R23, R4, 0x1, RZ, 0xc0, !PT ;  /* 0x0000000104177812 */ /* 0x000fe200078ec0ff */
[----:B------:R-:W-:Y:S01]  /*0c60*/  IMAD R21, R2, UR15, R13 ;  /* 0x0000000f02157c24 */ /* 0x000fe2000f8e020d */
[----:B------:R-:W-:Y:S01]  /*0c70*/  ISETP.GE.AND P4, PT, R20, UR14, PT ;  /* 0x0000000e14007c0c */ /* 0x000fe2000bf86270 */
[----:B------:R-:W-:Y:S02]  /*0c80*/  IMAD.MOV.U32 R26, RZ, RZ, R10 ;  /* 0x000000ffff1a7224 */ /* 0x000fe400078e000a */
[----:B------:R-:W-:-:S10]  /*0c90*/  IMAD R24, R13, UR4, RZ ;  /* 0x000000040d187c24 */ /* 0x000fd4000f8e02ff */
.L_x_598:
[----:B------:R-:W-:Y:S01]  /*0ca0*/  LEA.HI R12, R26, R26, RZ, 0x1 ;  /* 0x0000001a1a0c7211 */ /* 0x000fe200078f08ff */
[----:B------:R-:W-:Y:S01]  /*0cb0*/  IMAD.IADD R15, R24, 0x1, R25 ;  /* 0x00000001180f7824 */ /* 0x000fe200078e0219 */
        /* <DEDUP_REMOVED lines=8> */
[----:B------:R-:W-:Y:S01]  /*0d40*/  ISETP.LT.OR P2, PT, R4, -0x1, !P1 ;  /* 0xffffffff0400780c */ /* 0x000fe20004f41670 */
[----:B------:R-:W0:Y:S01]  /*0d50*/  LDC.64 R12, c[0x0][0x260] ;  /* 0x00009800ff0c7b82 */ /* 0x000e220000000a00 */
[----:B------:R-:W-:Y:S02]  /*0d60*/  ISETP.EQ.U32.OR P3, PT, R23, 0x1, !P0 ;  /* 0x000000011700780c */ /* 0x000fe40004762470 */
[----:B------:R-:W-:-:S04]  /*0d70*/  ISETP.GE.OR P2, PT, R27, UR12, P2 ;  /* 0x0000000c1b007c0c */ /* 0x000fc80009746670 */
[----:B------:R-:W-:-:S13]  /*0d80*/  PLOP3.LUT P3, PT, P3, P2, PT, 0xa8, 0x0 ;  /* 0x000000000000781c */ /* 0x000fda0001f65570 */
[----:B------:R-:W1:Y:S01]  /*0d90*/  @!P3 LDC.64 R16, c[0x0][0x210] ;  /* 0x00008400ff10bb82 */ /* 0x000e620000000a00 */
[----:B------:R-:W-:Y:S02]  /*0da0*/  @!P3 IMAD R27, R22, UR12, R27 ;  /* 0x0000000c161bbc24 */ /* 0x000fe4000f8e021b */
[----:B0-----:R-:W-:-:S05]  /*0db0*/  IMAD.WIDE R12, R15, 0x4, R12 ;  /* 0x000000040f0c7825 */ /* 0x001fca00078e020c */
[----:B------:R-:W2:Y:S01]  /*0dc0*/  @!P3 LDG.E R14, desc[UR6][R12.64] ;  /* 0x000000060c0eb981 */ /* 0x000ea2000c1e1900 */
[----:B-1----:R-:W-:-:S06]  /*0dd0*/  @!P3 IMAD.WIDE R16, R27, 0x4, R16 ;  /* 0x000000041b10b825 */ /* 0x002fcc00078e0210 */
[----:B------:R-:W2:Y:S01]  /*0de0*/  @!P3 LDG.E R17, desc[UR6][R16.64] ;  /* 0x000000061011b981 */ /* 0x000ea2000c1e1900 */
[C---:B------:R-:W-:Y:S02]  /*0df0*/  LEA.HI R15, R6.reuse, R6, RZ, 0x1 ;  /* 0x00000006060f7211 */ /* 0x040fe400078f08ff */
[C---:B------:R-:W-:Y:S02]  /*0e00*/  ISETP.LT.OR P5, PT, R6.reuse, -0x1, !P1 ;  /* 0xffffffff0600780c */ /* 0x040fe40004fa1670 */
[----:B------:R-:W-:Y:S02]  /*0e10*/  SHF.R.S32.HI R27, RZ, 0x1, R15 ;  /* 0x00000001ff1b7819 */ /* 0x000fe4000001140f */
[----:B------:R-:W-:Y:S02]  /*0e20*/  LOP3.LUT R15, R6, 0x1, RZ, 0xc0, !PT ;  /* 0x00000001060f7812 */ /* 0x000fe400078ec0ff */
[----:B------:R-:W-:Y:S02]  /*0e30*/  ISETP.GE.OR P5, PT, R27, UR12, P5 ;  /* 0x0000000c1b007c0c */ /* 0x000fe4000afa6670 */
[----:B------:R-:W-:-:S04]  /*0e40*/  ISETP.EQ.U32.OR P2, PT, R15, 0x1, !P0 ;  /* 0x000000010f00780c */ /* 0x000fc80004742470 */
[----:B------:R-:W-:Y:S01]  /*0e50*/  PLOP3.LUT P2, PT, P2, P5, PT, 0xa8, 0x0 ;  /* 0x000000000000781c */ /* 0x000fe2000174b570 */
[----:B--2---:R-:W-:-:S12]  /*0e60*/  @!P3 FFMA.FTZ R18, R17, R14, R18 ;  /* 0x0000000e1112b223 */ /* 0x004fd80000010012 */
[----:B------:R-:W0:Y:S01]  /*0e70*/  @!P2 LDC.64 R14, c[0x0][0x210] ;  /* 0x00008400ff0eab82 */ /* 0x000e220000000a00 */
[----:B------:R-:W-:-:S04]  /*0e80*/  @!P2 IMAD R17, R22, UR12, R27 ;  /* 0x0000000c1611ac24 */ /* 0x000fc8000f8e021b */
[----:B0-----:R-:W-:Y:S02]  /*0e90*/  @!P2 IMAD.WIDE R16, R17, 0x4, R14 ;  /* 0x000000041110a825 */ /* 0x001fe400078e020e */
[----:B------:R-:W2:Y:S04]  /*0ea0*/  @!P2 LDG.E R14, desc[UR6][R12.64+0x4] ;  /* 0x000004060c0ea981 */ /* 0x000ea8000c1e1900 */
[----:B------:R-:W2:Y:S01]  /*0eb0*/  @!P2 LDG.E R17, desc[UR6][R16.64] ;  /* 0x000000061011a981 */ /* 0x000ea2000c1e1900 */
[C---:B------:R-:W-:Y:S02]  /*0ec0*/  LEA.HI R15, R8.reuse, R8, RZ, 0x1 ;  /* 0x00000008080f7211 */ /* 0x040fe400078f08ff */
[----:B------:R-:W-:Y:S02]  /*0ed0*/  ISETP.LT.OR P5, PT, R8, -0x1, !P1 ;  /* 0xffffffff0800780c */ /* 0x000fe40004fa1670 */
[----:B------:R-:W-:-:S02]  /*0ee0*/  SHF.R.S32.HI R27, RZ, 0x1, R15 ;  /* 0x00000001ff1b7819 */ /* 0x000fc4000001140f */
        /* <DEDUP_REMOVED lines=9> */
[----:B------:R0:W2:Y:S01]  /*0f80*/  @!P3 LDG.E R17, desc[UR6][R16.64] ;  /* 0x000000061011b981 */ /* 0x0000a2000c1e1900 */
[C---:B------:R-:W-:Y:S02]  /*0f90*/  LEA.HI R15, R9.reuse, R9, RZ, 0x1 ;  /* 0x00000009090f7211 */ /* 0x040fe400078f08ff */
[----:B------:R-:W-:Y:S02]  /*0fa0*/  ISETP.LT.OR P5, PT, R9, -0x1, !P1 ;  /* 0xffffffff0900780c */ /* 0x000fe40004fa1670 */
[----:B------:R-:W-:-:S02]  /*0fb0*/  SHF.R.S32.HI R27, RZ, 0x1, R15 ;  /* 0x00000001ff1b7819 */ /* 0x000fc4000001140f */
[----:B------:R-:W-:Y:S02]  /*0fc0*/  LOP3.LUT R15, R9, 0x1, RZ, 0xc0, !PT ;  /* 0x00000001090f7812 */ /* 0x000fe400078ec0ff */
[----:B------:R-:W-:Y:S02]  /*0fd0*/  ISETP.GE.OR P5, PT, R27, UR12, P5 ;  /* 0x0000000c1b007c0c */ /* 0x000fe4000afa6670 */
[----:B------:R-:W-:-:S04]  /*0fe0*/  ISETP.EQ.U32.OR P2, PT, R15, 0x1, !P0 ;  /* 0x000000010f00780c */ /* 0x000fc80004742470 */
[----:B------:R-:W-:Y:S02]  /*0ff0*/  PLOP3.LUT P2, PT, P2, P5, PT, 0xa8, 0x0 ;  /* 0x000000000000781c */ /* 0x000fe4000174b570 */
[C---:B------:R-:W-:Y:S02]  /*1000*/  ISETP.LT.OR P1, PT, R7.reuse, -0x1, !P1 ;  /* 0xffffffff0700780c */ /* 0x040fe40004f21670 */
[----:B0-----:R-:W-:Y:S02]  /*1010*/  LOP3.LUT R16, R7, 0x1, RZ, 0xc0, !PT ;  /* 0x0000000107107812 */ /* 0x001fe400078ec0ff */
[----:B------:R-:W-:Y:S02]  /*1020*/  ISETP.GE.OR P1, PT, R19, UR12, P1 ;  /* 0x0000000c13007c0c */ /* 0x000fe40008f26670 */
[----:B------:R-:W-:-:S04]  /*1030*/  ISETP.EQ.U32.OR P0, PT, R16, 0x1, !P0 ;  /* 0x000000011000780c */ /* 0x000fc80004702470 */
[----:B------:R-:W-:Y:S01]  /*1040*/  PLOP3.LUT P0, PT, P0, P1, PT, 0xa8, 0x0 ;  /* 0x000000000000781c */ /* 0x000fe20000703570 */
[----:B--2---:R-:W-:Y:S02]  /*1050*/  @!P3 FFMA.FTZ R18, R17, R14, R18 ;  /* 0x0000000e1112b223 */ /* 0x004fe40000010012 */
[----:B------:R-:W0:Y:S01]  /*1060*/  @!P2 LDC.64 R14, c[0x0][0x210] ;  /* 0x00008400ff0eab82 */ /* 0x000e220000000a00 */
[----:B------:R-:W-:-:S09]  /*1070*/  @!P2 IMAD R17, R22, UR12, R27 ;  /* 0x0000000c1611ac24 */ /* 0x000fd2000f8e021b */
[----:B------:R-:W-:Y:S02]  /*1080*/  @!P0 IMAD R27, R22, UR12, R19 ;  /* 0x0000000c161b8c24 */ /* 0x000fe4000f8e0213 */
[----:B------:R-:W2:Y:S01]  /*1090*/  @!P2 LDG.E R22, desc[UR6][R12.64+0xc] ;  /* 0x00000c060c16a981 */ /* 0x000ea2000c1e1900 */
[----:B0-----:R-:W-:Y:S02]  /*10a0*/  @!P2 IMAD.WIDE R14, R17, 0x4, R14 ;  /* 0x00000004110ea825 */ /* 0x001fe400078e020e */
[----:B------:R-:W0:Y:S04]  /*10b0*/  @!P0 LDC.64 R16, c[0x0][0x210] ;  /* 0x00008400ff108b82 */ /* 0x000e280000000a00 */
[----:B------:R-:W2:Y:S01]  /*10c0*/  @!P2 LDG.E R15, desc[UR6][R14.64] ;  /* 0x000000060e0fa981 */ /* 0x000ea2000c1e1900 */
[----:B0-----:R-:W-:-:S03]  /*10d0*/  @!P0 IMAD.WIDE R16, R27, 0x4, R16 ;  /* 0x000000041b108825 */ /* 0x001fc600078e0210 */
[----:B------:R-:W3:Y:S04]  /*10e0*/  @!P0 LDG.E R27, desc[UR6][R12.64+0x10] ;  /* 0x000010060c1b8981 */ /* 0x000ee8000c1e1900 */
[----:B------:R-:W3:Y:S01]  /*10f0*/  @!P0 LDG.E R17, desc[UR6][R16.64] ;  /* 0x0000000610118981 */ /* 0x000ee2000c1e1900 */
[----:B------:R-:W-:-:S05]  /*1100*/  VIADD R25, R25, 0x5 ;  /* 0x0000000519197836 */ /* 0x000fca0000000000 */
[----:B------:R-:W-:Y:S01]  /*1110*/  ISETP.NE.AND P1, PT, R25, 0x19, PT ;  /* 0x000000191900780c */ /* 0x000fe20003f25270 */
[----:B------:R-:W-:Y:S02]  /*1120*/  VIADD R26, R26, -UR11 ;  /* 0x8000000b1a1a7c36 */ /* 0x000fe40008000000 */
[----:B--2---:R-:W-:-:S04]  /*1130*/  @!P2 FFMA.FTZ R18, R15, R22, R18 ;  /* 0x000000160f12a223 */ /* 0x004fc80000010012 */
[----:B---3--:R-:W-:-:S06]  /*1140*/  @!P0 FFMA.FTZ R18, R17, R27, R18 ;  /* 0x0000001b11128223 */ /* 0x008fcc0000010012 */
[----:B------:R-:W-:Y:S05]  /*1150*/  @P1 BRA `(.L_x_598) ;  /* 0xfffffff800d01947 */ /* 0x000fea000383ffff */
[----:B------:R-:W-:Y:S05]  /*1160*/  @!P4 BRA `(.L_x_599) ;  /* 0xfffffff800a0c947 */ /* 0x000fea000383ffff */
        /* <DEDUP_REMOVED lines=14> */
        .weak           $__internal_7_$__cuda_sm20_div_u64
        .type           $__internal_7_$__cuda_sm20_div_u64,@function
        .size           $__internal_7_$__cuda_sm20_div_u64,(.L_x_1132 - $__internal_7_$__cuda_sm20_div_u64)
$__internal_7_$__cuda_sm20_div_u64:
        /* <DEDUP_REMOVED lines=40> */
[----:B------:R-:W-:-:S04]  /*14d0*/  IMAD.WIDE.U32 R8, R10, R5, RZ ;  /* 0x000000050a087225 */ /* 0x000fc800078e00ff */
        /* <DEDUP_REMOVED lines=17> */
[----:B------:R-:W-:Y:S01]  /*15f0*/  ISETP.NE.U32.AND P1, PT, R5, RZ, PT ;  /* 0x000000ff0500720c */ /* 0x000fe20003f25070 */
[----:B------:R-:W-:Y:S01]  /*1600*/  IMAD.X R9, RZ, RZ, R6, P2 ;  /* 0x000000ffff097224 */ /* 0x000fe200010e0606 */
[----:B------:R-:W-:Y:S02]  /*1610*/  SEL R2, R2, R11, P0 ;  /* 0x0000000b02027207 */ /* 0x000fe40000000000 */
[----:B------:R-:W-:Y:S02]  /*1620*/  ISETP.NE.AND.EX P1, PT, RZ, RZ, PT, P1 ;  /* 0x000000ffff00720c */ /* 0x000fe40003f25310 */
[----:B------:R-:W-:Y:S01]  /*1630*/  SEL R9, R9, R6, P0 ;  /* 0x0000000609097207 */ /* 0x000fe20000000000 */
[----:B------:R-:W-:Y:S01]  /*1640*/  IMAD.MOV.U32 R6, RZ, RZ, R4 ;  /* 0x000000ffff067224 */ /* 0x000fe200078e0004 */
[----:B------:R-:W-:-:S02]  /*1650*/  SEL R2, R2, 0xffffffff, P1 ;  /* 0xffffffff02027807 */ /* 0x000fc40000800000 */
[----:B------:R-:W-:Y:S01]  /*1660*/  SEL R9, R9, 0xffffffff, P1 ;  /* 0xffffffff09097807 */ /* 0x000fe20000800000 */
[----:B------:R-:W-:Y:S06]  /*1670*/  RET.REL.NODEC R6 `(_ZN2at6native51_GLOBAL__N__2c613397_18_DepthwiseConv2d_cu_9959487032conv_depthwise2d_backward_kernelILi5ELi2EfiEEvNS_27GenericPackedTensorAccessorIKT1_Lm4ENS_16DefaultPtrTraitsEiEENS3_IS4_Lm4ES6_iEES7_T2_iiiiiiiiiiiiiii) ;  /* 0xffffffe806607950 */ /* 0x000fec0003c3ffff */
.L_x_600:
        /* <DEDUP_REMOVED lines=16> */
.L_x_1132:


//--------------------- .text._ZN2at6native51_GLOBAL__N__2c613397_18_DepthwiseConv2d_cu_9959487032conv_depthwise2d_backward_kernelILi5ELi1EfiEEvNS_27GenericPackedTensorAccessorIKT1_Lm4ENS_16DefaultPtrTraitsEiEENS3_IS4_Lm4ES6_iEES7_T2_iiiiiiiiiiiiiii --------------------------
	.section	.text._ZN2at6native51_GLOBAL__N__2c613397_18_DepthwiseConv2d_cu_9959487032conv_depthwise2d_backward_kernelILi5ELi1EfiEEvNS_27GenericPackedTensorAccessorIKT1_Lm4ENS_16DefaultPtrTraitsEiEENS3_IS4_Lm4ES6_iEES7_T2_iiiiiiiiiiiiiii,"ax",@progbits
	.align	128
.text._ZN2at6native51_GLOBAL__N__2c613397_18_DepthwiseConv2d_cu_9959487032conv_depthwise2d_backward_kernelILi5ELi1EfiEEvNS_27GenericPackedTensorAccessorIKT1_Lm4ENS_16DefaultPtrTraitsEiEENS3_IS4_Lm4ES6_iEES7_T2_iiiiiiiiiiiiiii:
        .type           _ZN2at6native51_GLOBAL__N__2c613397_18_DepthwiseConv2d_cu_9959487032conv_depthwise2d_backward_kernelILi5ELi1EfiEEvNS_27GenericPackedTensorAccessorIKT1_Lm4ENS_16DefaultPtrTraitsEiEENS3_IS4_Lm4ES6_iEES7_T2_iiiiiiiiiiiiiii,@function
        .size           _ZN2at6native51_GLOBAL__N__2c613397_18_DepthwiseConv2d_cu_9959487032conv_depthwise2d_backward_kernelILi5ELi1EfiEEvNS_27GenericPackedTensorAccessorIKT1_Lm4ENS_16DefaultPtrTraitsEiEENS3_IS4_Lm4ES6_iEES7_T2_iiiiiiiiiiiiiii,(.L_x_1134 - _ZN2at6native51_GLOBAL__N__2c613397_18_DepthwiseConv2d_cu_9959487032conv_depthwise2d_backward_kernelILi5ELi1EfiEEvNS_27GenericPackedTensorAccessorIKT1_Lm4ENS_16DefaultPtrTraitsEiEENS3_IS4_Lm4ES6_iEES7_T2_iiiiiiiiiiiiiii)
        .other          _ZN2at6native51_GLOBAL__N__2c613397_18_DepthwiseConv2d_cu_9959487032conv_depthwise2d_backward_kernelILi5ELi1EfiEEvNS_27GenericPackedTensorAccessorIKT1_Lm4ENS_16DefaultPtrTraitsEiEENS3_IS4_Lm4ES6_iEES7_T2_iiiiiiiiiiiiiii,@"STO_CUDA_ENTRY STV_DEFAULT"
_ZN2at6native51_GLOBAL__N__2c613397_18_DepthwiseConv2d_cu_9959487032conv_depthwise2d_backward_kernelILi5ELi1EfiEEvNS_27GenericPackedTensorAccessorIKT1_Lm4ENS_16DefaultPtrTraitsEiEENS3_IS4_Lm4ES6_iEES7_T2_iiiiiiiiiiiiiii:
        /* <DEDUP_REMOVED lines=15> */
[----:B------:R-:W-:Y:S02]  /*00f0*/  IMAD.MOV.U32 R0, RZ, RZ, R6 ;  /* 0x000000ffff007224 */ /* 0x000fe400078e0006 */
[----:B------:R-:W-:Y:S02]  /*0100*/  IMAD R5, R5, UR4, RZ ;  /* 0x0000000405057c24 */ /* 0x000fe4000f8e02ff */
[----:B------:R-:W-:-:S07]  /*0110*/  IMAD.MOV.U32 R3, RZ, RZ, R7 ;  /* 0x000000ffff037224 */ /* 0x000fce00078e0007 */
        /* <DEDUP_REMOVED lines=9> */
[----:B------:R-:W-:Y:S05]  /*01b0*/  CALL.REL.NOINC `($__internal_8_$__cuda_sm20_div_u64) ;  /* 0x0000001800cc7944 */ /* 0x000fea0003c00000 */
[----:B------:R-:W-:Y:S01]  /*01c0*/  MOV R6, R2 ;  /* 0x0000000200067202 */ /* 0x000fe20000000f00 */
[----:B------:R-:W-:Y:S01]  /*01d0*/  IMAD.MOV.U32 R7, RZ, RZ, R9 ;  /* 0x000000ffff077224 */ /* 0x000fe200078e0009 */
[----:B------:R-:W-:Y:S06]  /*01e0*/  BRA `(.L_x_604) ;  /* 0x00000000004c7947 */ /* 0x000fec0003800000 */
.L_x_603:
[----:B------:R-:W0:Y:S01]  /*01f0*/  I2F.U32.RP R4, R5 ;  /* 0x0000000500047306 */ /* 0x000e220000209000 */
[----:B------:R-:W-:Y:S01]  /*0200*/  IMAD.MOV R9, RZ, RZ, -R5 ;  /* 0x000000ffff097224 */ /* 0x000fe200078e0a05 */
[----:B------:R-:W-:-:S06]  /*0210*/  ISETP.NE.U32.AND P2, PT, R5, RZ, PT ;  /* 0x000000ff0500720c */ /* 0x000fcc0003f45070 */
[----:B0-----:R-:W0:Y:S02]  /*0220*/  MUFU.RCP R4, R4 ;  /* 0x0000000400047308 */ /* 0x001e240000001000 */
[----:B0-----:R-:W-:-:S06]  /*0230*/  VIADD R6, R4, 0xffffffe ;  /* 0x0ffffffe04067836 */ /* 0x001fcc0000000000 */
        /* <DEDUP_REMOVED lines=12> */
[----:B------:R-:W-:Y:S02]  /*0300*/  @P1 IADD3 R6, R6, 0x1, RZ ;  /* 0x0000000106061810 */ /* 0x000fe40007ffe0ff */
[----:B------:R-:W-:-:S07]  /*0310*/  @!P2 LOP3.LUT R6, RZ, R5, RZ, 0x33, !PT ;  /* 0x00000005ff06a212 */ /* 0x000fce00078e33ff */
.L_x_604:
[----:B------:R-:W-:Y:S05]  /*0320*/  BSYNC B0 ;  /* 0x0000000000007941 */ /* 0x000fea0003800000 */
.L_x_602:
        /* <DEDUP_REMOVED lines=11> */
.L_x_607:
[----:B------:R-:W-:-:S04]  /*03e0*/  SHF.R.S64 R6, RZ, 0x1e, R0 ;  /* 0x0000001eff067819 */ /* 0x000fc80000001000 */
[----:B------:R-:W-:-:S04]  /*03f0*/  IADD3 R6, P0, R6, UR4, RZ ;  /* 0x0000000406067c10 */ /* 0x000fc8000ff1e0ff */
[----:B------:R-:W-:Y:S02]  /*0400*/  LEA.HI.X.SX32 R7, R0, UR5, 0x2, P0 ;  /* 0x0000000500077c11 */ /* 0x000fe400080f16ff */
[----:B------:R-:W-:Y:S02]  /*0410*/  IADD3 R2, P0, R2, -0x1, RZ ;  /* 0xffffffff02027810 */ /* 0x000fe40007f1e0ff */
[----:B------:R-:W-:Y:S01]  /*0420*/  IADD3 R0, P2, R5, R0, RZ ;  /* 0x0000000005007210 */ /* 0x000fe20007f5e0ff */
[----:B------:R0:W-:Y:S01]  /*0430*/  STG.E desc[UR6][R6.64], RZ ;  /* 0x000000ff06007986 */ /* 0x0001e2000c101906 */
[----:B------:R-:W-:Y:S02]  /*0440*/  IADD3.X R4, R4, -0x1, RZ, P0, !PT ;  /* 0xffffffff04047810 */ /* 0x000fe400007fe4ff */
[----:B------:R-:W-:Y:S02]  /*0450*/  ISETP.NE.U32.AND P0, PT, R2, RZ, PT ;  /* 0x000000ff0200720c */ /* 0x000fe40003f05070 */
[----:B------:R-:W-:-:S02]  /*0460*/  IADD3.X R3, RZ, R3, RZ, P2, !PT ;  /* 0x00000003ff037210 */ /* 0x000fc400017fe4ff */
[----:B------:R-:W-:-:S13]  /*0470*/  ISETP.NE.AND.EX P0, PT, R4, RZ, PT, P0 ;  /* 0x000000ff0400720c */ /* 0x000fda0003f05300 */
[----:B0-----:R-:W-:Y:S05]  /*0480*/  @P0 BRA `(.L_x_607) ;  /* 0xfffffffc00d40947 */ /* 0x001fea000383ffff */
.L_x_606:
[----:B------:R-:W-:Y:S05]  /*0490*/  BSYNC B0 ;  /* 0x0000000000007941 */ /* 0x000fea0003800000 */
.L_x_605:
[----:B------:R-:W-:Y:S01]  /*04a0*/  ULDC.64 UR10, c[0x0][0x238] ;  /* 0x00008e00000a7ab9 */ /* 0x000fe20000000a00 */
[----:B------:R-:W-:Y:S05]  /*04b0*/  @!P1 EXIT ;  /* 0x000000000000994d */ /* 0x000fea0003800000 */
.L_x_608:
        /* <DEDUP_REMOVED lines=18> */
.L_x_601:
[----:B------:R-:W-:Y:S01]  /*05e0*/  ULDC.64 UR4, c[0x0][0x2a8] ;  /* 0x0000aa0000047ab9 */ /* 0x000fe20000000a00 */
[----:B------:R-:W-:Y:S01]  /*05f0*/  ULDC UR14, c[0x0][0x290] ;  /* 0x0000a400000e7ab9 */ /* 0x000fe20000000800 */
[----:B------:R-:W-:Y:S01]  /*0600*/  UIMAD UR4, UR5, UR4, URZ ;  /* 0x00000004050472a4 */ /* 0x000fe2000f8e023f */
[----:B------:R-:W-:Y:S01]  /*0610*/  ULDC UR9, c[0x0][0x2c4] ;  /* 0x0000b10000097ab9 */ /* 0x000fe20000000800 */
[----:B------:R-:W-:-:S10]  /*0620*/  ULDC.64 UR12, c[0x0][0x2a0] ;  /* 0x0000a800000c7ab9 */ /* 0x000fd40000000a00 */
.L_x_610:
[----:B------:R-:W0:Y:S01]  /*0630*/  LDC R9, c[0x0][0x298] ;  /* 0x0000a600ff097b82 */ /* 0x000e220000000800 */
[----:B------:R-:W-:Y:S01]  /*0640*/  IABS R10, R0 ;  /* 0x00000000000a7213 */ /* 0x000fe20000000000 */
[----:B------:R-:W-:Y:S01]  /*0650*/  ULDC.64 UR10, c[0x0][0x2b8] ;  /* 0x0000ae00000a7ab9 */ /* 0x000fe20000000a00 */
[----:B------:R-:W-:Y:S01]  /*0660*/  ULDC UR5, c[0x0][0x2c0] ;  /* 0x0000b00000057ab9 */ /* 0x000fe20000000800 */
[----:B------:R-:W-:-:S04]  /*0670*/  IMAD.MOV.U32 R27, RZ, RZ, RZ ;  /* 0x000000ffff1b7224 */ /* 0x000fc800078e00ff */
[----:B------:R-:W1:Y:S01]  /*0680*/  LDC R2, c[0x0][0x29c] ;  /* 0x0000a700ff027b82 */ /* 0x000e620000000800 */
[----:B0-----:R-:W-:-:S04]  /*0690*/  IABS R11, R9 ;  /* 0x00000009000b7213 */ /* 0x001fc80000000000 */
[----:B------:R-:W0:Y:S01]  /*06a0*/  I2F.RP R4, R11 ;  /* 0x0000000b00047306 */ /* 0x000e220000209400 */
[----:B-1----:R-:W-:-:S07]  /*06b0*/  IABS R12, R2 ;  /* 0x00000002000c7213 */ /* 0x002fce0000000000 */
[----:B0-----:R-:W0:Y:S02]  /*06c0*/  MUFU.RCP R4, R4 ;  /* 0x0000000400047308 */ /* 0x001e240000001000 */
[----:B0-----:R-:W-:-:S06]  /*06d0*/  VIADD R6, R4, 0xffffffe ;  /* 0x0ffffffe04067836 */ /* 0x001fcc0000000000 */
[----:B------:R0:W1:Y:S02]  /*06e0*/  F2I.FTZ.U32.TRUNC.NTZ R7, R6 ;  /* 0x0000000600077305 */ /* 0x000064000021f000 */
[----:B0-----:R-:W-:Y:S01]  /*06f0*/  MOV R6, RZ ;  /* 0x000000ff00067202 */ /* 0x001fe20000000f00 */
[----:B-1----:R-:W-:-:S04]  /*0700*/  IMAD.MOV R8, RZ, RZ, -R7 ;  /* 0x000000ffff087224 */ /* 0x002fc800078e0a07 */
[----:B------:R-:W-:Y:S02]  /*0710*/  IMAD R13, R8, R11, RZ ;  /* 0x0000000b080d7224 */ /* 0x000fe400078e02ff */
[----:B------:R-:W-:Y:S02]  /*0720*/  IMAD.MOV.U32 R8, RZ, RZ, R10 ;  /* 0x000000ffff087224 */ /* 0x000fe400078e000a */
[----:B------:R-:W-:-:S04]  /*0730*/  IMAD.HI.U32 R4, R7, R13, R6 ;  /* 0x0000000d07047227 */ /* 0x000fc800078e0006 */
[----:B------:R-:W-:Y:S02]  /*0740*/  IMAD.MOV.U32 R7, RZ, RZ, R12 ;  /* 0x000000ffff077224 */ /* 0x000fe400078e000c */
[----:B------:R-:W-:Y:S02]  /*0750*/  IMAD.HI.U32 R6, R4, R8, RZ ;  /* 0x0000000804067227 */ /* 0x000fe400078e00ff */
[----:B------:R-:W0:Y:S02]  /*0760*/  I2F.RP R12, R7 ;  /* 0x00000007000c7306 */ /* 0x000e240000209400 */
[----:B------:R-:W-:-:S04]  /*0770*/  IMAD.MOV R4, RZ, RZ, -R6 ;  /* 0x000000ffff047224 */ /* 0x000fc800078e0a06 */
[----:B------:R-:W-:Y:S01]  /*0780*/  IMAD R4, R11, R4, R8 ;  /* 0x000000040b047224 */ /* 0x000fe200078e0208 */
[----:B------:R-:W-:-:S04]  /*0790*/  LOP3.LUT R8, R0, R9, RZ, 0x3c, !PT ;  /* 0x0000000900087212 */ /* 0x000fc800078e3cff */
[----:B------:R-:W-:Y:S02]  /*07a0*/  ISETP.GT.U32.AND P1, PT, R11, R4, PT ;  /* 0x000000040b00720c */ /* 0x000fe40003f24070 */
[----:B------:R-:W-:Y:S01]  /*07b0*/  ISETP.GE.AND P2, PT, R8, RZ, PT ;  /* 0x000000ff0800720c */ /* 0x000fe20003f46270 */
[----:B0-----:R-:W0:Y:S10]  /*07c0*/  MUFU.RCP R12, R12 ;  /* 0x0000000c000c7308 */ /* 0x001e340000001000 */
[----:B------:R-:W-:-:S02]  /*07d0*/  @!P1 IMAD.IADD R4, R4, 0x1, -R11 ;  /* 0x0000000104049824 */ /* 0x000fc400078e0a0b */
[----:B------:R-:W-:Y:S01]  /*07e0*/  @!P1 VIADD R6, R6, 0x1 ;  /* 0x0000000106069836 */ /* 0x000fe20000000000 */
[----:B------:R-:W-:Y:S02]  /*07f0*/  ISETP.NE.AND P1, PT, R9, RZ, PT ;  /* 0x000000ff0900720c */ /* 0x000fe40003f25270 */
[----:B------:R-:W-:Y:S02]  /*0800*/  ISETP.GE.U32.AND P0, PT, R4, R11, PT ;  /* 0x0000000b0400720c */ /* 0x000fe40003f06070 */
[----:B------:R-:W1:Y:S01]  /*0810*/  LDC R4, c[0x0][0x28c] ;  /* 0x0000a300ff047b82 */ /* 0x000e620000000800 */
[----:B0-----:R-:W-:-:S04]  /*0820*/  IADD3 R10, R12, 0xffffffe, RZ ;  /* 0x0ffffffe0c0a7810 */ /* 0x001fc80007ffe0ff */
[----:B------:R0:W2:Y:S06]  /*0830*/  F2I.FTZ.U32.TRUNC.NTZ R11, R10 ;  /* 0x0000000a000b7305 */ /* 0x0000ac000021f000 */
[----:B------:R-:W-:Y:S02]  /*0840*/  @P0 VIADD R6, R6, 0x1 ;  /* 0x0000000106060836 */ /* 0x000fe40000000000 */
[----:B0-----:R-:W-:-:S03]  /*0850*/  IMAD.MOV.U32 R10, RZ, RZ, RZ ;  /* 0x000000ffff0a7224 */ /* 0x001fc600078e00ff */
[----:B------:R-:W-:Y:S02]  /*0860*/  @!P2 IADD3 R6, -R6, RZ, RZ ;  /* 0x000000ff0606a210 */ /* 0x000fe40007ffe1ff */
[----:B------:R-:W-:Y:S01]  /*0870*/  @!P1 LOP3.LUT R6, RZ, R9, RZ, 0x33, !PT ;  /* 0x00000009ff069212 */ /* 0x000fe200078e33ff */
[----:B--2---:R-:W-:-:S03]  /*0880*/  IMAD.MOV R8, RZ, RZ, -R11 ;  /* 0x000000ffff087224 */ /* 0x004fc600078e0a0b */
[----:B------:R-:W-:Y:S02]  /*0890*/  IABS R12, R6 ;  /* 0x00000006000c7213 */ /* 0x000fe40000000000 */
[----:B-1----:R-:W-:Y:S01]  /*08a0*/  IABS R14, R4 ;  /* 0x00000004000e7213 */ /* 0x002fe20000000000 */
[----:B------:R-:W-:-:S04]  /*08b0*/  IMAD R13, R8, R7, RZ ;  /* 0x00000007080d7224 */ /* 0x000fc800078e02ff */
[----:B------:R-:W-:Y:S02]  /*08c0*/  IMAD.MOV.U32 R8, RZ, RZ, R14 ;  /* 0x000000ffff087224 */ /* 0x000fe400078e000e */
        /* <DEDUP_REMOVED lines=12> */
[----:B------:R-:W-:Y:S01]  /*0990*/  IMAD.MOV.U32 R10, RZ, RZ, RZ ;  /* 0x000000ffff0a7224 */ /* 0x000fe200078e00ff */
[----:B------:R-:W-:Y:S01]  /*09a0*/  LOP3.LUT R7, R6, R2, RZ, 0x3c, !PT ;  /* 0x0000000206077212 */ /* 0x000fe200078e3cff */
[----:B------:R-:W0:Y:S01]  /*09b0*/  F2I.FTZ.U32.TRUNC.NTZ R11, R11 ;  /* 0x0000000b000b7305 */ /* 0x000e22000021f000 */
[----:B------:R-:W-:Y:S02]  /*09c0*/  ISETP.NE.AND P1, PT, R2, RZ, PT ;  /* 0x000000ff0200720c */ /* 0x000fe40003f25270 */
[----:B------:R-:W-:-:S07]  /*09d0*/  ISETP.GE.AND P2, PT, R7, RZ, PT ;  /* 0x000000ff0700720c */ /* 0x000fce0003f46270 */
[----:B------:R-:W-:Y:S01]  /*09e0*/  @P0 IADD3 R13, R13, 0x1, RZ ;  /* 0x000000010d0d0810 */ /* 0x000fe20007ffe0ff */
[----:B0-----:R-:W-:-:S05]  /*09f0*/  IMAD.MOV R7, RZ, RZ, -R11 ;  /* 0x000000ffff077224 */ /* 0x001fca00078e0a0b */
[----:B------:R-:W-:Y:S01]  /*0a00*/  @!P2 IMAD.MOV R13, RZ, RZ, -R13 ;  /* 0x000000ffff0da224 */ /* 0x000fe200078e0a0d */
[----:B------:R-:W-:Y:S01]  /*0a10*/  @!P1 LOP3.LUT R13, RZ, R2, RZ, 0x33, !PT ;  /* 0x00000002ff0d9212 */ /* 0x000fe200078e33ff */
[----:B------:R-:W-:-:S03]  /*0a20*/  IMAD R7, R7, R8, RZ ;  /* 0x0000000807077224 */ /* 0x000fc600078e02ff */
[----:B------:R-:W-:Y:S01]  /*0a30*/  IABS R12, R13 ;  /* 0x0000000d000c7213 */ /* 0x000fe20000000000 */
[----:B------:R-:W-:-:S03]  /*0a40*/  IMAD.HI.U32 R10, R11, R7, R10 ;  /* 0x000000070b0a7227 */ /* 0x000fc600078e000a */
[----:B------:R-:W-:Y:S01]  /*0a50*/  MOV R7, R12 ;  /* 0x0000000c00077202 */ /* 0x000fe20000000f00 */
[----:B------:R-:W-:-:S04]  /*0a60*/  IMAD.MOV R12, RZ, RZ, -R13 ;  /* 0x000000ffff0c7224 */ /* 0x000fc800078e0a0d */
[----:B------:R-:W-:-:S04]  /*0a70*/  IMAD.HI.U32 R10, R10, R7, RZ ;  /* 0x000000070a0a7227 */ /* 0x000fc800078e00ff */
[----:B------:R-:W-:-:S04]  /*0a80*/  IMAD.MOV R11, RZ, RZ, -R10 ;  /* 0x000000ffff0b7224 */ /* 0x000fc800078e0a0a */
[----:B------:R-:W-:Y:S01]  /*0a90*/  IMAD R7, R8, R11, R7 ;  /* 0x0000000b08077224 */ /* 0x000fe200078e0207 */
[----:B------:R-:W-:-:S04]  /*0aa0*/  IADD3 R11, -R6, RZ, RZ ;  /* 0x000000ff060b7210 */ /* 0x000fc80007ffe1ff */
[----:B------:R-:W-:-:S13]  /*0ab0*/  ISETP.GT.U32.AND P1, PT, R8, R7, PT ;  /* 0x000000070800720c */ /* 0x000fda0003f24070 */
[----:B------:R-:W-:Y:S02]  /*0ac0*/  @!P1 IMAD.IADD R7, R7, 0x1, -R8 ;  /* 0x0000000107079824 */ /* 0x000fe400078e0a08 */
[----:B------:R-:W-:Y:S01]  /*0ad0*/  @!P1 VIADD R10, R10, 0x1 ;  /* 0x000000010a0a9836 */ /* 0x000fe20000000000 */
[----:B------:R-:W-:Y:S02]  /*0ae0*/  ISETP.NE.AND P1, PT, R4, RZ, PT ;  /* 0x000000ff0400720c */ /* 0x000fe40003f25270 */
[----:B------:R-:W-:Y:S02]  /*0af0*/  ISETP.GE.U32.AND P0, PT, R7, R8, PT ;  /* 0x000000080700720c */ /* 0x000fe40003f06070 */
[----:B------:R-:W-:Y:S02]  /*0b00*/  LOP3.LUT R7, R13, R4, RZ, 0x3c, !PT ;  /* 0x000000040d077212 */ /* 0x000fe400078e3cff */
[----:B------:R-:W-:Y:S02]  /*0b10*/  IADD3 R8, R0, UR10, RZ ;  /* 0x0000000a00087c10 */ /* 0x000fe4000fffe0ff */
[----:B------:R-:W-:Y:S01]  /*0b20*/  ISETP.GE.AND P2, PT, R7, RZ, PT ;  /* 0x000000ff0700720c */ /* 0x000fe20003f46270 */
[----:B------:R-:W-:Y:S01]  /*0b30*/  VIADD R7, R6, UR11 ;  /* 0x0000000b06077c36 */ /* 0x000fe20008000000 */
[----:B------:R-:W-:-:S03]  /*0b40*/  ULDC.64 UR10, c[0x0][0x2a0] ;  /* 0x0000a800000a7ab9 */ /* 0x000fc60000000a00 */
[----:B------:R-:W-:Y:S02]  /*0b50*/  IMAD R2, R2, R12, R7 ;  /* 0x0000000c02027224 */ /* 0x000fe400078e0207 */
[----:B------:R-:W-:Y:S02]  /*0b60*/  IMAD R7, R9, R11, R8 ;  /* 0x0000000b09077224 */ /* 0x000fe400078e0208 */
[----:B------:R-:W-:Y:S01]  /*0b70*/  @P0 VIADD R10, R10, 0x1 ;  /* 0x000000010a0a0836 */ /* 0x000fe20000000000 */
[----:B------:R-:W-:Y:S01]  /*0b80*/  ISETP.GE.AND P6, PT, R2, UR11, PT ;  /* 0x0000000b02007c0c */ /* 0x000fe2000bfc6270 */
[----:B------:R-:W-:Y:S01]  /*0b90*/  IMAD R9, R6, R9, UR5 ;  /* 0x0000000506097e24 */ /* 0x000fe2000f8e0209 */
[----:B------:R-:W-:Y:S01]  /*0ba0*/  LOP3.LUT R11, R7, R2, RZ, 0xfc, !PT ;  /* 0x00000002070b7212 */ /* 0x000fe200078efcff */
[----:B------:R-:W-:Y:S01]  /*0bb0*/  @!P2 IMAD.MOV R10, RZ, RZ, -R10 ;  /* 0x000000ffff0aa224 */ /* 0x000fe200078e0a0a */
[----:B------:R-:W-:Y:S02]  /*0bc0*/  @!P1 LOP3.LUT R10, RZ, R4, RZ, 0x33, !PT ;  /* 0x00000004ff0a9212 */ /* 0x000fe400078e33ff */
[----:B------:R-:W-:Y:S01]  /*0bd0*/  ISETP.LT.OR P0, PT, R11, RZ, P6 ;  /* 0x000000ff0b00720c */ /* 0x000fe20003701670 */
[----:B------:R-:W-:-:S02]  /*0be0*/  VIADD R11, R9, UR5 ;  /* 0x00000005090b7c36 */ /* 0x000fc40008000000 */
[----:B------:R-:W-:Y:S01]  /*0bf0*/  IMAD.MOV R6, RZ, RZ, -R10 ;  /* 0x000000ffff067224 */ /* 0x000fe200078e0a0a */
[----:B------:R-:W-:Y:S01]  /*0c00*/  ISETP.GE.OR P0, PT, R7, UR10, P0 ;  /* 0x0000000a07007c0c */ /* 0x000fe20008706670 */
[----:B------:R-:W-:Y:S01]  /*0c10*/  ULDC.64 UR10, c[0x0][0x290] ;  /* 0x0000a400000a7ab9 */ /* 0x000fe20000000a00 */
[----:B------:R-:W-:Y:S01]  /*0c20*/  IADD3 R15, R11, UR5, RZ ;  /* 0x000000050b0f7c10 */ /* 0x000fe2000fffe0ff */
[----:B------:R-:W-:Y:S02]  /*0c30*/  IMAD R4, R4, R6, R13 ;  /* 0x0000000604047224 */ /* 0x000fe400078e020d */
[----:B------:R-:W-:Y:S02]  /*0c40*/  IMAD.IADD R9, R8, 0x1, -R9 ;  /* 0x0000000108097824 */ /* 0x000fe400078e0a09 */
[----:B------:R-:W-:Y:S02]  /*0c50*/  IMAD R4, R4, UR10, RZ ;  /* 0x0000000a04047c24 */ /* 0x000fe4000f8e02ff */
[C-C-:B------:R-:W-:Y:S01]  /*0c60*/  IMAD.IADD R13, R8.reuse, 0x1, -R15.reuse ;  /* 0x00000001080d7824 */ /* 0x140fe200078e0a0f */
[C---:B------:R-:W-:Y:S01]  /*0c70*/  IADD3 R15, R8.reuse, -UR5, -R15 ;  /* 0x80000005080f7c10 */ /* 0x040fe2000fffe80f */
[----:B------:R-:W-:Y:S01]  /*0c80*/  IMAD.IADD R11, R8, 0x1, -R11 ;  /* 0x00000001080b7824 */ /* 0x000fe200078e0a0b */
[----:B------:R-:W-:Y:S01]  /*0c90*/  HFMA2.MMA R8, -RZ, RZ, 0, 0 ;  /* 0x00000000ff087435 */ /* 0x000fe200000001ff */
[----:B------:R-:W-:-:S10]  /*0ca0*/  IMAD R6, R10, UR11, R4 ;  /* 0x0000000b0a067c24 */ /* 0x000fd4000f8e0204 */
.L_x_609:
[----:B------:R-:W0:Y:S01]  /*0cb0*/  @!P0 LDC.64 R20, c[0x0][0x210] ;  /* 0x00008400ff148b82 */ /* 0x000e220000000a00 */
[--C-:B------:R-:W-:Y:S02]  /*0cc0*/  IMAD.IADD R19, R6, 0x1, R27.reuse ;  /* 0x0000000106137824 */ /* 0x100fe400078e021b */
[----:B------:R-:W-:Y:S02]  /*0cd0*/  IMAD.IADD R25, R4, 0x1, R27 ;  /* 0x0000000104197824 */ /* 0x000fe400078e021b */
[----:B------:R-:W-:Y:S02]  /*0ce0*/  IMAD R14, R19, UR13, R2 ;  /* 0x0000000d130e7c24 */ /* 0x000fe4000f8e0202 */
[----:B------:R-:W-:Y:S01]  /*0cf0*/  IMAD R25, R25, UR4, RZ ;  /* 0x0000000419197c24 */ /* 0x000fe2000f8e02ff */
[----:B------:R-:W1:Y:S01]  /*0d00*/  LDC.64 R16, c[0x0][0x260] ;  /* 0x00009800ff107b82 */ /* 0x000e620000000a00 */
[----:B------:R-:W-:-:S04]  /*0d10*/  IMAD R10, R14, UR12, R7 ;  /* 0x0000000c0e0a7c24 */ /* 0x000fc8000f8e0207 */
[----:B0-----:R-:W-:-:S06]  /*0d20*/  @!P0 IMAD.WIDE R22, R10, 0x4, R20 ;  /* 0x000000040a168825 */ /* 0x001fcc00078e0214 */
[----:B------:R-:W2:Y:S01]  /*0d30*/  @!P0 LDG.E R23, desc[UR6][R22.64] ;  /* 0x0000000616178981 */ /* 0x000ea2000c1e1900 */
[----:B-1----:R-:W-:-:S05]  /*0d40*/  IMAD.WIDE R18, R25, 0x4, R16 ;  /* 0x0000000419127825 */ /* 0x002fca00078e0210 */
[----:B------:R-:W2:Y:S01]  /*0d50*/  @!P0 LDG.E R24, desc[UR6][R18.64] ;  /* 0x0000000612188981 */ /* 0x000ea2000c1e1900 */
[----:B------:R-:W-:-:S04]  /*0d60*/  LOP3.LUT R12, R9, R2, RZ, 0xfc, !PT ;  /* 0x00000002090c7212 */ /* 0x000fc800078efcff */
[----:B------:R-:W-:-:S04]  /*0d70*/  ISETP.LT.OR P1, PT, R12, RZ, P6 ;  /* 0x000000ff0c00720c */ /* 0x000fc80003721670 */
[----:B------:R-:W-:-:S13]  /*0d80*/  ISETP.GE.OR P1, PT, R9, UR12, P1 ;  /* 0x0000000c09007c0c */ /* 0x000fda0008f26670 */
[----:B------:R-:W0:Y:S01]  /*0d90*/  @!P1 LDC.64 R20, c[0x0][0x210] ;  /* 0x00008400ff149b82 */ /* 0x000e220000000a00 */
[----:B------:R-:W-:Y:S01]  /*0da0*/  LOP3.LUT R26, R11, R2, RZ, 0xfc, !PT ;  /* 0x000000020b1a7212 */ /* 0x000fe200078efcff */
[----:B------:R-:W-:-:S03]  /*0db0*/  IMAD R12, R14, UR12, R9 ;  /* 0x0000000c0e0c7c24 */ /* 0x000fc6000f8e0209 */
[----:B------:R-:W-:-:S04]  /*0dc0*/  ISETP.LT.OR P2, PT, R26, RZ, P6 ;  /* 0x000000ff1a00720c */ /* 0x000fc80003741670 */
[----:B------:R-:W-:Y:S01]  /*0dd0*/  ISETP.GE.OR P2, PT, R11, UR12, P2 ;  /* 0x0000000c0b007c0c */ /* 0x000fe20009746670 */
[----:B0-----:R-:W-:-:S12]  /*0de0*/  @!P1 IMAD.WIDE R28, R12, 0x4, R20 ;  /* 0x000000040c1c9825 */ /* 0x001fd800078e0214 */
[----:B------:R-:W0:Y:S01]  /*0df0*/  @!P2 LDC.64 R20, c[0x0][0x210] ;  /* 0x00008400ff14ab82 */ /* 0x000e220000000a00 */
[----:B------:R-:W3:Y:S04]  /*0e00*/  @!P1 LDG.E R29, desc[UR6][R28.64] ;  /* 0x000000061c1d9981 */ /* 0x000ee8000c1e1900 */
[----:B------:R-:W3:Y:S01]  /*0e10*/  @!P1 LDG.E R28, desc[UR6][R18.64+0x4] ;  /* 0x00000406121c9981 */ /* 0x000ee2000c1e1900 */
[----:B------:R-:W-:Y:S02]  /*0e20*/  IMAD R26, R14, UR12, R11 ;  /* 0x0000000c0e1a7c24 */ /* 0x000fe4000f8e020b */
[----:B--2---:R-:W-:Y:S02]  /*0e30*/  @!P0 FFMA.FTZ R8, R24, R23, R8 ;  /* 0x0000001718088223 */ /* 0x004fe40000010008 */
[----:B0-----:R-:W-:Y:S01]  /*0e40*/  @!P2 IMAD.WIDE R22, R26, 0x4, R20 ;  /* 0x000000041a16a825 */ /* 0x001fe200078e0214 */
[----:B------:R-:W2:Y:S05]  /*0e50*/  @!P2 LDG.E R24, desc[UR6][R18.64+0x8] ;  /* 0x000008061218a981 */ /* 0x000eaa000c1e1900 */
[----:B------:R0:W2:Y:S01]  /*0e60*/  @!P2 LDG.E R23, desc[UR6][R22.64] ;  /* 0x000000061617a981 */ /* 0x0000a2000c1e1900 */
[----:B------:R-:W-:-:S02]  /*0e70*/  LOP3.LUT R20, R13, R2, RZ, 0xfc, !PT ;  /* 0x000000020d147212 */ /* 0x000fc400078efcff */
[----:B0-----:R-:W-:Y:S01]  /*0e80*/  LOP3.LUT R22, R15, R2, RZ, 0xfc, !PT ;  /* 0x000000020f167212 */ /* 0x001fe200078efcff */
[----:B---3--:R-:W-:Y:S01]  /*0e90*/  @!P1 FFMA.FTZ R8, R29, R28, R8 ;  /* 0x0000001c1d089223 */ /* 0x008fe20000010008 */
[----:B------:R-:W-:-:S04]  /*0ea0*/  ISETP.LT.OR P1, PT, R20, RZ, P6 ;  /* 0x000000ff1400720c */ /* 0x000fc80003721670 */
[----:B------:R-:W-:-:S13]  /*0eb0*/  ISETP.GE.OR P1, PT, R13, UR12, P1 ;  /* 0x0000000c0d007c0c */ /* 0x000fda0008f26670 */
[----:B------:R-:W0:Y:S01]  /*0ec0*/  @!P1 LDC.64 R20, c[0x0][0x210] ;  /* 0x00008400ff149b82 */ /* 0x000e220000000a00 */
[----:B--2---:R-:W-:Y:S01]  /*0ed0*/  @!P2 FFMA.FTZ R8, R23, R24, R8 ;  /* 0x000000181708a223 */ /* 0x004fe20000010008 */
[----:B------:R-:W-:-:S04]  /*0ee0*/  IMAD R24, R14, UR12, R13 ;  /* 0x0000000c0e187c24 */ /* 0x000fc8000f8e020d */
[----:B0-----:R-:W-:Y:S01]  /*0ef0*/  @!P1 IMAD.WIDE R28, R24, 0x4, R20 ;  /* 0x00000004181c9825 */ /* 0x001fe200078e0214 */
[----:B------:R-:W-:Y:S02]  /*0f00*/  ISETP.LT.OR P2, PT, R22, RZ, P6 ;  /* 0x000000ff1600720c */ /* 0x000fe40003741670 */
[----:B------:R-:W2:Y:S04]  /*0f10*/  @!P1 LDG.E R22, desc[UR6][R18.64+0xc] ;  /* 0x00000c0612169981 */ /* 0x000ea8000c1e1900 */
[----:B------:R-:W2:Y:S01]  /*0f20*/  @!P1 LDG.E R29, desc[UR6][R28.64] ;  /* 0x000000061c1d9981 */ /* 0x000ea2000c1e1900 */
[----:B------:R-:W-:-:S13]  /*0f30*/  ISETP.GE.OR P2, PT, R15, UR12, P2 ;  /* 0x0000000c0f007c0c */ /* 0x000fda0009746670 */
[----:B------:R0:W3:Y:S02]  /*0f40*/  @!P2 LDG.E R23, desc[UR6][R18.64+0x10] ;  /* 0x000010061217a981 */ /* 0x0000e4000c1e1900 */
[----:B0-----:R-:W0:Y:S01]  /*0f50*/  @!P2 LDC.64 R18, c[0x0][0x210] ;  /* 0x00008400ff12ab82 */ /* 0x001e220000000a00 */
[----:B------:R-:W-:-:S04]  /*0f60*/  IMAD R14, R14, UR12, R15 ;  /* 0x0000000c0e0e7c24 */ /* 0x000fc8000f8e020f */
[----:B0-----:R-:W-:-:S06]  /*0f70*/  @!P2 IMAD.WIDE R20, R14, 0x4, R18 ;  /* 0x000000040e14a825 */ /* 0x001fcc00078e0212 */
[----:B------:R-:W3:Y:S01]  /*0f80*/  @!P2 LDG.E R21, desc[UR6][R20.64] ;  /* 0x000000061415a981 */ /* 0x000ee2000c1e1900 */
[----:B--2---:R-:W-:Y:S01]  /*0f90*/  @!P1 FFMA.FTZ R8, R29, R22, R8 ;  /* 0x000000161d089223 */ /* 0x004fe20000010008 */
[----:B------:R-:W-:-:S04]  /*0fa0*/  IADD3 R22, R2, -UR9, RZ ;  /* 0x8000000902167c10 */ /* 0x000fc8000fffe0ff */
[----:B------:R-:W-:Y:S02]  /*0fb0*/  ISETP.GE.AND P1, PT, R22, UR13, PT ;  /* 0x0000000d16007c0c */ /* 0x000fe4000bf26270 */
[----:B------:R-:W-:-:S04]  /*0fc0*/  LOP3.LUT R28, R7, R22, RZ, 0xfc, !PT ;  /* 0x00000016071c7212 */ /* 0x000fc800078efcff */
[----:B------:R-:W-:-:S04]  /*0fd0*/  ISETP.LT.OR P3, PT, R28, RZ, P1 ;  /* 0x000000ff1c00720c */ /* 0x000fc80000f61670 */
[----:B------:R-:W-:-:S13]  /*0fe0*/  ISETP.GE.OR P3, PT, R7, UR12, P3 ;  /* 0x0000000c07007c0c */ /* 0x000fda0009f66670 */
[----:B------:R-:W0:Y:S01]  /*0ff0*/  @!P3 LDC.64 R18, c[0x0][0x210] ;  /* 0x00008400ff12bb82 */ /* 0x000e220000000a00 */
[----:B------:R-:W-:-:S04]  /*1000*/  IMAD R29, RZ, RZ, -UR9 ;  /* 0x80000009ff1d7e24 */ /* 0x000fc8000f8e02ff */
[----:B------:R-:W-:Y:S02]  /*1010*/  IMAD R10, R29, UR12, R10 ;  /* 0x0000000c1d0a7c24 */ /* 0x000fe4000f8e020a */
[----:B---3--:R-:W-:Y:S02]  /*1020*/  @!P2 FFMA.FTZ R8, R21, R23, R8 ;  /* 0x000000171508a223 */ /* 0x008fe40000010008 */
[----:B0-----:R-:W-:-:S04]  /*1030*/  @!P3 IMAD.WIDE R20, R10, 0x4, R18 ;  /* 0x000000040a14b825 */ /* 0x001fc800078e0212 */
[----:B------:R-:W-:Y:S01]  /*1040*/  VIADD R19, R25, 0x5 ;  /* 0x0000000519137836 */ /* 0x000fe20000000000 */
[----:B------:R0:W2:Y:S03]  /*1050*/  @!P3 LDG.E R18, desc[UR6][R20.64] ;  /* 0x000000061412b981 */ /* 0x0000a6000c1e1900 */
[----:B0-----:R-:W-:-:S05]  /*1060*/  IMAD.WIDE R20, R19, 0x4, R16 ;  /* 0x0000000413147825 */ /* 0x001fca00078e0210 */
[----:B------:R-:W2:Y:S01]  /*1070*/  @!P3 LDG.E R19, desc[UR6][R20.64] ;  /* 0x000000061413b981 */ /* 0x000ea2000c1e1900 */
[----:B------:R-:W-:Y:S02]  /*1080*/  IMAD R12, R29, UR12, R12 ;  /* 0x0000000c1d0c7c24 */ /* 0x000fe4000f8e020c */
[----:B--2---:R-:W-:Y:S01]  /*1090*/  @!P3 FFMA.FTZ R8, R19, R18, R8 ;  /* 0x000000121308b223 */ /* 0x004fe20000010008 */
[----:B------:R-:W-:-:S04]  /*10a0*/  LOP3.LUT R18, R9, R22, RZ, 0xfc, !PT ;  /* 0x0000001609127212 */ /* 0x000fc800078efcff */
[----:B------:R-:W-:-:S04]  /*10b0*/  ISETP.LT.OR P2, PT, R18, RZ, P1 ;  /* 0x000000ff1200720c */ /* 0x000fc80000f41670 */
[----:B------:R-:W-:-:S13]  /*10c0*/  ISETP.GE.OR P2, PT, R9, UR12, P2 ;  /* 0x0000000c09007c0c */ /* 0x000fda0009746670 */
[----:B------:R-:W0:Y:S01]  /*10d0*/  @!P2 LDC.64 R18, c[0x0][0x210] ;  /* 0x00008400ff12ab82 */ /* 0x000e220000000a00 */
[----:B------:R-:W2:Y:S01]  /*10e0*/  @!P2 LDG.E R23, desc[UR6][R20.64+0x4] ;  /* 0x000004061417a981 */ /* 0x000ea2000c1e1900 */
[----:B0-----:R-:W-:-:S06]  /*10f0*/  @!P2 IMAD.WIDE R18, R12, 0x4, R18 ;  /* 0x000000040c12a825 */ /* 0x001fcc00078e0212 */
        /* <DEDUP_REMOVED lines=8> */
[----:B0-----:R-:W-:-:S05]  /*1180*/  @!P2 IMAD.WIDE R18, R26, 0x4, R18 ;  /* 0x000000041a12a825 */ /* 0x001fca00078e0212 */
        /* <DEDUP_REMOVED lines=18> */
[----:B------:R0:W2:Y:S01]  /*12b0*/  @!P2 LDG.E R28, desc[UR6][R18.64] ;  /* 0x00000006121ca981 */ /* 0x0000a2000c1e1900 */
[----:B------:R-:W-:-:S05]  /*12c0*/  VIADD R22, R22, -UR9 ;  /* 0x8000000916167c36 */ /* 0x000fca0008000000 */
[----:B------:R-:W-:Y:S02]  /*12d0*/  ISETP.GE.AND P1, PT, R22, UR13, PT ;  /* 0x0000000d16007c0c */ /* 0x000fe4000bf26270 */
[----:B0-----:R-:W-:-:S04]  /*12e0*/  LOP3.LUT R18, R7, R22, RZ, 0xfc, !PT ;  /* 0x0000001607127212 */ /* 0x001fc800078efcff */
[----:B------:R-:W-:-:S04]  /*12f0*/  ISETP.LT.OR P3, PT, R18, RZ, P1 ;  /* 0x000000ff1200720c */ /* 0x000fc80000f61670 */
[----:B------:R-:W-:-:S13]  /*1300*/  ISETP.GE.OR P3, PT, R7, UR12, P3 ;  /* 0x0000000c07007c0c */ /* 0x000fda0009f66670 */
[----:B------:R-:W0:Y:S01]  /*1310*/  @!P3 LDC.64 R18, c[0x0][0x210] ;  /* 0x00008400ff12bb82 */ /* 0x000e220000000a00 */
[----:B------:R-:W-:-:S04]  /*1320*/  IMAD R10, R29, UR12, R10 ;  /* 0x0000000c1d0a7c24 */ /* 0x000fc8000f8e020a */
[----:B0-----:R-:W-:-:S05]  /*1330*/  @!P3 IMAD.WIDE R20, R10, 0x4, R18 ;  /* 0x000000040a14b825 */ /* 0x001fca00078e0212 */
[----:B------:R0:W3:Y:S01]  /*1340*/  @!P3 LDG.E R18, desc[UR6][R20.64] ;  /* 0x000000061412b981 */ /* 0x0000e2000c1e1900 */
[----:B--2---:R-:W-:Y:S01]  /*1350*/  @!P2 FFMA.FTZ R8, R28, R23, R8 ;  /* 0x000000171c08a223 */ /* 0x004fe20000010008 */
[----:B------:R-:W-:-:S05]  /*1360*/  IADD3 R23, R25, 0xa, RZ ;  /* 0x0000000a19177810 */ /* 0x000fca0007ffe0ff */
[----:B0-----:R-:W-:-:S05]  /*1370*/  IMAD.WIDE R20, R23, 0x4, R16 ;  /* 0x0000000417147825 */ /* 0x001fca00078e0210 */
[----:B------:R-:W3:Y:S01]  /*1380*/  @!P3 LDG.E R19, desc[UR6][R20.64] ;  /* 0x000000061413b981 */ /* 0x000ee2000c1e1900 */
[----:B------:R-:W-:Y:S02]  /*1390*/  IMAD R12, R29, UR12, R12 ;  /* 0x0000000c1d0c7c24 */ /* 0x000fe4000f8e020c */
[----:B---3--:R-:W-:Y:S01]  /*13a0*/  @!P3 FFMA.FTZ R8, R19, R18, R8 ;  /* 0x000000121308b223 */ /* 0x008fe20000010008 */
        /* <DEDUP_REMOVED lines=25> */
[C---:B------:R-:W-:Y:S02]  /*1540*/  IMAD R14, R29.reuse, UR12, R14 ;  /* 0x0000000c1d0e7c24 */ /* 0x040fe4000f8e020e */
[----:B------:R-:W-:Y:S02]  /*1550*/  IMAD R10, R29, UR12, R10 ;  /* 0x0000000c1d0a7c24 */ /* 0x000fe4000f8e020a */
[----:B--2---:R-:W-:Y:S01]  /*1560*/  @!P2 FFMA.FTZ R8, R23, R28, R8 ;  /* 0x0000001c1708a223 */ /* 0x004fe20000010008 */
[----:B------:R-:W-:-:S04]  /*1570*/  LOP3.LUT R23, R15, R22, RZ, 0xfc, !PT ;  /* 0x000000160f177212 */ /* 0x000fc800078efcff */
[----:B------:R-:W-:-:S04]  /*1580*/  ISETP.LT.OR P1, PT, R23, RZ, P1 ;  /* 0x000000ff1700720c */ /* 0x000fc80000f21670 */
[----:B------:R-:W-:-:S13]  /*1590*/  ISETP.GE.OR P2, PT, R15, UR12, P1 ;  /* 0x0000000c0f007c0c */ /* 0x000fda0008f46670 */
[----:B------:R-:W0:Y:S01]  /*15a0*/  @!P2 LDC.64 R18, c[0x0][0x210] ;  /* 0x00008400ff12ab82 */ /* 0x000e220000000a00 */
[----:B------:R-:W-:Y:S01]  /*15b0*/  VIADD R22, R22, -UR9 ;  /* 0x8000000916167c36 */ /* 0x000fe20008000000 */
[----:B------:R-:W2:Y:S04]  /*15c0*/  @!P2 LDG.E R23, desc[UR6][R20.64+0x10] ;  /* 0x000010061417a981 */ /* 0x000ea8000c1e1900 */
[----:B------:R-:W-:Y:S01]  /*15d0*/  ISETP.GE.AND P1, PT, R22, UR13, PT ;  /* 0x0000000d16007c0c */ /* 0x000fe2000bf26270 */
[----:B0-----:R-:W-:-:S05]  /*15e0*/  @!P2 IMAD.WIDE R18, R14, 0x4, R18 ;  /* 0x000000040e12a825 */ /* 0x001fca00078e0212 */
[----:B------:R0:W2:Y:S02]  /*15f0*/  @!P2 LDG.E R28, desc[UR6][R18.64] ;  /* 0x00000006121ca981 */ /* 0x0000a4000c1e1900 */
[----:B0-----:R-:W-:-:S04]  /*1600*/  LOP3.LUT R18, R7, R22, RZ, 0xfc, !PT ;  /* 0x0000001607127212 */ /* 0x001fc800078efcff */
[----:B------:R-:W-:-:S04]  /*1610*/  ISETP.LT.OR P3, PT, R18, RZ, P1 ;  /* 0x000000ff1200720c */ /* 0x000fc80000f61670 */
[----:B------:R-:W-:-:S13]  /*1620*/  ISETP.GE.OR P3, PT, R7, UR12, P3 ;  /* 0x0000000c07007c0c */ /* 0x000fda0009f66670 */
[----:B------:R-:W0:Y:S01]  /*1630*/  @!P3 LDC.64 R18, c[0x0][0x210] ;  /* 0x00008400ff12bb82 */ /* 0x000e220000000a00 */
[----:B------:R-:W-:Y:S02]  /*1640*/  VIADD R21, R25, 0xf ;  /* 0x0000000f19157836 */ /* 0x000fe40000000000 */
[----:B0-----:R-:W-:-:S05]  /*1650*/  @!P3 IMAD.WIDE R18, R10, 0x4, R18 ;  /* 0x000000040a12b825 */ /* 0x001fca00078e0212 */
[----:B------:R0:W3:Y:S02]  /*1660*/  @!P3 LDG.E R20, desc[UR6][R18.64] ;  /* 0x000000061214b981 */ /* 0x0000e4000c1e1900 */
[----:B0-----:R-:W-:-:S05]  /*1670*/  IMAD.WIDE R18, R21, 0x4, R16 ;  /* 0x0000000415127825 */ /* 0x001fca00078e0210 */
[----:B------:R-:W3:Y:S01]  /*1680*/  @!P3 LDG.E R21, desc[UR6][R18.64] ;  /* 0x000000061215b981 */ /* 0x000ee2000c1e1900 */
[----:B------:R-:W-:Y:S02]  /*1690*/  IMAD R12, R29, UR12, R12 ;  /* 0x0000000c1d0c7c24 */ /* 0x000fe4000f8e020c */
[----:B--2---:R-:W-:-:S04]  /*16a0*/  @!P2 FFMA.FTZ R8, R28, R23, R8 ;  /* 0x000000171c08a223 */ /* 0x004fc80000010008 */
[----:B---3--:R-:W-:Y:S01]  /*16b0*/  @!P3 FFMA.FTZ R8, R21, R20, R8 ;  /* 0x000000141508b223 */ /* 0x008fe20000010008 */
[----:B------:R-:W-:-:S04]  /*16c0*/  LOP3.LUT R20, R9, R22, RZ, 0xfc, !PT ;  /* 0x0000001609147212 */ /* 0x000fc800078efcff */
[----:B------:R-:W-:-:S04]  /*16d0*/  ISETP.LT.OR P2, PT, R20, RZ, P1 ;  /* 0x000000ff1400720c */ /* 0x000fc80000f41670 */
[----:B------:R-:W-:-:S13]  /*16e0*/  ISETP.GE.OR P2, PT, R9, UR12, P2 ;  /* 0x0000000c09007c0c */ /* 0x000fda0009746670 */
[----:B------:R-:W0:Y:S01]  /*16f0*/  @!P2 LDC.64 R20, c[0x0][0x210] ;  /* 0x00008400ff14ab82 */ /* 0x000e220000000a00 */
[----:B------:R-:W2:Y:S01]  /*1700*/  @!P2 LDG.E R23, desc[UR6][R18.64+0x4] ;  /* 0x000004061217a981 */ /* 0x000ea2000c1e1900 */
[----:B0-----:R-:W-:-:S06]  /*1710*/  @!P2 IMAD.WIDE R20, R12, 0x4, R20 ;  /* 0x000000040c14a825 */ /* 0x001fcc00078e0214 */
[----:B------:R-:W2:Y:S02]  /*1720*/  @!P2 LDG.E R21, desc[UR6][R20.64] ;  /* 0x000000061415a981 */ /* 0x000ea4000c1e1900 */
[----:B--2---:R-:W-:Y:S01]  /*1730*/  @!P2 FFMA.FTZ R8, R21, R23, R8 ;  /* 0x000000171508a223 */ /* 0x004fe20000010008 */
[----:B------:R-:W-:-:S04]  /*1740*/  LOP3.LUT R23, R11, R22, RZ, 0xfc, !PT ;  /* 0x000000160b177212 */ /* 0x000fc800078efcff */
[----:B------:R-:W-:-:S04]  /*1750*/  ISETP.LT.OR P2, PT, R23, RZ, P1 ;  /* 0x000000ff1700720c */ /* 0x000fc80000f41670 */
[----:B------:R-:W-:-:S13]  /*1760*/  ISETP.GE.OR P2, PT, R11, UR12, P2 ;  /* 0x0000000c0b007c0c */ /* 0x000fda0009746670 */
[----:B------:R-:W0:Y:S01]  /*1770*/  @!P2 LDC.64 R20, c[0x0][0x210] ;  /* 0x00008400ff14ab82 */ /* 0x000e220000000a00 */
[----:B------:R-:W-:Y:S01]  /*1780*/  IMAD R23, R29, UR12, R26 ;  /* 0x0000000c1d177c24 */ /* 0x000fe2000f8e021a */
[----:B------:R-:W2:Y:S03]  /*1790*/  @!P2 LDG.E R28, desc[UR6][R18.64+0x8] ;  /* 0x00000806121ca981 */ /* 0x000ea6000c1e1900 */
        /* <DEDUP_REMOVED lines=17> */
[----:B------:R1:W2:Y:S01]  /*18b0*/  @!P3 LDG.E R26, desc[UR6][R18.64+0x10] ;  /* 0x00001006121ab981 */ /* 0x0002a2000c1e1900 */
[----:B0-----:R-:W-:-:S05]  /*18c0*/  @!P3 IMAD.WIDE R20, R14, 0x4, R20 ;  /* 0x000000040e14b825 */ /* 0x001fca00078e0214 */
[----:B------:R0:W2:Y:S01]  /*18d0*/  @!P3 LDG.E R28, desc[UR6][R20.64] ;  /* 0x00000006141cb981 */ /* 0x0000a2000c1e1900 */
[----:B------:R-:W-:-:S04]  /*18e0*/  IADD3 R22, R22, -UR9, RZ ;  /* 0x8000000916167c10 */ /* 0x000fc8000fffe0ff */
[----:B------:R-:W-:Y:S02]  /*18f0*/  ISETP.GE.AND P1, PT, R22, UR13, PT ;  /* 0x0000000d16007c0c */ /* 0x000fe4000bf26270 */
[----:B-1----:R-:W-:-:S04]  /*1900*/  LOP3.LUT R18, R7, R22, RZ, 0xfc, !PT ;  /* 0x0000001607127212 */ /* 0x002fc800078efcff */
[----:B------:R-:W-:-:S04]  /*1910*/  ISETP.LT.OR P2, PT, R18, RZ, P1 ;  /* 0x000000ff1200720c */ /* 0x000fc80000f41670 */
[----:B------:R-:W-:-:S13]  /*1920*/  ISETP.GE.OR P2, PT, R7, UR12, P2 ;  /* 0x0000000c07007c0c */ /* 0x000fda0009746670 */
[----:B------:R-:W1:Y:S01]  /*1930*/  @!P2 LDC.64 R18, c[0x0][0x210] ;  /* 0x00008400ff12ab82 */ /* 0x000e620000000a00 */
[----:B0-----:R-:W-:Y:S01]  /*1940*/  IMAD R21, R29, UR12, R10 ;  /* 0x0000000c1d157c24 */ /* 0x001fe2000f8e020a */
[----:B------:R-:W-:-:S04]  /*1950*/  LOP3.LUT R10, R11, R22, RZ, 0xfc, !PT ;  /* 0x000000160b0a7212 */ /* 0x000fc800078efcff */
[----:B------:R-:W-:Y:S02]  /*1960*/  ISETP.LT.OR P4, PT, R10, RZ, P1 ;  /* 0x000000ff0a00720c */ /* 0x000fe40000f81670 */
[----:B------:R-:W-:-:S04]  /*1970*/  LOP3.LUT R10, R13, R22, RZ, 0xfc, !PT ;  /* 0x000000160d0a7212 */ /* 0x000fc800078efcff */
[----:B------:R-:W-:Y:S01]  /*1980*/  ISETP.LT.OR P5, PT, R10, RZ, P1 ;  /* 0x000000ff0a00720c */ /* 0x000fe20000fa1670 */
[----:B-1----:R-:W-:Y:S01]  /*1990*/  @!P2 IMAD.WIDE R20, R21, 0x4, R18 ;  /* 0x000000041514a825 */ /* 0x002fe200078e0212 */
[----:B------:R-:W-:Y:S02]  /*19a0*/  ISETP.GE.OR P4, PT, R11, UR12, P4 ;  /* 0x0000000c0b007c0c */ /* 0x000fe4000a786670 */
[----:B------:R-:W-:Y:S01]  /*19b0*/  ISETP.GE.OR P5, PT, R13, UR12, P5 ;  /* 0x0000000c0d007c0c */ /* 0x000fe2000afa6670 */
[----:B------:R-:W-:Y:S02]  /*19c0*/  VIADD R25, R25, 0x14 ;  /* 0x0000001419197836 */ /* 0x000fe40000000000 */
[C---:B------:R-:W-:Y:S02]  /*19d0*/  IMAD R14, R29.reuse, UR12, R14 ;  /* 0x0000000c1d0e7c24 */ /* 0x040fe4000f8e020e */
[C---:B------:R-:W-:Y:S02]  /*19e0*/  IMAD R24, R29.reuse, UR12, R24 ;  /* 0x0000000c1d187c24 */ /* 0x040fe4000f8e0218 */
[----:B------:R-:W-:-:S02]  /*19f0*/  IMAD R23, R29, UR12, R23 ;  /* 0x0000000c1d177c24 */ /* 0x000fc4000f8e0217 */
[----:B------:R-:W-:Y:S02]  /*1a00*/  IMAD R29, R29, UR12, R12 ;  /* 0x0000000c1d1d7c24 */ /* 0x000fe4000f8e020c */
[----:B------:R-:W-:Y:S02]  /*1a10*/  IMAD.WIDE R16, R25, 0x4, R16 ;  /* 0x0000000419107825 */ /* 0x000fe400078e0210 */
[----:B------:R0:W3:Y:S04]  /*1a20*/  @!P2 LDG.E R25, desc[UR6][R20.64] ;  /* 0x000000061419a981 */ /* 0x0000e8000c1e1900 */
[----:B------:R-:W3:Y:S01]  /*1a30*/  @!P2 LDG.E R12, desc[UR6][R16.64] ;  /* 0x00000006100ca981 */ /* 0x000ee2000c1e1900 */
[----:B0-----:R-:W0:Y:S01]  /*1a40*/  @!P4 LDC.64 R20, c[0x0][0x210] ;  /* 0x00008400ff14cb82 */ /* 0x001e220000000a00 */
[----:B--2---:R-:W-:Y:S01]  /*1a50*/  @!P3 FFMA.FTZ R8, R28, R26, R8 ;  /* 0x0000001a1c08b223 */ /* 0x004fe20000010008 */
[----:B------:R-:W-:-:S04]  /*1a60*/  LOP3.LUT R26, R9, R22, RZ, 0xfc, !PT ;  /* 0x00000016091a7212 */ /* 0x000fc800078efcff */
[----:B------:R-:W-:Y:S02]  /*1a70*/  ISETP.LT.OR P3, PT, R26, RZ, P1 ;  /* 0x000000ff1a00720c */ /* 0x000fe40000f61670 */
[----:B------:R-:W-:Y:S01]  /*1a80*/  LOP3.LUT R22, R15, R22, RZ, 0xfc, !PT ;  /* 0x000000160f167212 */ /* 0x000fe200078efcff */
[----:B------:R-:W2:Y:S01]  /*1a90*/  @!P4 LDG.E R26, desc[UR6][R16.64+0x8] ;  /* 0x00000806101ac981 */ /* 0x000ea2000c1e1900 */
[----:B------:R-:W-:-:S13]  /*1aa0*/  ISETP.GE.OR P3, PT, R9, UR12, P3 ;  /* 0x0000000c09007c0c */ /* 0x000fda0009f66670 */
[----:B------:R-:W1:Y:S01]  /*1ab0*/  @!P3 LDC.64 R18, c[0x0][0x210] ;  /* 0x00008400ff12bb82 */ /* 0x000e620000000a00 */
[----:B------:R-:W-:-:S04]  /*1ac0*/  ISETP.LT.OR P1, PT, R22, RZ, P1 ;  /* 0x000000ff1600720c */ /* 0x000fc80000f21670 */
[----:B------:R-:W-:Y:S01]  /*1ad0*/  ISETP.GE.OR P1, PT, R15, UR12, P1 ;  /* 0x0000000c0f007c0c */ /* 0x000fe20008f26670 */
[----:B-1----:R-:W-:Y:S02]  /*1ae0*/  @!P3 IMAD.WIDE R18, R29, 0x4, R18 ;  /* 0x000000041d12b825 */ /* 0x002fe400078e0212 */
[----:B------:R-:W1:Y:S03]  /*1af0*/  @!P5 LDC.64 R28, c[0x0][0x210] ;  /* 0x00008400ff1cdb82 */ /* 0x000e660000000a00 */
[----:B------:R4:W5:Y:S07]  /*1b00*/  @!P3 LDG.E R10, desc[UR6][R18.64] ;  /* 0x00000006120ab981 */ /* 0x00096e000c1e1900 */
[----:B----4-:R-:W4:Y:S01]  /*1b10*/  @!P1 LDC.64 R18, c[0x0][0x210] ;  /* 0x00008400ff129b82 */ /* 0x010f220000000a00 */
[----:B0-----:R-:W-:-:S06]  /*1b20*/  @!P4 IMAD.WIDE R22, R23, 0x4, R20 ;  /* 0x000000041716c825 */ /* 0x001fcc00078e0214 */
[----:B------:R-:W2:Y:S01]  /*1b30*/  @!P4 LDG.E R23, desc[UR6][R22.64] ;  /* 0x000000061617c981 */ /* 0x000ea2000c1e1900 */
[----:B-1----:R-:W-:-:S03]  /*1b40*/  @!P5 IMAD.WIDE R28, R24, 0x4, R28 ;  /* 0x00000004181cd825 */ /* 0x002fc600078e021c */
[----:B------:R-:W5:Y:S04]  /*1b50*/  @!P3 LDG.E R24, desc[UR6][R16.64+0x4] ;  /* 0x000004061018b981 */ /* 0x000f68000c1e1900 */
[----:B------:R-:W2:Y:S01]  /*1b60*/  @!P5 LDG.E R29, desc[UR6][R28.64] ;  /* 0x000000061c1dd981 */ /* 0x000ea2000c1e1900 */
[----:B----4-:R-:W-:-:S03]  /*1b70*/  @!P1 IMAD.WIDE R20, R14, 0x4, R18 ;  /* 0x000000040e149825 */ /* 0x010fc600078e0212 */
[----:B------:R-:W4:Y:S04]  /*1b80*/  @!P5 LDG.E R14, desc[UR6][R16.64+0xc] ;  /* 0x00000c06100ed981 */ /* 0x000f28000c1e1900 */
[----:B------:R-:W4:Y:S04]  /*1b90*/  @!P1 LDG.E R18, desc[UR6][R16.64+0x10] ;  /* 0x0000100610129981 */ /* 0x000f28000c1e1900 */
[----:B------:R-:W4:Y:S01]  /*1ba0*/  @!P1 LDG.E R21, desc[UR6][R20.64] ;  /* 0x0000000614159981 */ /* 0x000f22000c1e1900 */
[----:B------:R-:W-:Y:S02]  /*1bb0*/  VIADD R27, R27, 0x1 ;  /* 0x000000011b1b7836 */ /* 0x000fe40000000000 */
[----:B---3--:R-:W-:-:S03]  /*1bc0*/  @!P2 FFMA.FTZ R8, R12, R25, R8 ;  /* 0x000000190c08a223 */ /* 0x008fc60000010008 */
[----:B------:R-:W-:Y:S01]  /*1bd0*/  ISETP.GE.AND P2, PT, R27, UR14, PT ;  /* 0x0000000e1b007c0c */ /* 0x000fe2000bf46270 */
[----:B-----5:R-:W-:-:S04]  /*1be0*/  @!P3 FFMA.FTZ R8, R10, R24, R8 ;  /* 0x000000180a08b223 */ /* 0x020fc80000010008 */
[----:B--2---:R-:W-:-:S04]  /*1bf0*/  @!P4 FFMA.FTZ R8, R23, R26, R8 ;  /* 0x0000001a1708c223 */ /* 0x004fc80000010008 */
[----:B----4-:R-:W-:-:S04]  /*1c00*/  @!P5 FFMA.FTZ R8, R29, R14, R8 ;  /* 0x0000000e1d08d223 */ /* 0x010fc80000010008 */
[----:B------:R-:W-:Y:S01]  /*1c10*/  @!P1 FFMA.FTZ R8, R21, R18, R8 ;  /* 0x0000001215089223 */ /* 0x000fe20000010008 */
[----:B------:R-:W-:Y:S06]  /*1c20*/  @!P2 BRA `(.L_x_609) ;  /* 0xfffffff00020a947 */ /* 0x000fec000383ffff */
[----:B------:R-:W-:Y:S01]  /*1c30*/  SHF.R.S64 R6, RZ, 0x1e, R0 ;  /* 0x0000001eff067819 */ /* 0x000fe20000001000 */
[----:B------:R-:W-:Y:S01]  /*1c40*/  ULDC.64 UR10, c[0x0][0x238] ;  /* 0x00008e00000a7ab9 */ /* 0x000fe20000000a00 */
[----:B------:R-:W-:Y:S02]  /*1c50*/  ULDC UR5, c[0x0][0x288] ;  /* 0x0000a20000057ab9 */ /* 0x000fe40000000800 */
[----:B------:R-:W-:-:S04]  /*1c60*/  IADD3 R6, P0, R6, UR10, RZ ;  /* 0x0000000a06067c10 */ /* 0x000fc8000ff1e0ff */
        /* <DEDUP_REMOVED lines=8> */
        .weak           $__internal_8_$__cuda_sm20_div_u64
        .type           $__internal_8_$__cuda_sm20_div_u64,@function
        .size           $__internal_8_$__cuda_sm20_div_u64,(.L_x_1134 - $__internal_8_$__cuda_sm20_div_u64)
$__internal_8_$__cuda_sm20_div_u64:
        /* <DEDUP_REMOVED lines=21> */
[----:B------:R-:W-:Y:S01]  /*1e40*/  IMAD R8, R7, R5, R9 ;  /* 0x0000000507087224 */ /* 0x000fe200078e0209 */
[----:B------:R-:W-:-:S03]  /*1e50*/  MOV R9, RZ ;  /* 0x000000ff00097202 */ /* 0x000fc60000000f00 */
        /* <DEDUP_REMOVED lines=31> */
[----:B------:R-:W-:Y:S01]  /*2050*/  SEL R6, R6, R7, P0 ;  /* 0x0000000706067207 */ /* 0x000fe20000000000 */
[----:B------:R-:W-:Y:S01]  /*2060*/  IMAD.MOV.U32 R7, RZ, RZ, 0x0 ;  /* 0x00000000ff077424 */ /* 0x000fe200078e00ff */
[----:B------:R-:W-:Y:S02]  /*2070*/  ISETP.GE.U32.AND P0, PT, R2, R5, PT ;  /* 0x000000050200720c */ /* 0x000fe40003f06070 */
[----:B------:R-:W-:Y:S02]  /*2080*/  IADD3 R2, P2, R11, 0x1, RZ ;  /* 0x000000010b027810 */ /* 0x000fe40007f5e0ff */
[----:B------:R-:W-:-:S02]  /*2090*/  ISETP.GE.U32.AND.EX P0, PT, R8, RZ, PT, P0 ;  /* 0x000000ff0800720c */ /* 0x000fc40003f06100 */
[----:B------:R-:W-:Y:S01]  /*20a0*/  ISETP.NE.AND.EX P1, PT, RZ, RZ, PT, P1 ;  /* 0x000000ffff00720c */ /* 0x000fe20003f25310 */
[----:B------:R-:W-:Y:S01]  /*20b0*/  IMAD.X R9, RZ, RZ, R6, P2 ;  /* 0x000000ffff097224 */ /* 0x000fe200010e0606 */
[----:B------:R-:W-:-:S04]  /*20c0*/  SEL R2, R2, R11, P0 ;  /* 0x0000000b02027207 */ /* 0x000fc80000000000 */
[----:B------:R-:W-:Y:S02]  /*20d0*/  SEL R9, R9, R6, P0 ;  /* 0x0000000609097207 */ /* 0x000fe40000000000 */
[----:B------:R-:W-:Y:S02]  /*20e0*/  MOV R6, R4 ;  /* 0x0000000400067202 */ /* 0x000fe40000000f00 */
[----:B------:R-:W-:Y:S02]  /*20f0*/  SEL R2, R2, 0xffffffff, P1 ;  /* 0xffffffff02027807 */ /* 0x000fe40000800000 */
[----:B------:R-:W-:Y:S01]  /*2100*/  SEL R9, R9, 0xffffffff, P1 ;  /* 0xffffffff09097807 */ /* 0x000fe20000800000 */
[----:B------:R-:W-:Y:S06]  /*2110*/  RET.REL.NODEC R6 `(_ZN2at6native51_GLOBAL__N__2c613397_18_DepthwiseConv2d_cu_9959487032conv_depthwise2d_backward_kernelILi5ELi1EfiEEvNS_27GenericPackedTensorAccessorIKT1_Lm4ENS_16DefaultPtrTraitsEiEENS3_IS4_Lm4ES6_iEES7_T2_iiiiiiiiiiiiiii) ;  /* 0xffffffdc06b87950 */ /* 0x000fec0003c3ffff */
.L_x_611:
        /* <DEDUP_REMOVED lines=14> */
.L_x_1134:


//--------------------- .text._ZN2at6native51_GLOBAL__N__2c613397_18_DepthwiseConv2d_cu_9959487032conv_depthwise2d_backward_kernelILi0ELi0EdiEEvNS_27GenericPackedTensorAccessorIKT1_Lm4ENS_16DefaultPtrTraitsEiEENS3_IS4_Lm4ES6_iEES7_T2_iiiiiiiiiiiiiii --------------------------
	.section	.text._ZN2at6native51_GLOBAL__N__2c613397_18_DepthwiseConv2d_cu_9959487032conv_depthwise2d_backward_kernelILi0ELi0EdiEEvNS_27GenericPackedTensorAccessorIKT1_Lm4ENS_16DefaultPtrTraitsEiEENS3_IS4_Lm4ES6_iEES7_T2_iiiiiiiiiiiiiii,"ax",@progbits
	.align	128
.text._ZN2at6native51_GLOBAL__N__2c613397_18_DepthwiseConv2d_cu_9959487032conv_depthwise2d_backward_kernelILi0ELi0EdiEEvNS_27GenericPackedTensorAccessorIKT1_Lm4ENS_16DefaultPtrTraitsEiEENS3_IS4_Lm4ES6_iEES7_T2_iiiiiiiiiiiiiii:
        .type           _ZN2at6native51_GLOBAL__N__2c613397_18_DepthwiseConv2d_cu_9959487032conv_depthwise2d_backward_kernelILi0ELi0EdiEEvNS_27GenericPackedTensorAccessorIKT1_Lm4ENS_16DefaultPtrTraitsEiEENS3_IS4_Lm4ES6_iEES7_T2_iiiiiiiiiiiiiii,@function
        .size           _ZN2at6native51_GLOBAL__N__2c613397_18_DepthwiseConv2d_cu_9959487032conv_depthwise2d_backward_kernelILi0ELi0EdiEEvNS_27GenericPackedTensorAccessorIKT1_Lm4ENS_16DefaultPtrTraitsEiEENS3_IS4_Lm4ES6_iEES7_T2_iiiiiiiiiiiiiii,(.L_x_1136 - _ZN2at6native51_GLOBAL__N__2c613397_18_DepthwiseConv2d_cu_9959487032conv_depthwise2d_backward_kernelILi0ELi0EdiEEvNS_27GenericPackedTensorAccessorIKT1_Lm4ENS_16DefaultPtrTraitsEiEENS3_IS4_Lm4ES6_iEES7_T2_iiiiiiiiiiiiiii)
        .other          _ZN2at6native51_GLOBAL__N__2c613397_18_DepthwiseConv2d_cu_9959487032conv_depthwise2d_backward_kernelILi0ELi0EdiEEvNS_27GenericPackedTensorAccessorIKT1_Lm4ENS_16DefaultPtrTraitsEiEENS3_IS4_Lm4ES6_iEES7_T2_iiiiiiiiiiiiiii,@"STO_CUDA_ENTRY STV_DEFAULT"
_ZN2at6native51_GLOBAL__N__2c613397_18_DepthwiseConv2d_cu_9959487032conv_depthwise2d_backward_kernelILi0ELi0EdiEEvNS_27GenericPackedTensorAccessorIKT1_Lm4ENS_16DefaultPtrTraitsEiEENS3_IS4_Lm4ES6_iEES7_T2_iiiiiiiiiiiiiii:
[----:B------:R-:W-:Y:S01]  /*0000*/  LDC R1, c[0x0][0x28] ;  /* 0x00000a00ff017b82 */ /* 0x000fe20000000800 */
[----:B------:R-:W0:Y:S07]  /*0010*/  S2R R2, SR_TID.X ;  /* 0x0000000000027919 */ /* 0x000e2e0000002100 */
[----:B------:R-:W0:Y:S01]  /*0020*/  S2UR UR4, SR_CTAID.X ;  /* 0x00000000000479c3 */ /* 0x000e220000002500 */
[----:B------:R-:W-:-:S07]  /*0030*/  IMAD.MOV.U32 R3, RZ, RZ, RZ ;  /* 0x000000ffff037224 */ /* 0x000fce00078e00ff */
[----:B------:R-:W0:Y:S02]  /*0040*/  LDC R11, c[0x0][RZ] ;  /* 0x00000000ff0b7b82 */ /* 0x000e240000000800 */
[----:B0-----:R-:W-:Y:S01]  /*0050*/  IMAD.WIDE.U32 R10, R11, UR4, R2 ;  /* 0x000000040b0a7c25 */ /* 0x001fe2000f8e0002 */
[----:B------:R-:W-:Y:S02]  /*0060*/  ULDC UR4, c[0x0][0x288] ;  /* 0x0000a20000047ab9 */ /* 0x000fe40000000800 */
[----:B------:R-:W-:Y:S02]  /*0070*/  USHF.R.S32.HI UR9, URZ, 0x1f, UR4 ;  /* 0x0000001f3f097899 */ /* 0x000fe40008011404 */
        /* <DEDUP_REMOVED lines=8> */
.L_x_632:
[----:B------:R-:W0:Y:S01]  /*0100*/  LDC R9, c[0x0][0x298] ;  /* 0x0000a600ff097b82 */ /* 0x000e220000000800 */
[----:B------:R-:W-:Y:S02]  /*0110*/  IABS R6, R12 ;  /* 0x0000000c00067213 */ /* 0x000fe40000000000 */
[----:B------:R-:W-:Y:S02]  /*0120*/  CS2R R14, SRZ ;  /* 0x00000000000e7805 */ /* 0x000fe4000001ff00 */
        /* <DEDUP_REMOVED lines=27> */
[----:B--2---:R-:W-:Y:S05]  /*02e0*/  @P0 BRA `(.L_x_612) ;  /* 0x0000002800840947 */ /* 0x004fea0003800000 */
[----:B------:R-:W0:Y:S01]  /*02f0*/  LDC R7, c[0x0][0x29c] ;  /* 0x0000a700ff077b82 */ /* 0x000e220000000800 */
[----:B------:R-:W-:Y:S01]  /*0300*/  IABS R6, R0 ;  /* 0x0000000000067213 */ /* 0x000fe20000000000 */
[----:B------:R-:W-:Y:S01]  /*0310*/  ULDC UR5, c[0x0][0x2bc] ;  /* 0x0000af0000057ab9 */ /* 0x000fe20000000800 */
[----:B------:R-:W-:Y:S01]  /*0320*/  IMAD R9, R0, R9, RZ ;  /* 0x0000000900097224 */ /* 0x000fe200078e02ff */
[----:B------:R-:W-:-:S04]  /*0330*/  CS2R R14, SRZ ;  /* 0x00000000000e7805 */ /* 0x000fc8000001ff00 */
        /* <DEDUP_REMOVED lines=9> */
[----:B0-----:R-:W-:Y:S01]  /*03d0*/  IMAD.MOV.U32 R2, RZ, RZ, RZ ;  /* 0x000000ffff027224 */ /* 0x001fe200078e00ff */
[----:B-1----:R-:W-:-:S05]  /*03e0*/  IADD3 R5, RZ, -R3, RZ ;  /* 0x80000003ff057210 */ /* 0x002fca0007ffe0ff */
        /* <DEDUP_REMOVED lines=14> */
[----:B------:R-:W-:-:S05]  /*04d0*/  @P0 IADD3 R2, R2, 0x1, RZ ;  /* 0x0000000102020810 */ /* 0x000fca0007ffe0ff */
        /* <DEDUP_REMOVED lines=9> */
[----:B------:R-:W-:-:S03]  /*0570*/  HFMA2.MMA R5, -RZ, RZ, 0, 0 ;  /* 0x00000000ff057435 */ /* 0x000fc600000001ff */
[----:B------:R-:W-:-:S04]  /*0580*/  IMAD.MOV.U32 R3, RZ, RZ, R6 ;  /* 0x000000ffff037224 */ /* 0x000fc800078e0006 */
        /* <DEDUP_REMOVED lines=10> */
[----:B------:R-:W-:-:S06]  /*0630*/  @P0 VIADD R10, R10, 0x1 ;  /* 0x000000010a0a0836 */ /* 0x000fcc0000000000 */
[----:B------:R-:W-:Y:S01]  /*0640*/  @!P2 IMAD.MOV R10, RZ, RZ, -R10 ;  /* 0x000000ffff0aa224 */ /* 0x000fe200078e0a0a */
[----:B------:R-:W-:-:S05]  /*0650*/  @!P1 LOP3.LUT R10, RZ, R8, RZ, 0x33, !PT ;  /* 0x00000008ff0a9212 */ /* 0x000fca00078e33ff */
[----:B------:R-:W-:-:S04]  /*0660*/  IMAD.MOV R3, RZ, RZ, -R10 ;  /* 0x000000ffff037224 */ /* 0x000fc800078e0a0a */
[----:B------:R-:W-:Y:S02]  /*0670*/  IMAD R8, R8, R3, R4 ;  /* 0x0000000308087224 */ /* 0x000fe400078e0204 */
[----:B------:R-:W-:-:S07]  /*0680*/  VIADD R3, R0, UR5 ;  /* 0x0000000500037c36 */ /* 0x000fce0008000000 */
.L_x_631:
[----:B------:R-:W0:Y:S01]  /*0690*/  LDC R2, c[0x0][0x2a8] ;  /* 0x0000aa00ff027b82 */ /* 0x000e220000000800 */
[----:B------:R-:W-:Y:S02]  /*06a0*/  ULDC.64 UR12, c[0x0][0x290] ;  /* 0x0000a400000c7ab9 */ /* 0x000fe40000000a00 */
[----:B------:R-:W-:Y:S02]  /*06b0*/  IMAD R13, R8, UR12, R5 ;  /* 0x0000000c080d7c24 */ /* 0x000fe4000f8e0205 */
[----:B------:R-:W-:-:S05]  /*06c0*/  VIADD R5, R5, 0x1 ;  /* 0x0000000105057836 */ /* 0x000fca0000000000 */
[----:B------:R-:W-:Y:S02]  /*06d0*/  ISETP.GE.AND P1, PT, R5, UR12, PT ;  /* 0x0000000c05007c0c */ /* 0x000fe4000bf26270 */
[----:B0-----:R-:W-:-:S13]  /*06e0*/  ISETP.GE.AND P0, PT, R2, 0x1, PT ;  /* 0x000000010200780c */ /* 0x001fda0003f06270 */
[----:B--2---:R-:W-:Y:S05]  /*06f0*/  @!P0 BRA `(.L_x_613) ;  /* 0x00000024007c8947 */ /* 0x004fea0003800000 */
[----:B------:R-:W-:Y:S01]  /*0700*/  ULDC UR5, c[0x0][0x2ac] ;  /* 0x0000ab0000057ab9 */ /* 0x000fe20000000800 */
[----:B------:R-:W-:Y:S02]  /*0710*/  IMAD R6, R10, UR13, R13 ;  /* 0x0000000d0a067c24 */ /* 0x000fe4000f8e020d */
[----:B------:R-:W-:Y:S02]  /*0720*/  IMAD R2, R2, UR5, RZ ;  /* 0x0000000502027c24 */ /* 0x000fe4000f8e02ff */
[----:B------:R-:W-:Y:S02]  /*0730*/  IMAD.MOV.U32 R4, RZ, RZ, RZ ;  /* 0x000000ffff047224 */ /* 0x000fe400078e00ff */
[----:B------:R-:W-:-:S07]  /*0740*/  IMAD R2, R13, R2, RZ ;  /* 0x000000020d027224 */ /* 0x000fce00078e02ff */
.L_x_630:
[----:B------:R-:W0:Y:S01]  /*0750*/  LDC R19, c[0x0][0x2b4] ;  /* 0x0000ad00ff137b82 */ /* 0x000e220000000800 */
[----:B------:R-:W-:Y:S01]  /*0760*/  ULDC UR5, c[0x0][0x2c4] ;  /* 0x0000b10000057ab9 */ /* 0x000fe20000000800 */
[----:B------:R-:W-:Y:S02]  /*0770*/  IMAD.MOV.U32 R22, RZ, RZ, RZ ;  /* 0x000000ffff167224 */ /* 0x000fe400078e00ff */
[C---:B------:R-:W-:Y:S01]  /*0780*/  IMAD R0, R4.reuse, UR5, R7 ;  /* 0x0000000504007c24 */ /* 0x040fe2000f8e0207 */
[----:B------:R-:W-:-:S04]  /*0790*/  IADD3 R4, R4, 0x1, RZ ;  /* 0x0000000104047810 */ /* 0x000fc80007ffe0ff */
[----:B------:R-:W-:-:S04]  /*07a0*/  IADD3 R0, R3, -R0, RZ ;  /* 0x8000000003007210 */ /* 0x000fc80007ffe0ff */
[----:B------:R-:W-:Y:S02]  /*07b0*/  ISETP.GE.AND P3, PT, R0, RZ, PT ;  /* 0x000000ff0000720c */ /* 0x000fe40003f66270 */
[----:B0-----:R-:W-:-:S04]  /*07c0*/  IABS R13, R19 ;  /* 0x00000013000d7213 */ /* 0x001fc80000000000 */
[----:B------:R-:W0:Y:S08]  /*07d0*/  I2F.RP R18, R13 ;  /* 0x0000000d00127306 */ /* 0x000e300000209400 */
[----:B0-----:R-:W0:Y:S02]  /*07e0*/  MUFU.RCP R18, R18 ;  /* 0x0000001200127308 */ /* 0x001e240000001000 */
[----:B0-----:R-:W-:Y:S01]  /*07f0*/  VIADD R16, R18, 0xffffffe ;  /* 0x0ffffffe12107836 */ /* 0x001fe20000000000 */
[----:B------:R-:W-:-:S05]  /*0800*/  IABS R18, R0 ;  /* 0x0000000000127213 */ /* 0x000fca0000000000 */
[----:B------:R0:W1:Y:S02]  /*0810*/  F2I.FTZ.U32.TRUNC.NTZ R17, R16 ;  /* 0x0000001000117305 */ /* 0x000064000021f000 */
[----:B0-----:R-:W-:Y:S02]  /*0820*/  IMAD.MOV.U32 R16, RZ, RZ, RZ ;  /* 0x000000ffff107224 */ /* 0x001fe400078e00ff */
[----:B-1----:R-:W-:-:S04]  /*0830*/  IMAD.MOV R20, RZ, RZ, -R17 ;  /* 0x000000ffff147224 */ /* 0x002fc800078e0a11 */
[----:B------:R-:W-:-:S04]  /*0840*/  IMAD R21, R20, R13, RZ ;  /* 0x0000000d14157224 */ /* 0x000fc800078e02ff */
[----:B------:R-:W-:-:S06]  /*0850*/  IMAD.HI.U32 R17, R17, R21, R16 ;  /* 0x0000001511117227 */ /* 0x000fcc00078e0010 */
        /* <DEDUP_REMOVED lines=12> */
[----:B------:R-:W-:Y:S02]  /*0920*/  IMAD.MOV.U32 R17, RZ, RZ, R2 ;  /* 0x000000ffff117224 */ /* 0x000fe400078e0002 */
[----:B------:R-:W-:-:S04]  /*0930*/  IMAD.MOV.U32 R13, RZ, RZ, R18 ;  /* 0x000000ffff0d7224 */ /* 0x000fc800078e0012 */
[----:B------:R-:W-:Y:S01]  /*0940*/  @!P3 IMAD.MOV R13, RZ, RZ, -R13 ;  /* 0x000000ffff0db224 */ /* 0x000fe200078e0a0d */
[----:B------:R-:W-:Y:S01]  /*0950*/  @!P0 LOP3.LUT R13, RZ, R19, RZ, 0x33, !PT ;  /* 0x00000013ff0d8212 */ /* 0x000fe200078e33ff */
[----:B--2---:R-:W-:Y:S06]  /*0960*/  @!P4 BRA `(.L_x_614) ;  /* 0x000000140014c947 */ /* 0x004fec0003800000 */
[----:B------:R-:W0:Y:S01]  /*0970*/  LDC.64 R16, c[0x0][0x260] ;  /* 0x00009800ff107b82 */ /* 0x000e220000000a00 */
[----:B------:R-:W-:Y:S01]  /*0980*/  ULDC UR12, c[0x0][0x2c0] ;  /* 0x0000b000000c7ab9 */ /* 0x000fe20000000800 */
[----:B------:R-:W-:Y:S01]  /*0990*/  ULDC UR5, c[0x0][0x2b8] ;  /* 0x0000ae0000057ab9 */ /* 0x000fe20000000800 */
[----:B------:R-:W-:Y:S01]  /*09a0*/  UIADD3 UR6, -UR12, URZ, URZ ;  /* 0x0000003f0c067290 */ /* 0x000fe2000fffe13f */
[----:B------:R-:W-:Y:S01]  /*09b0*/  VIADD R20, R12, UR5 ;  /* 0x000000050c147c36 */ /* 0x000fe20008000000 */
[----:B------:R-:W-:Y:S01]  /*09c0*/  ISETP.NE.AND P3, PT, R13, RZ, PT ;  /* 0x000000ff0d00720c */ /* 0x000fe20003f65270 */
[----:B------:R-:W-:Y:S01]  /*09d0*/  IMAD.MOV.U32 R22, RZ, RZ, RZ ;  /* 0x000000ffff167224 */ /* 0x000fe200078e00ff */
[----:B------:R-:W-:Y:S01]  /*09e0*/  UIMAD UR8, UR6, 0x3, UR5 ;  /* 0x00000003060878a4 */ /* 0x000fe2000f8e0205 */
[C-C-:B------:R-:W-:Y:S01]  /*09f0*/  IMAD.IADD R21, R20.reuse, 0x1, -R9.reuse ;  /* 0x0000000114157824 */ /* 0x140fe200078e0a09 */
[----:B------:R-:W-:Y:S01]  /*0a00*/  ULEA UR5, UR6, UR5, 0x1 ;  /* 0x0000000506057291 */ /* 0x000fe2000f8e083f */
[----:B------:R-:W-:-:S03]  /*0a10*/  IADD3 R20, R20, -UR12, -R9 ;  /* 0x8000000c14147c10 */ /* 0x000fc6000fffe809 */
[C-C-:B------:R-:W-:Y:S02]  /*0a20*/  IADD3 R19, -R9.reuse, UR8, R12.reuse ;  /* 0x0000000809137c10 */ /* 0x140fe4000fffe10c */
[----:B------:R-:W-:Y:S01]  /*0a30*/  IADD3 R18, -R9, UR5, R12 ;  /* 0x0000000509127c10 */ /* 0x000fe2000fffe10c */
[----:B0-----:R-:W-:-:S04]  /*0a40*/  IMAD.WIDE R16, R2, 0x8, R16 ;  /* 0x0000000802107825 */ /* 0x001fc800078e0210 */
[----:B------:R-:W-:Y:S01]  /*0a50*/  IMAD.MOV.U32 R25, RZ, RZ, R17 ;  /* 0x000000ffff197224 */ /* 0x000fe200078e0011 */
[----:B------:R-:W-:-:S07]  /*0a60*/  MOV R24, R16 ;  /* 0x0000001000187202 */ /* 0x000fce0000000f00 */
.L_x_623:
        /* <DEDUP_REMOVED lines=50> */
[----:B------:R-:W-:-:S05]  /*0d90*/  IMAD R29, R26, R28, R29 ;  /* 0x0000001c1a1d7224 */ /* 0x000fca00078e021d */
[----:B------:R-:W-:-:S13]  /*0da0*/  ISETP.GT.U32.AND P5, PT, R26, R29, PT ;  /* 0x0000001d1a00720c */ /* 0x000fda0003fa4070 */
[-C--:B------:R-:W-:Y:S01]  /*0db0*/  @!P5 IADD3 R29, R29, -R26.reuse, RZ ;  /* 0x8000001a1d1dd210 */ /* 0x080fe20007ffe0ff */
[----:B------:R-:W-:Y:S01]  /*0dc0*/  @!P5 VIADD R16, R16, 0x1 ;  /* 0x000000011010d836 */ /* 0x000fe20000000000 */
[----:B------:R-:W-:Y:S02]  /*0dd0*/  ISETP.NE.AND P5, PT, R23, RZ, PT ;  /* 0x000000ff1700720c */ /* 0x000fe40003fa5270 */
[----:B------:R-:W-:-:S13]  /*0de0*/  ISETP.GE.U32.AND P0, PT, R29, R26, PT ;  /* 0x0000001a1d00720c */ /* 0x000fda0003f06070 */
[----:B------:R-:W-:-:S04]  /*0df0*/  @P0 VIADD R16, R16, 0x1 ;  /* 0x0000000110100836 */ /* 0x000fc80000000000 */
[----:B------:R-:W-:-:S04]  /*0e00*/  IMAD.MOV.U32 R26, RZ, RZ, R16 ;  /* 0x000000ffff1a7224 */ /* 0x000fc800078e0010 */
[----:B------:R-:W-:Y:S01]  /*0e10*/  @!P4 IMAD.MOV R26, RZ, RZ, -R26 ;  /* 0x000000ffff1ac224 */ /* 0x000fe200078e0a1a */
[----:B------:R-:W-:-:S04]  /*0e20*/  @!P5 LOP3.LUT R26, RZ, R23, RZ, 0x33, !PT ;  /* 0x00000017ff1ad212 */ /* 0x000fc800078e33ff */
[----:B------:R-:W-:-:S04]  /*0e30*/  LOP3.LUT R16, R27, R26, RZ, 0xfc, !PT ;  /* 0x0000001a1b107212 */ /* 0x000fc800078efcff */
[----:B------:R-:W-:Y:S02]  /*0e40*/  ISETP.GE.AND P0, PT, R16, RZ, PT ;  /* 0x000000ff1000720c */ /* 0x000fe40003f06270 */
[----:B------:R-:W0:Y:S02]  /*0e50*/  LDC.64 R16, c[0x0][0x2a0] ;  /* 0x0000a800ff107b82 */ /* 0x000e240000000a00 */
[----:B0-----:R-:W-:-:S04]  /*0e60*/  ISETP.GE.OR P0, PT, R26, R17, !P0 ;  /* 0x000000111a00720c */ /* 0x001fc80004706670 */
[----:B------:R-:W-:-:S13]  /*0e70*/  ISETP.GE.OR P0, PT, R27, R16, P0 ;  /* 0x000000101b00720c */ /* 0x000fda0000706670 */
[----:B------:R-:W-:Y:S05]  /*0e80*/  @P0 BRA `(.L_x_616) ;  /* 0x00000000001c0947 */ /* 0x000fea0003800000 */
[----:B------:R-:W-:-:S04]  /*0e90*/  IMAD R17, R6, R17, R26 ;  /* 0x0000001106117224 */ /* 0x000fc800078e021a */
[----:B------:R-:W-:Y:S02]  /*0ea0*/  IMAD R27, R17, R16, R27 ;  /* 0x00000010111b7224 */ /* 0x000fe400078e021b */
[----:B------:R-:W0:Y:S02]  /*0eb0*/  LDC.64 R16, c[0x0][0x210] ;  /* 0x00008400ff107b82 */ /* 0x000e240000000a00 */
[----:B0-----:R-:W-:Y:S02]  /*0ec0*/  IMAD.WIDE R26, R27, 0x8, R16 ;  /* 0x000000081b1a7825 */ /* 0x001fe400078e0210 */
[----:B------:R-:W2:Y:S04]  /*0ed0*/  LDG.E.64 R16, desc[UR10][R24.64] ;  /* 0x0000000a18107981 */ /* 0x000ea8000c1e1b00 */
[----:B------:R-:W2:Y:S02]  /*0ee0*/  LDG.E.64 R26, desc[UR10][R26.64] ;  /* 0x0000000a1a1a7981 */ /* 0x000ea4000c1e1b00 */
[----:B--2---:R-:W-:-:S11]  /*0ef0*/  DFMA R14, R26, R16, R14 ;  /* 0x000000101a0e722b */ /* 0x004fd6000000000e */
.L_x_616:
[----:B------:R-:W-:Y:S05]  /*0f00*/  BSYNC B0 ;  /* 0x0000000000007941 */ /* 0x000fea0003800000 */
.L_x_615:
        /* <DEDUP_REMOVED lines=48> */
[----:B------:R-:W-:-:S04]  /*1210*/  ISETP.GE.AND P5, PT, R17, RZ, PT ;  /* 0x000000ff1100720c */ /* 0x000fc80003fa6270 */
[----:B------:R-:W-:-:S05]  /*1220*/  IADD3 R28, -R16, RZ, RZ ;  /* 0x000000ff101c7210 */ /* 0x000fca0007ffe1ff */
[----:B------:R-:W-:-:S05]  /*1230*/  IMAD R29, R26, R28, R29 ;  /* 0x0000001c1a1d7224 */ /* 0x000fca00078e021d */
[----:B------:R-:W-:-:S13]  /*1240*/  ISETP.GT.U32.AND P0, PT, R26, R29, PT ;  /* 0x0000001d1a00720c */ /* 0x000fda0003f04070 */
[----:B------:R-:W-:Y:S02]  /*1250*/  @!P0 IMAD.IADD R29, R29, 0x1, -R26 ;  /* 0x000000011d1d8824 */ /* 0x000fe400078e0a1a */
        /* <DEDUP_REMOVED lines=20> */
.L_x_618:
[----:B------:R-:W-:Y:S05]  /*13a0*/  BSYNC B0 ;  /* 0x0000000000007941 */ /* 0x000fea0003800000 */
.L_x_617:
        /* <DEDUP_REMOVED lines=23> */
[----:B------:R-:W-:Y:S02]  /*1520*/  @!P5 IADD3 R29, -R29, RZ, RZ ;  /* 0x000000ff1d1dd210 */ /* 0x000fe40007ffe1ff */
[----:B------:R-:W-:-:S04]  /*1530*/  LOP3.LUT R16, RZ, R23, RZ, 0x33, !PT ;  /* 0x00000017ff107212 */ /* 0x000fc800078e33ff */
        /* <DEDUP_REMOVED lines=12> */
[----:B------:R-:W-:Y:S02]  /*1600*/  MOV R16, RZ ;  /* 0x000000ff00107202 */ /* 0x000fe40000000f00 */
        /* <DEDUP_REMOVED lines=17> */
[----:B------:R-:W-:-:S13]  /*1720*/  ISETP.GE.U32.AND P4, PT, R29, R26, PT ;  /* 0x0000001a1d00720c */ /* 0x000fda0003f86070 */
[----:B------:R-:W-:-:S04]  /*1730*/  @P4 VIADD R16, R16, 0x1 ;  /* 0x0000000110104836 */ /* 0x000fc80000000000 */
[----:B------:R-:W-:-:S05]  /*1740*/  IMAD.MOV.U32 R26, RZ, RZ, R16 ;  /* 0x000000ffff1a7224 */ /* 0x000fca00078e0010 */
[----:B------:R-:W-:Y:S02]  /*1750*/  @!P5 IADD3 R26, -R26, RZ, RZ ;  /* 0x000000ff1a1ad210 */ /* 0x000fe40007ffe1ff */
        /* <DEDUP_REMOVED lines=14> */
.L_x_620:
[----:B------:R-:W-:Y:S05]  /*1840*/  BSYNC B0 ;  /* 0x0000000000007941 */ /* 0x000fea0003800000 */
.L_x_619:
        /* <DEDUP_REMOVED lines=56> */
[----:B------:R-:W-:-:S05]  /*1bd0*/  @P4 VIADD R16, R16, 0x1 ;  /* 0x0000000110104836 */ /* 0x000fca0000000000 */
[----:B------:R-:W-:-:S05]  /*1be0*/  MOV R26, R16 ;  /* 0x00000010001a7202 */ /* 0x000fca0000000f00 */
        /* <DEDUP_REMOVED lines=15> */
.L_x_622:
[----:B------:R-:W-:Y:S05]  /*1ce0*/  BSYNC B0 ;  /* 0x0000000000007941 */ /* 0x000fea0003800000 */
.L_x_621:
[----:B------:R-:W-:Y:S01]  /*1cf0*/  VIADD R22, R22, 0x4 ;  /* 0x0000000416167836 */ /* 0x000fe20000000000 */
[----:B------:R-:W-:Y:S01]  /*1d00*/  ULDC UR5, c[0x0][0x2c0] ;  /* 0x0000b00000057ab9 */ /* 0x000fe20000000800 */
[----:B------:R-:W-:Y:S01]  /*1d10*/  IADD3 R24, P4, R24, 0x20, RZ ;  /* 0x0000002018187810 */ /* 0x000fe20007f9e0ff */
[----:B------:R-:W-:Y:S02]  /*1d20*/  IMAD R16, RZ, RZ, -UR5 ;  /* 0x80000005ff107e24 */ /* 0x000fe4000f8e02ff */
[----:B------:R-:W-:Y:S02]  /*1d30*/  VIADD R17, R22, UR4 ;  /* 0x0000000416117c36 */ /* 0x000fe40008000000 */
        /* <DEDUP_REMOVED lines=8> */
.L_x_614:
[----:B------:R-:W-:-:S13]  /*1dc0*/  ISETP.NE.AND P0, PT, RZ, UR7, PT ;  /* 0x00000007ff007c0c */ /* 0x000fda000bf05270 */
[----:B------:R-:W-:Y:S05]  /*1dd0*/  @!P0 BRA `(.L_x_624) ;  /* 0x0000000c00b88947 */ /* 0x000fea0003800000 */
[----:B------:R-:W0:Y:S01]  /*1de0*/  LDC.64 R18, c[0x0][0x260] ;  /* 0x00009800ff127b82 */ /* 0x000e220000000a00 */
[----:B------:R-:W-:Y:S01]  /*1df0*/  ISETP.NE.AND P3, PT, R13, RZ, PT ;  /* 0x000000ff0d00720c */ /* 0x000fe20003f65270 */
[----:B------:R-:W-:Y:S06]  /*1e00*/  BSSY B0, `(.L_x_625) ;  /* 0x000004d000007945 */ /* 0x000fec0003800000 */
[----:B------:R-:W1:Y:S08]  /*1e10*/  LDC R23, c[0x0][0x2c0] ;  /* 0x0000b000ff177b82 */ /* 0x000e700000000800 */
[----:B------:R-:W2:Y:S01]  /*1e20*/  LDC R25, c[0x0][0x2b8] ;  /* 0x0000ae00ff197b82 */ /* 0x000ea20000000800 */
[----:B0-----:R-:W-:-:S04]  /*1e30*/  IMAD.WIDE R18, R17, 0x8, R18 ;  /* 0x0000000811127825 */ /* 0x001fc800078e0212 */
[----:B-1----:R-:W-:Y:S01]  /*1e40*/  IMAD R22, R22, R23, R9 ;  /* 0x0000001716167224 */ /* 0x002fe200078e0209 */
[----:B------:R-:W-:Y:S06]  /*1e50*/  @P3 BRA `(.L_x_626) ;  /* 0x00000004001c3947 */ /* 0x000fec0003800000 */
[----:B------:R-:W0:Y:S01]  /*1e60*/  LDC R13, c[0x0][0x2b0] ;  /* 0x0000ac00ff0d7b82 */ /* 0x000e220000000800 */
        /* <DEDUP_REMOVED lines=9> */
[----:B--2---:R-:W-:-:S04]  /*1f00*/  IADD3 R16, -R22, R25, R12 ;  /* 0x0000001916107210 */ /* 0x004fc80007ffe10c */
[----:B------:R-:W-:Y:S02]  /*1f10*/  IABS R17, R16 ;  /* 0x0000001000117213 */ /* 0x000fe40000000000 */
        /* <DEDUP_REMOVED lines=16> */
[----:B------:R-:W-:Y:S01]  /*2020*/  ISETP.GE.U32.AND P5, PT, R17, R26, PT ;  /* 0x0000001a1100720c */ /* 0x000fe20003fa6070 */
[----:B------:R-:W-:Y:S01]  /*2030*/  @!P0 VIADD R20, R20, 0x1 ;  /* 0x0000000114148836 */ /* 0x000fe20000000000 */
[----:B------:R-:W-:Y:S01]  /*2040*/  LOP3.LUT R13, R16, R13, RZ, 0x3c, !PT ;  /* 0x0000000d100d7212 */ /* 0x000fe200078e3cff */
[----:B------:R-:W-:-:S03]  /*2050*/  IMAD.MOV.U32 R16, RZ, RZ, RZ ;  /* 0x000000ffff107224 */ /* 0x000fc600078e00ff */
[----:B------:R-:W-:-:S07]  /*2060*/  ISETP.GE.AND P6, PT, R13, RZ, PT ;  /* 0x000000ff0d00720c */ /* 0x000fce0003fc6270 */
[----:B------:R-:W-:-:S06]  /*2070*/  @P5 VIADD R20, R20, 0x1 ;  /* 0x0000000114145836 */ /* 0x000fcc0000000000 */
[----:B------:R-:W-:Y:S01]  /*2080*/  @!P6 IMAD.MOV R20, RZ, RZ, -R20 ;  /* 0x000000ffff14e224 */ /* 0x000fe200078e0a14 */
[----:B0-----:R-:W-:-:S04]  /*2090*/  IABS R26, R21 ;  /* 0x00000015001a7213 */ /* 0x001fc80000000000 */
[----:B------:R-:W0:Y:S08]  /*20a0*/  I2F.RP R27, R26 ;  /* 0x0000001a001b7306 */ /* 0x000e300000209400 */
[----:B0-----:R-:W0:Y:S02]  /*20b0*/  MUFU.RCP R27, R27 ;  /* 0x0000001b001b7308 */ /* 0x001e240000001000 */
[----:B0-----:R-:W-:-:S06]  /*20c0*/  IADD3 R17, R27, 0xffffffe, RZ ;  /* 0x0ffffffe1b117810 */ /* 0x001fcc0007ffe0ff */
[----:B------:R-:W0:Y:S02]  /*20d0*/  F2I.FTZ.U32.TRUNC.NTZ R17, R17 ;  /* 0x0000001100117305 */ /* 0x000e24000021f000 */
[----:B0-----:R-:W-:-:S04]  /*20e0*/  IMAD.MOV R13, RZ, RZ, -R17 ;  /* 0x000000ffff0d7224 */ /* 0x001fc800078e0a11 */
[----:B------:R-:W-:Y:S01]  /*20f0*/  IMAD R27, R13, R26, RZ ;  /* 0x0000001a0d1b7224 */ /* 0x000fe200078e02ff */
[----:B------:R-:W-:-:S03]  /*2100*/  SEL R13, R24, R20, !P4 ;  /* 0x00000014180d7207 */ /* 0x000fc60006000000 */
        /* <DEDUP_REMOVED lines=23> */
[----:B------:R-:W-:-:S04]  /*2280*/  IMAD R17, R17, R16, R13 ;  /* 0x0000001011117224 */ /* 0x000fc800078e020d */
[----:B0-----:R-:W-:Y:S02]  /*2290*/  IMAD.WIDE R20, R17, 0x8, R20 ;  /* 0x0000000811147825 */ /* 0x001fe400078e0214 */
[----:B------:R-:W2:Y:S04]  /*22a0*/  LDG.E.64 R16, desc[UR10][R18.64] ;  /* 0x0000000a12107981 */ /* 0x000ea8000c1e1b00 */
[----:B------:R-:W2:Y:S02]  /*22b0*/  LDG.E.64 R20, desc[UR10][R20.64] ;  /* 0x0000000a14147981 */ /* 0x000ea4000c1e1b00 */
[----:B--2---:R-:W-:-:S11]  /*22c0*/  DFMA R14, R20, R16, R14 ;  /* 0x00000010140e722b */ /* 0x004fd6000000000e */
.L_x_626:
[----:B------:R-:W-:Y:S05]  /*22d0*/  BSYNC B0 ;  /* 0x0000000000007941 */ /* 0x000fea0003800000 */
.L_x_625:
        /* <DEDUP_REMOVED lines=8> */
[----:B------:R-:W-:Y:S01]  /*2360*/  IMAD.MOV.U32 R16, RZ, RZ, RZ ;  /* 0x000000ffff107224 */ /* 0x000fe200078e00ff */
        /* <DEDUP_REMOVED lines=25> */
[----:B------:R-:W0:Y:S01]  /*2500*/  LDC R21, c[0x0][0x2b4] ;  /* 0x0000ad00ff157b82 */ /* 0x000e220000000800 */
[----:B------:R-:W-:Y:S01]  /*2510*/  ISETP.GE.U32.AND P5, PT, R17, R26, PT ;  /* 0x0000001a1100720c */ /* 0x000fe20003fa6070 */
[----:B------:R-:W-:Y:S01]  /*2520*/  @!P0 VIADD R20, R20, 0x1 ;  /* 0x0000000114148836 */ /* 0x000fe20000000000 */
[----:B------:R-:W-:Y:S02]  /*2530*/  LOP3.LUT R13, R16, R13, RZ, 0x3c, !PT ;  /* 0x0000000d100d7212 */ /* 0x000fe400078e3cff */
[----:B------:R-:W-:Y:S02]  /*2540*/  MOV R16, RZ ;  /* 0x000000ff00107202 */ /* 0x000fe40000000f00 */
[----:B------:R-:W-:-:S07]  /*2550*/  ISETP.GE.AND P6, PT, R13, RZ, PT ;  /* 0x000000ff0d00720c */ /* 0x000fce0003fc6270 */
[----:B------:R-:W-:-:S06]  /*2560*/  @P5 VIADD R20, R20, 0x1 ;  /* 0x0000000114145836 */ /* 0x000fcc0000000000 */
[----:B------:R-:W-:Y:S01]  /*2570*/  @!P6 IMAD.MOV R20, RZ, RZ, -R20 ;  /* 0x000000ffff14e224 */ /* 0x000fe200078e0a14 */
[----:B0-----:R-:W-:-:S04]  /*2580*/  IABS R26, R21 ;  /* 0x00000015001a7213 */ /* 0x001fc80000000000 */
[----:B------:R-:W0:Y:S08]  /*2590*/  I2F.RP R27, R26 ;  /* 0x0000001a001b7306 */ /* 0x000e300000209400 */
[----:B0-----:R-:W0:Y:S02]  /*25a0*/  MUFU.RCP R27, R27 ;  /* 0x0000001b001b7308 */ /* 0x001e240000001000 */
[----:B0-----:R-:W-:-:S06]  /*25b0*/  VIADD R17, R27, 0xffffffe ;  /* 0x0ffffffe1b117836 */ /* 0x001fcc0000000000 */
[----:B------:R-:W0:Y:S02]  /*25c0*/  F2I.FTZ.U32.TRUNC.NTZ R17, R17 ;  /* 0x0000001100117305 */ /* 0x000e24000021f000 */
[----:B0-----:R-:W-:-:S04]  /*25d0*/  IMAD.MOV R13, RZ, RZ, -R17 ;  /* 0x000000ffff0d7224 */ /* 0x001fc800078e0a11 */
[----:B------:R-:W-:Y:S01]  /*25e0*/  IMAD R27, R13, R26, RZ ;  /* 0x0000001a0d1b7224 */ /* 0x000fe200078e02ff */
[----:B------:R-:W-:-:S03]  /*25f0*/  SEL R13, R24, R20, !P4 ;  /* 0x00000014180d7207 */ /* 0x000fc60006000000 */
        /* <DEDUP_REMOVED lines=28> */
.L_x_629:
[----:B------:R-:W-:Y:S05]  /*27c0*/  BSYNC B1 ;  /* 0x0000000000017941 */ /* 0x000fea0003800000 */
.L_x_628:
[----:B------:R-:W-:-:S06]  /*27d0*/  UISETP.NE.AND UP0, UPT, UR7, 0x2, UPT ;  /* 0x000000020700788c */ /* 0x000fcc000bf05270 */
[----:B------:R-:W-:-:S13]  /*27e0*/  PLOP3.LUT P0, PT, PT, PT, UP0, 0x80, 0x0 ;  /* 0x000000000000781c */ /* 0x000fda0003f0f008 */
[----:B------:R-:W-:Y:S05]  /*27f0*/  @!P0 BRA `(.L_x_627) ;  /* 0x00000004002c8947 */ /* 0x000fea0003800000 */
[----:B------:R-:W-:-:S04]  /*2800*/  IADD3 R22, R22, R23, RZ ;  /* 0x0000001716167210 */ /* 0x000fc80007ffe0ff */
[----:B--2---:R-:W-:Y:S01]  /*2810*/  IADD3 R25, -R22, R25, R12 ;  /* 0x0000001916197210 */ /* 0x004fe20007ffe10c */
        /* <DEDUP_REMOVED lines=68> */
[----:B------:R-:W2:Y:S03]  /*2c60*/  LDG.E.64 R18, desc[UR10][R18.64+0x10] ;  /* 0x0000100a12127981 */ /* 0x000ea6000c1e1b00 */
[----:B------:R-:W-:-:S04]  /*2c70*/  IMAD R17, R17, R16, R13 ;  /* 0x0000001011117224 */ /* 0x000fc800078e020d */
[----:B0-----:R-:W-:-:S06]  /*2c80*/  IMAD.WIDE R20, R17, 0x8, R20 ;  /* 0x0000000811147825 */ /* 0x001fcc00078e0214 */
[----:B------:R-:W2:Y:S02]  /*2c90*/  LDG.E.64 R20, desc[UR10][R20.64] ;  /* 0x0000000a14147981 */ /* 0x000ea4000c1e1b00 */
[----:B--2---:R-:W-:-:S11]  /*2ca0*/  DFMA R14, R20, R18, R14 ;  /* 0x00000012140e722b */ /* 0x004fd6000000000e */
.L_x_627:
[----:B------:R-:W-:Y:S05]  /*2cb0*/  BSYNC B0 ;  /* 0x0000000000007941 */ /* 0x000fea0003800000 */
.L_x_624:
[----:B------:R-:W-:Y:S02]  /*2cc0*/  ULDC UR5, c[0x0][0x2a8] ;  /* 0x0000aa0000057ab9 */ /* 0x000fe40000000800 */
[----:B------:R-:W-:Y:S01]  /*2cd0*/  VIADD R2, R2, UR5 ;  /* 0x0000000502027c36 */ /* 0x000fe20008000000 */
[----:B------:R-:W-:Y:S06]  /*2ce0*/  @!P2 BRA `(.L_x_630) ;  /* 0xffffffd80098a947 */ /* 0x000fec000383ffff */
.L_x_613:
[----:B------:R-:W-:Y:S05]  /*2cf0*/  @!P1 BRA `(.L_x_631) ;  /* 0xffffffd800649947 */ /* 0x000fea000383ffff */
.L_x_612:
[----:B------:R-:W-:Y:S01]  /*2d00*/  ULDC UR5, c[0x0][0x0] ;  /* 0x0000000000057ab9 */ /* 0x000fe20000000800 */
[----:B------:R-:W0:Y:S01]  /*2d10*/  LDC R0, c[0x0][0xc] ;  /* 0x00000300ff007b82 */ /* 0x000e220000000800 */
[----:B------:R-:W-:Y:S01]  /*2d20*/  SHF.R.S64 R2, RZ, 0x1d, R12 ;  /* 0x0000001dff027819 */ /* 0x000fe2000000100c */
[----:B------:R-:W-:-:S03]  /*2d30*/  ULDC.64 UR12, c[0x0][0x238] ;  /* 0x00008e00000c7ab9 */ /* 0x000fc60000000a00 */
[----:B------:R-:W-:-:S04]  /*2d40*/  IADD3 R2, P0, R2, UR12, RZ ;  /* 0x0000000c02027c10 */ /* 0x000fc8000ff1e0ff */
[----:B------:R-:W-:-:S05]  /*2d50*/  LEA.HI.X.SX32 R3, R12, UR13, 0x3, P0 ;  /* 0x0000000d0c037c11 */ /* 0x000fca00080f1eff */
[----:B------:R1:W-:Y:S01]  /*2d60*/  STG.E.64 desc[UR10][R2.64], R14 ;  /* 0x0000000e02007986 */ /* 0x0003e2000c101b0a */
[----:B0-----:R-:W-:Y:S01]  /*2d70*/  IMAD R5, R0, UR5, RZ ;  /* 0x0000000500057c24 */ /* 0x001fe2000f8e02ff */
[----:B------:R-:W-:-:S04]  /*2d80*/  ULDC UR5, c[0x0][0x288] ;  /* 0x0000a20000057ab9 */ /* 0x000fc80000000800 */
[----:B------:R-:W-:-:S05]  /*2d90*/  IADD3 R12, P0, R5, R12, RZ ;  /* 0x0000000c050c7210 */ /* 0x000fca0007f1e0ff */
[----:B------:R-:W-:Y:S01]  /*2da0*/  IMAD.X R11, RZ, RZ, R11, P0 ;  /* 0x000000ffff0b7224 */ /* 0x000fe200000e060b */
[----:B------:R-:W-:-:S04]  /*2db0*/  ISETP.GE.U32.AND P0, PT, R12, UR5, PT ;  /* 0x000000050c007c0c */ /* 0x000fc8000bf06070 */
[----:B------:R-:W-:-:S13]  /*2dc0*/  ISETP.GE.AND.EX P0, PT, R11, UR9, PT, P0 ;  /* 0x000000090b007c0c */ /* 0x000fda000bf06300 */
[----:B-1----:R-:W-:Y:S05]  /*2dd0*/  @!P0 BRA `(.L_x_632) ;  /* 0xffffffd000c88947 */ /* 0x002fea000383ffff */
[----:B------:R-:W-:Y:S05]  /*2de0*/  EXIT ;  /* 0x000000000000794d */ /* 0x000fea0003800000 */
.L_x_633:
        /* <DEDUP_REMOVED lines=9> */
.L_x_1136:


//--------------------- .text._ZN2at6native51_GLOBAL__N__2c613397_18_DepthwiseConv2d_cu_9959487032conv_depthwise2d_backward_kernelILi0ELi2EdiEEvNS_27GenericPackedTensorAccessorIKT1_Lm4ENS_16DefaultPtrTraitsEiEENS3_IS4_Lm4ES6_iEES7_T2_iiiiiiiiiiiiiii --------------------------
	.section	.text._ZN2at6native51_GLOBAL__N__2c613397_18_DepthwiseConv2d_cu_9959487032conv_depthwise2d_backward_kernelILi0ELi2EdiEEvNS_27GenericPackedTensorAccessorIKT1_Lm4ENS_16DefaultPtrTraitsEiEENS3_IS4_Lm4ES6_iEES7_T2_iiiiiiiiiiiiiii,"ax",@progbits
	.align	128
.text._ZN2at6native51_GLOBAL__N__2c613397_18_DepthwiseConv2d_cu_9959487032conv_depthwise2d_backward_kernelILi0ELi2EdiEEvNS_27GenericPackedTensorAccessorIKT1_Lm4ENS_16DefaultPtrTraitsEiEENS3_IS4_Lm4ES6_iEES7_T2_iiiiiiiiiiiiiii:
        .type           _ZN2at6native51_GLOBAL__N__2c613397_18_DepthwiseConv2d_cu_9959487032conv_depthwise2d_backward_kernelILi0ELi2EdiEEvNS_27GenericPackedTensorAccessorIKT1_Lm4ENS_16DefaultPtrTraitsEiEENS3_IS4_Lm4ES6_iEES7_T2_iiiiiiiiiiiiiii,@function
        .size           _ZN2at6native51_GLOBAL__N__2c613397_18_DepthwiseConv2d_cu_9959487032conv_depthwise2d_backward_kernelILi0ELi2EdiEEvNS_27GenericPackedTensorAccessorIKT1_Lm4ENS_16DefaultPtrTraitsEiEENS3_IS4_Lm4ES6_iEES7_T2_iiiiiiiiiiiiiii,(.L_x_1137 - _ZN2at6native51_GLOBAL__N__2c613397_18_DepthwiseConv2d_cu_9959487032conv_depthwise2d_backward_kernelILi0ELi2EdiEEvNS_27GenericPackedTensorAccessorIKT1_Lm4ENS_16DefaultPtrTraitsEiEENS3_IS4_Lm4ES6_iEES7_T2_iiiiiiiiiiiiiii)
        .other          _ZN2at6native51_GLOBAL__N__2c613397_18_DepthwiseConv2d_cu_9959487032conv_depthwise2d_backward_kernelILi0ELi2EdiEEvNS_27GenericPackedTensorAccessorIKT1_Lm4ENS_16DefaultPtrTraitsEiEENS3_IS4_Lm4ES6_iEES7_T2_iiiiiiiiiiiiiii,@"STO_CUDA_ENTRY STV_DEFAULT"
_ZN2at6native51_GLOBAL__N__2c613397_18_DepthwiseConv2d_cu_9959487032conv_depthwise2d_backward_kernelILi0ELi2EdiEEvNS_27GenericPackedTensorAccessorIKT1_Lm4ENS_16DefaultPtrTraitsEiEENS3_IS4_Lm4ES6_iEES7_T2_iiiiiiiiiiiiiii:
        /* <DEDUP_REMOVED lines=16> */
.L_x_654:
[----:B------:R-:W0:Y:S01]  /*0100*/  LDC R5, c[0x0][0x298] ;  /* 0x0000a600ff057b82 */ /* 0x000e220000000800 */
        /* <DEDUP_REMOVED lines=13> */
[----:B------:R-:W-:-:S04]  /*01e0*/  IMAD.MOV R2, RZ, RZ, -R8 ;  /* 0x000000ffff027224 */ /* 0x000fc800078e0a08 */
[C---:B------:R-:W-:Y:S02]  /*01f0*/  IMAD R2, R9.reuse, R2, R4 ;  /* 0x0000000209027224 */ /* 0x040fe400078e0204 */
[----:B------:R-:W1:Y:S03]  /*0200*/  LDC R4, c[0x0][0x290] ;  /* 0x0000a400ff047b82 */ /* 0x000e660000000800 */
        /* <DEDUP_REMOVED lines=8> */
[----:B0-----:R-:W-:-:S04]  /*0290*/  ISETP.GE.AND P0, PT, R6, 0x1, PT ;  /* 0x000000010600780c */ /* 0x001fc80003f06270 */
[----:B-1----:R-:W-:Y:S01]  /*02a0*/  ISETP.LT.OR P0, PT, R4, 0x1, !P0 ;  /* 0x000000010400780c */ /* 0x002fe20004701670 */
[----:B------:R-:W-:Y:S01]  /*02b0*/  @!P2 IMAD.MOV R8, RZ, RZ, -R8 ;  /* 0x000000ffff08a224 */ /* 0x000fe200078e0a08 */
        /* <DEDUP_REMOVED lines=11> */
[----:B0-----:R-:W-:-:S06]  /*0370*/  VIADD R10, R2, 0xffffffe ;  /* 0x0ffffffe020a7836 */ /* 0x001fcc0000000000 */
[----:B------:R0:W1:Y:S02]  /*0380*/  F2I.FTZ.U32.TRUNC.NTZ R11, R10 ;  /* 0x0000000a000b7305 */ /* 0x000064000021f000 */
[----:B0-----:R-:W-:Y:S02]  /*0390*/  IMAD.MOV.U32 R10, RZ, RZ, RZ ;  /* 0x000000ffff0a7224 */ /* 0x001fe400078e00ff */
[----:B-1----:R-:W-:-:S04]  /*03a0*/  IMAD.MOV R4, RZ, RZ, -R11 ;  /* 0x000000ffff047224 */ /* 0x002fc800078e0a0b */
[----:B------:R-:W-:Y:S02]  /*03b0*/  IMAD R9, R4, R13, RZ ;  /* 0x0000000d04097224 */ /* 0x000fe400078e02ff */
[----:B------:R-:W-:Y:S02]  /*03c0*/  IMAD.MOV.U32 R4, RZ, RZ, R12 ;  /* 0x000000ffff047224 */ /* 0x000fe400078e000c */
        /* <DEDUP_REMOVED lines=12> */
[C---:B------:R-:W-:Y:S01]  /*0490*/  LOP3.LUT R4, R8.reuse, R7, RZ, 0x3c, !PT ;  /* 0x0000000708047212 */ /* 0x040fe200078e3cff */
[----:B------:R-:W-:Y:S01]  /*04a0*/  VIADD R8, R8, UR5 ;  /* 0x0000000508087c36 */ /* 0x000fe20008000000 */
[----:B------:R-:W-:Y:S02]  /*04b0*/  ISETP.NE.AND P1, PT, R7, RZ, PT ;  /* 0x000000ff0700720c */ /* 0x000fe40003f25270 */
[----:B------:R-:W-:Y:S01]  /*04c0*/  ISETP.GE.AND P2, PT, R4, RZ, PT ;  /* 0x000000ff0400720c */ /* 0x000fe20003f46270 */
[----:B0-----:R-:W-:-:S06]  /*04d0*/  IMAD.MOV.U32 R10, RZ, RZ, RZ ;  /* 0x000000ffff0a7224 */ /* 0x001fcc00078e00ff */
[----:B------:R-:W-:-:S04]  /*04e0*/  @P0 VIADD R2, R2, 0x1 ;  /* 0x0000000102020836 */ /* 0x000fc80000000000 */
[----:B------:R-:W-:Y:S02]  /*04f0*/  IMAD.MOV.U32 R12, RZ, RZ, R2 ;  /* 0x000000ffff0c7224 */ /* 0x000fe400078e0002 */
[----:B-1----:R-:W-:Y:S02]  /*0500*/  IMAD.MOV R2, RZ, RZ, -R11 ;  /* 0x000000ffff027224 */ /* 0x002fe400078e0a0b */
[----:B------:R-:W-:Y:S01]  /*0510*/  @!P2 IMAD.MOV R12, RZ, RZ, -R12 ;  /* 0x000000ffff0ca224 */ /* 0x000fe200078e0a0c */
[----:B------:R-:W-:Y:S01]  /*0520*/  @!P1 LOP3.LUT R12, RZ, R7, RZ, 0x33, !PT ;  /* 0x00000007ff0c9212 */ /* 0x000fe200078e33ff */
[----:B------:R-:W-:-:S03]  /*0530*/  IMAD R9, R2, R15, RZ ;  /* 0x0000000f02097224 */ /* 0x000fc600078e02ff */
[----:B------:R-:W-:Y:S01]  /*0540*/  IABS R4, R12 ;  /* 0x0000000c00047213 */ /* 0x000fe20000000000 */
[----:B------:R-:W-:-:S06]  /*0550*/  IMAD.HI.U32 R10, R11, R9, R10 ;  /* 0x000000090b0a7227 */ /* 0x000fcc00078e000a */
        /* <DEDUP_REMOVED lines=8> */
[----:B------:R-:W-:-:S04]  /*05e0*/  LOP3.LUT R4, R12, R6, RZ, 0x3c, !PT ;  /* 0x000000060c047212 */ /* 0x000fc800078e3cff */
[----:B------:R-:W-:Y:S01]  /*05f0*/  ISETP.GE.AND P2, PT, R4, RZ, PT ;  /* 0x000000ff0400720c */ /* 0x000fe20003f46270 */
[----:B------:R-:W-:Y:S02]  /*0600*/  IMAD R4, R12, R7, RZ ;  /* 0x000000070c047224 */ /* 0x000fe400078e02ff */
[----:B------:R-:W-:-:S04]  /*0610*/  IMAD.MOV.U32 R7, RZ, RZ, RZ ;  /* 0x000000ffff077224 */ /* 0x000fc800078e00ff */
[----:B------:R-:W-:-:S06]  /*0620*/  @P0 VIADD R2, R2, 0x1 ;  /* 0x0000000102020836 */ /* 0x000fcc0000000000 */
[----:B------:R-:W-:Y:S01]  /*0630*/  @!P2 IMAD.MOV R2, RZ, RZ, -R2 ;  /* 0x000000ffff02a224 */ /* 0x000fe200078e0a02 */
[----:B------:R-:W-:-:S05]  /*0640*/  @!P1 LOP3.LUT R2, RZ, R6, RZ, 0x33, !PT ;  /* 0x00000006ff029212 */ /* 0x000fca00078e33ff */
[----:B------:R-:W-:-:S04]  /*0650*/  IMAD.MOV R9, RZ, RZ, -R2 ;  /* 0x000000ffff097224 */ /* 0x000fc800078e0a02 */
[----:B------:R-:W-:Y:S01]  /*0660*/  IMAD R6, R6, R9, R12 ;  /* 0x0000000906067224 */ /* 0x000fe200078e020c */
[----:B------:R-:W-:-:S07]  /*0670*/  CS2R R12, SRZ ;  /* 0x00000000000c7805 */ /* 0x000fce000001ff00 */
.L_x_653:
        /* <DEDUP_REMOVED lines=10> */
.L_x_652:
        /* <DEDUP_REMOVED lines=32> */
.L_x_645:
[----:B------:R-:W-:Y:S01]  /*0920*/  LOP3.LUT R16, R23, 0x1, RZ, 0xc0, !PT ;  /* 0x0000000117107812 */ /* 0x000fe200078ec0ff */
[----:B------:R-:W-:Y:S01]  /*0930*/  BSSY B0, `(.L_x_637) ;  /* 0x0000015000007945 */ /* 0x000fe20003800000 */
[----:B------:R-:W-:Y:S02]  /*0940*/  LOP3.LUT R17, R24, 0x1, RZ, 0xc0, !PT ;  /* 0x0000000118117812 */ /* 0x000fe400078ec0ff */
[----:B------:R-:W-:Y:S02]  /*0950*/  ISETP.EQ.U32.OR P1, PT, R16, 0x1, !P3 ;  /* 0x000000011000780c */ /* 0x000fe40005f22470 */
[----:B------:R-:W-:Y:S02]  /*0960*/  LOP3.LUT R16, R26, 0x1, RZ, 0xc0, !PT ;  /* 0x000000011a107812 */ /* 0x000fe400078ec0ff */
[----:B------:R-:W-:Y:S02]  /*0970*/  LOP3.LUT R18, R25, 0x1, RZ, 0xc0, !PT ;  /* 0x0000000119127812 */ /* 0x000fe400078ec0ff */
[----:B------:R-:W-:-:S02]  /*0980*/  ISETP.EQ.U32.OR P4, PT, R17, 0x1, !P3 ;  /* 0x000000011100780c */ /* 0x000fc40005f82470 */
        /* <DEDUP_REMOVED lines=12> */
[----:B------:R-:W2:Y:S04]  /*0a50*/  LDG.E.64 R16, desc[UR8][R14.64] ;  /* 0x000000080e107981 */ /* 0x000ea8000c1e1b00 */
[----:B------:R-:W2:Y:S02]  /*0a60*/  LDG.E.64 R18, desc[UR8][R18.64] ;  /* 0x0000000812127981 */ /* 0x000ea4000c1e1b00 */
[----:B--2---:R-:W-:-:S11]  /*0a70*/  DFMA R12, R18, R16, R12 ;  /* 0x00000010120c722b */ /* 0x004fd6000000000c */
.L_x_638:
[----:B------:R-:W-:Y:S05]  /*0a80*/  BSYNC B0 ;  /* 0x0000000000007941 */ /* 0x000fea0003800000 */
.L_x_637:
        /* <DEDUP_REMOVED lines=14> */
.L_x_640:
[----:B------:R-:W-:Y:S05]  /*0b70*/  BSYNC B0 ;  /* 0x0000000000007941 */ /* 0x000fea0003800000 */
.L_x_639:
        /* <DEDUP_REMOVED lines=14> */
.L_x_642:
[----:B------:R-:W-:Y:S05]  /*0c60*/  BSYNC B0 ;  /* 0x0000000000007941 */ /* 0x000fea0003800000 */
.L_x_641:
        /* <DEDUP_REMOVED lines=14> */
.L_x_644:
[----:B------:R-:W-:Y:S05]  /*0d50*/  BSYNC B0 ;  /* 0x0000000000007941 */ /* 0x000fea0003800000 */
.L_x_643:
[----:B------:R-:W-:Y:S01]  /*0d60*/  VIADD R21, R21, 0x4 ;  /* 0x0000000415157836 */ /* 0x000fe20000000000 */
[----:B------:R-:W-:Y:S01]  /*0d70*/  ULDC UR5, c[0x0][0x2c0] ;  /* 0x0000b00000057ab9 */ /* 0x000fe20000000800 */
[----:B------:R-:W-:Y:S01]  /*0d80*/  IADD3 R14, P4, R14, 0x20, RZ ;  /* 0x000000200e0e7810 */ /* 0x000fe20007f9e0ff */
[----:B------:R-:W-:Y:S02]  /*0d90*/  IMAD R16, RZ, RZ, -UR5 ;  /* 0x80000005ff107e24 */ /* 0x000fe4000f8e02ff */
[----:B------:R-:W-:Y:S02]  /*0da0*/  VIADD R17, R21, UR4 ;  /* 0x0000000415117c36 */ /* 0x000fe40008000000 */
[----:B------:R-:W-:Y:S02]  /*0db0*/  IMAD.X R15, RZ, RZ, R15, P4 ;  /* 0x000000ffff0f7224 */ /* 0x000fe400020e060f */
[C---:B------:R-:W-:Y:S01]  /*0dc0*/  IMAD R24, R16.reuse, 0x4, R24 ;  /* 0x0000000410187824 */ /* 0x040fe200078e0218 */
[----:B------:R-:W-:Y:S01]  /*0dd0*/  ISETP.NE.AND P1, PT, R17, RZ, PT ;  /* 0x000000ff1100720c */ /* 0x000fe20003f25270 */
[----:B------:R-:W-:-:S02]  /*0de0*/  IMAD R26, R16, 0x4, R26 ;  /* 0x00000004101a7824 */ /* 0x000fc400078e021a */
[C---:B------:R-:W-:Y:S02]  /*0df0*/  IMAD R25, R16.reuse, 0x4, R25 ;  /* 0x0000000410197824 */ /* 0x040fe400078e0219 */
[----:B------:R-:W-:-:S08]  /*0e00*/  IMAD R23, R16, 0x4, R23 ;  /* 0x0000000410177824 */ /* 0x000fd000078e0217 */
[----:B------:R-:W-:Y:S05]  /*0e10*/  @P1 BRA `(.L_x_645) ;  /* 0xfffffff800c01947 */ /* 0x000fea000383ffff */
[----:B------:R-:W-:-:S07]  /*0e20*/  IMAD.IADD R17, R21, 0x1, R10 ;  /* 0x0000000115117824 */ /* 0x000fce00078e020a */
.L_x_636:
[----:B------:R-:W0:Y:S02]  /*0e30*/  LDC R25, c[0x0][0x2a8] ;  /* 0x0000aa00ff197b82 */ /* 0x000e240000000800 */
[----:B0-----:R-:W-:-:S04]  /*0e40*/  LOP3.LUT R25, R25, 0x3, RZ, 0xc0, !PT ;  /* 0x0000000319197812 */ /* 0x001fc800078ec0ff */
[----:B------:R-:W-:-:S13]  /*0e50*/  ISETP.NE.AND P1, PT, R25, RZ, PT ;  /* 0x000000ff1900720c */ /* 0x000fda0003f25270 */
[----:B------:R-:W-:Y:S05]  /*0e60*/  @!P1 BRA `(.L_x_646) ;  /* 0x00000004000c9947 */ /* 0x000fea0003800000 */
[----:B------:R-:W0:Y:S01]  /*0e70*/  LDC R24, c[0x0][0x2c0] ;  /* 0x0000b000ff187b82 */ /* 0x000e220000000800 */
[----:B------:R-:W-:Y:S01]  /*0e80*/  LOP3.LUT R20, R20, 0x1, RZ, 0xc0, !PT ;  /* 0x0000000114147812 */ /* 0x000fe200078ec0ff */
[----:B------:R-:W-:Y:S01]  /*0e90*/  BSSY B0, `(.L_x_647) ;  /* 0x0000017000007945 */ /* 0x000fe20003800000 */
[----:B------:R-:W-:Y:S02]  /*0ea0*/  ISETP.NE.AND P4, PT, R25, 0x1, PT ;  /* 0x000000011900780c */ /* 0x000fe40003f85270 */
[----:B------:R-:W-:-:S03]  /*0eb0*/  ISETP.NE.U32.AND P1, PT, R20, 0x1, PT ;  /* 0x000000011400780c */ /* 0x000fc60003f25070 */
[----:B------:R-:W1:Y:S08]  /*0ec0*/  LDC R23, c[0x0][0x2b8] ;  /* 0x0000ae00ff177b82 */ /* 0x000e700000000800 */
[----:B------:R-:W2:Y:S01]  /*0ed0*/  LDC.64 R14, c[0x0][0x260] ;  /* 0x00009800ff0e7b82 */ /* 0x000ea20000000a00 */
[----:B0-----:R-:W-:-:S05]  /*0ee0*/  IMAD R21, R21, R24, R5 ;  /* 0x0000001815157224 */ /* 0x001fca00078e0205 */
[----:B-1----:R-:W-:-:S04]  /*0ef0*/  IADD3 R18, -R21, R23, R0 ;  /* 0x0000001715127210 */ /* 0x002fc80007ffe100 */
[----:B------:R-:W-:-:S04]  /*0f00*/  LOP3.LUT R16, R18, 0x1, RZ, 0xc0, !PT ;  /* 0x0000000112107812 */ /* 0x000fc800078ec0ff */
[----:B------:R-:W-:Y:S01]  /*0f10*/  ISETP.EQ.U32.OR P3, PT, R16, 0x1, !P1 ;  /* 0x000000011000780c */ /* 0x000fe20004f62470 */
[----:B--2---:R-:W-:-:S12]  /*0f20*/  IMAD.WIDE R14, R17, 0x8, R14 ;  /* 0x00000008110e7825 */ /* 0x004fd800078e020e */
        /* <DEDUP_REMOVED lines=13> */
.L_x_648:
[----:B------:R-:W-:Y:S05]  /*1000*/  BSYNC B0 ;  /* 0x0000000000007941 */ /* 0x000fea0003800000 */
.L_x_647:
[----:B------:R-:W-:Y:S04]  /*1010*/  BSSY B0, `(.L_x_646) ;  /* 0x0000028000007945 */ /* 0x000fe80003800000 */
[----:B------:R-:W-:Y:S05]  /*1020*/  @!P4 BRA `(.L_x_649) ;  /* 0x000000000098c947 */ /* 0x000fea0003800000 */
[----:B------:R-:W-:Y:S01]  /*1030*/  IMAD.IADD R21, R21, 0x1, R24 ;  /* 0x0000000115157824 */ /* 0x000fe200078e0218 */
[----:B------:R-:W-:Y:S01]  /*1040*/  BSSY B1, `(.L_x_650) ;  /* 0x0000012000017945 */ /* 0x000fe20003800000 */
[----:B------:R-:W-:-:S03]  /*1050*/  ISETP.NE.AND P4, PT, R25, 0x2, PT ;  /* 0x000000021900780c */ /* 0x000fc60003f85270 */
[----:B------:R-:W-:-:S04]  /*1060*/  IADD3 R17, -R21, R23, R0 ;  /* 0x0000001715117210 */ /* 0x000fc80007ffe100 */
        /* <DEDUP_REMOVED lines=15> */
.L_x_651:
[----:B------:R-:W-:Y:S05]  /*1160*/  BSYNC B1 ;  /* 0x0000000000017941 */ /* 0x000fea0003800000 */
.L_x_650:
[----:B------:R-:W-:Y:S05]  /*1170*/  @!P4 BRA `(.L_x_649) ;  /* 0x000000000044c947 */ /* 0x000fea0003800000 */
[----:B------:R-:W-:-:S05]  /*1180*/  IMAD.IADD R21, R21, 0x1, R24 ;  /* 0x0000000115157824 */ /* 0x000fca00078e0218 */
        /* <DEDUP_REMOVED lines=12> */
[----:B------:R-:W2:Y:S03]  /*1250*/  LDG.E.64 R14, desc[UR8][R14.64+0x10] ;  /* 0x000010080e0e7981 */ /* 0x000ea6000c1e1b00 */
[----:B0-----:R-:W-:-:S06]  /*1260*/  IMAD.WIDE R16, R19, 0x8, R16 ;  /* 0x0000000813107825 */ /* 0x001fcc00078e0210 */
[----:B------:R-:W2:Y:S02]  /*1270*/  LDG.E.64 R16, desc[UR8][R16.64] ;  /* 0x0000000810107981 */ /* 0x000ea4000c1e1b00 */
[----:B--2---:R-:W-:-:S11]  /*1280*/  DFMA R12, R16, R14, R12 ;  /* 0x0000000e100c722b */ /* 0x004fd6000000000c */
.L_x_649:
[----:B------:R-:W-:Y:S05]  /*1290*/  BSYNC B0 ;  /* 0x0000000000007941 */ /* 0x000fea0003800000 */
.L_x_646:
[----:B------:R-:W-:Y:S02]  /*12a0*/  ULDC UR5, c[0x0][0x2a8] ;  /* 0x0000aa0000057ab9 */ /* 0x000fe40000000800 */
[----:B------:R-:W-:Y:S01]  /*12b0*/  VIADD R10, R10, UR5 ;  /* 0x000000050a0a7c36 */ /* 0x000fe20008000000 */
[----:B------:R-:W-:Y:S06]  /*12c0*/  @!P2 BRA `(.L_x_652) ;  /* 0xfffffff40014a947 */ /* 0x000fec000383ffff */
.L_x_635:
[----:B------:R-:W-:Y:S01]  /*12d0*/  VIADD R7, R7, 0x1 ;  /* 0x0000000107077836 */ /* 0x000fe20000000000 */
[----:B------:R-:W-:-:S04]  /*12e0*/  ULDC UR5, c[0x0][0x290] ;  /* 0x0000a40000057ab9 */ /* 0x000fc80000000800 */
[----:B------:R-:W-:-:S13]  /*12f0*/  ISETP.GE.AND P0, PT, R7, UR5, PT ;  /* 0x0000000507007c0c */ /* 0x000fda000bf06270 */
[----:B------:R-:W-:Y:S05]  /*1300*/  @!P0 BRA `(.L_x_653) ;  /* 0xfffffff000dc8947 */ /* 0x000fea000383ffff */
.L_x_634:
[----:B------:R-:W-:Y:S01]  /*1310*/  ULDC UR5, c[0x0][0x0] ;  /* 0x0000000000057ab9 */ /* 0x000fe20000000800 */
[----:B------:R-:W0:Y:S01]  /*1320*/  LDC R2, c[0x0][0xc] ;  /* 0x00000300ff027b82 */ /* 0x000e220000000800 */
[----:B------:R-:W-:Y:S01]  /*1330*/  SHF.R.S64 R4, RZ, 0x1d, R0 ;  /* 0x0000001dff047819 */ /* 0x000fe20000001000 */
[----:B------:R-:W-:-:S03]  /*1340*/  ULDC.64 UR6, c[0x0][0x238] ;  /* 0x00008e0000067ab9 */ /* 0x000fc60000000a00 */
[----:B------:R-:W-:Y:S01]  /*1350*/  IADD3 R4, P0, R4, UR6, RZ ;  /* 0x0000000604047c10 */ /* 0x000fe2000ff1e0ff */
[----:B------:R-:W-:-:S03]  /*1360*/  ULDC UR6, c[0x0][0x288] ;  /* 0x0000a20000067ab9 */ /* 0x000fc60000000800 */
[----:B------:R-:W-:-:S05]  /*1370*/  LEA.HI.X.SX32 R5, R0, UR7, 0x3, P0 ;  /* 0x0000000700057c11 */ /* 0x000fca00080f1eff */
[----:B------:R1:W-:Y:S01]  /*1380*/  STG.E.64 desc[UR8][R4.64], R12 ;  /* 0x0000000c04007986 */ /* 0x0003e2000c101b08 */
        /* <DEDUP_REMOVED lines=9> */
.L_x_655:
        /* <DEDUP_REMOVED lines=14> */
.L_x_1137:


//--------------------- .text._ZN2at6native51_GLOBAL__N__2c613397_18_DepthwiseConv2d_cu_9959487032conv_depthwise2d_backward_kernelILi0ELi1EdiEEvNS_27GenericPackedTensorAccessorIKT1_Lm4ENS_16DefaultPtrTraitsEiEENS3_IS4_Lm4ES6_iEES7_T2_iiiiiiiiiiiiiii --------------------------
	.section	.text._ZN2at6native51_GLOBAL__N__2c613397_18_DepthwiseConv2d_cu_9959487032conv_depthwise2d_backward_kernelILi0ELi1EdiEEvNS_27GenericPackedTensorAccessorIKT1_Lm4ENS_16DefaultPtrTraitsEiEENS3_IS4_Lm4ES6_iEES7_T2_iiiiiiiiiiiiiii,"ax",@progbits
	.align	128
.text._ZN2at6native51_GLOBAL__N__2c613397_18_DepthwiseConv2d_cu_9959487032conv_depthwise2d_backward_kernelILi0ELi1EdiEEvNS_27GenericPackedTensorAccessorIKT1_Lm4ENS_16DefaultPtrTraitsEiEENS3_IS4_Lm4ES6_iEES7_T2_iiiiiiiiiiiiiii:
        .type           _ZN2at6native51_GLOBAL__N__2c613397_18_DepthwiseConv2d_cu_9959487032conv_depthwise2d_backward_kernelILi0ELi1EdiEEvNS_27GenericPackedTensorAccessorIKT1_Lm4ENS_16DefaultPtrTraitsEiEENS3_IS4_Lm4ES6_iEES7_T2_iiiiiiiiiiiiiii,@function
        .size           _ZN2at6native51_GLOBAL__N__2c613397_18_DepthwiseConv2d_cu_9959487032conv_depthwise2d_backward_kernelILi0ELi1EdiEEvNS_27GenericPackedTensorAccessorIKT1_Lm4ENS_16DefaultPtrTraitsEiEENS3_IS4_Lm4ES6_iEES7_T2_iiiiiiiiiiiiiii,(.L_x_1138 - _ZN2at6native51_GLOBAL__N__2c613397_18_DepthwiseConv2d_cu_9959487032conv_depthwise2d_backward_kernelILi0ELi1EdiEEvNS_27GenericPackedTensorAccessorIKT1_Lm4ENS_16DefaultPtrTraitsEiEENS3_IS4_Lm4ES6_iEES7_T2_iiiiiiiiiiiiiii)
        .other          _ZN2at6native51_GLOBAL__N__2c613397_18_DepthwiseConv2d_cu_9959487032conv_depthwise2d_backward_kernelILi0ELi1EdiEEvNS_27GenericPackedTensorAccessorIKT1_Lm4ENS_16DefaultPtrTraitsEiEENS3_IS4_Lm4ES6_iEES7_T2_iiiiiiiiiiiiiii,@"STO_CUDA_ENTRY STV_DEFAULT"
_ZN2at6native51_GLOBAL__N__2c613397_18_DepthwiseConv2d_cu_9959487032conv_depthwise2d_backward_kernelILi0ELi1EdiEEvNS_27GenericPackedTensorAccessorIKT1_Lm4ENS_16DefaultPtrTraitsEiEENS3_IS4_Lm4ES6_iEES7_T2_iiiiiiiiiiiiiii:
[----:B------:R-:W0:Y:S01]  /*0000*/  LDC R1, c[0x0][0x28] ;  /* 0x00000a00ff017b82 */ /* 0x000e220000000800 */
[----:B------:R-:W1:Y:S07]  /*0010*/  S2R R2, SR_TID.X ;  /* 0x0000000000027919 */ /* 0x000e6e0000002100 */
[----:B------:R-:W1:Y:S01]  /*0020*/  S2UR UR4, SR_CTAID.X ;  /* 0x00000000000479c3 */ /* 0x000e620000002500 */
[----:B------:R-:W-:Y:S02]  /*0030*/  IMAD.MOV.U32 R3, RZ, RZ, RZ ;  /* 0x000000ffff037224 */ /* 0x000fe400078e00ff */
[----:B0-----:R-:W-:-:S05]  /*0040*/  VIADD R1, R1, 0xffffffe8 ;  /* 0xffffffe801017836 */ /* 0x001fca0000000000 */
[----:B------:R-:W1:Y:S02]  /*0050*/  LDC R5, c[0x0][RZ] ;  /* 0x00000000ff057b82 */ /* 0x000e640000000800 */
[----:B-1----:R-:W-:Y:S01]  /*0060*/  IMAD.WIDE.U32 R2, R5, UR4, R2 ;  /* 0x0000000405027c25 */ /* 0x002fe2000f8e0002 */
[----:B------:R-:W-:Y:S02]  /*0070*/  ULDC UR4, c[0x0][0x288] ;  /* 0x0000a20000047ab9 */ /* 0x000fe40000000800 */
[----:B------:R-:W-:Y:S02]  /*0080*/  USHF.R.S32.HI UR7, URZ, 0x1f, UR4 ;  /* 0x0000001f3f077899 */ /* 0x000fe40008011404 */
[----:B------:R-:W-:-:S04]  /*0090*/  ISETP.GE.U32.AND P0, PT, R2, UR4, PT ;  /* 0x0000000402007c0c */ /* 0x000fc8000bf06070 */
[----:B------:R-:W-:-:S13]  /*00a0*/  ISETP.GE.AND.EX P0, PT, R3, UR7, PT, P0 ;  /* 0x0000000703007c0c */ /* 0x000fda000bf06300 */
[----:B------:R-:W-:Y:S05]  /*00b0*/  @P0 EXIT ;  /* 0x000000000000094d */ /* 0x000fea0003800000 */
[----:B------:R-:W0:Y:S01]  /*00c0*/  LDC R25, c[0x0][0x2a8] ;  /* 0x0000aa00ff197b82 */ /* 0x000e220000000800 */
[----:B------:R1:W-:Y:S01]  /*00d0*/  STL [R1+0x10], R3 ;  /* 0x0000100301007387 */ /* 0x0003e20000100800 */
[----:B------:R-:W-:Y:S01]  /*00e0*/  IMAD.MOV.U32 R11, RZ, RZ, R2 ;  /* 0x000000ffff0b7224 */ /* 0x000fe200078e0002 */
[----:B------:R-:W-:Y:S01]  /*00f0*/  ULDC.64 UR8, c[0x0][0x208] ;  /* 0x0000820000087ab9 */ /* 0x000fe20000000a00 */
[----:B0-----:R-:W-:-:S04]  /*0100*/  LOP3.LUT R24, R25, 0x3, RZ, 0xc0, !PT ;  /* 0x0000000319187812 */ /* 0x001fc800078ec0ff */
[----:B-1----:R-:W-:-:S07]  /*0110*/  IADD3 R25, R24, -R25, RZ ;  /* 0x8000001918197210 */ /* 0x002fce0007ffe0ff */
.L_x_668:
[----:B0-----:R-:W0:Y:S01]  /*0120*/  LDC R0, c[0x0][0x298] ;  /* 0x0000a600ff007b82 */ /* 0x001e220000000800 */
        /* <DEDUP_REMOVED lines=23> */
[----:B0-----:R-:W-:-:S05]  /*02a0*/  ISETP.GE.AND P0, PT, R2, 0x1, PT ;  /* 0x000000010200780c */ /* 0x001fca0003f06270 */
[----:B------:R-:W-:Y:S02]  /*02b0*/  @!P1 IADD3 R3, -R3, RZ, RZ ;  /* 0x000000ff03039210 */ /* 0x000fe40007ffe1ff */
[----:B------:R-:W-:-:S06]  /*02c0*/  @!P2 LOP3.LUT R3, RZ, R0, RZ, 0x33, !PT ;  /* 0x00000000ff03a212 */ /* 0x000fcc00078e33ff */
[----:B------:R-:W-:Y:S05]  /*02d0*/  @!P0 BRA `(.L_x_656) ;  /* 0x0000000c00b08947 */ /* 0x000fea0003800000 */
[----:B------:R-:W0:Y:S01]  /*02e0*/  LDC R4, c[0x0][0x29c] ;  /* 0x0000a700ff047b82 */ /* 0x000e220000000800 */
[----:B------:R-:W-:-:S07]  /*02f0*/  IABS R14, R3 ;  /* 0x00000003000e7213 */ /* 0x000fce0000000000 */
        /* <DEDUP_REMOVED lines=9> */
[----:B------:R-:W-:Y:S02]  /*0390*/  IMAD R15, R10, R9, RZ ;  /* 0x000000090a0f7224 */ /* 0x000fe400078e02ff */
[----:B------:R-:W-:-:S03]  /*03a0*/  IMAD.MOV.U32 R10, RZ, RZ, R14 ;  /* 0x000000ffff0a7224 */ /* 0x000fc600078e000e */
        /* <DEDUP_REMOVED lines=14> */
[----:B------:R-:W-:-:S07]  /*0490*/  ISETP.GE.AND P1, PT, R9, RZ, PT ;  /* 0x000000ff0900720c */ /* 0x000fce0003f26270 */
[----:B------:R-:W-:-:S04]  /*04a0*/  @P0 VIADD R6, R6, 0x1 ;  /* 0x0000000106060836 */ /* 0x000fc80000000000 */
[----:B------:R-:W-:Y:S02]  /*04b0*/  IMAD.MOV.U32 R29, RZ, RZ, R6 ;  /* 0x000000ffff1d7224 */ /* 0x000fe400078e0006 */
[----:B0-----:R-:W-:Y:S02]  /*04c0*/  IMAD.MOV R9, RZ, RZ, -R7 ;  /* 0x000000ffff097224 */ /* 0x001fe400078e0a07 */
[----:B------:R-:W-:Y:S01]  /*04d0*/  IMAD.MOV.U32 R6, RZ, RZ, RZ ;  /* 0x000000ffff067224 */ /* 0x000fe200078e00ff */
[----:B------:R-:W-:Y:S01]  /*04e0*/  @!P1 IADD3 R29, -R29, RZ, RZ ;  /* 0x000000ff1d1d9210 */ /* 0x000fe20007ffe1ff */
[----:B------:R-:W-:Y:S01]  /*04f0*/  IMAD R9, R9, R8, RZ ;  /* 0x0000000809097224 */ /* 0x000fe200078e02ff */
[----:B------:R-:W-:-:S03]  /*0500*/  @!P2 LOP3.LUT R29, RZ, R4, RZ, 0x33, !PT ;  /* 0x00000004ff1da212 */ /* 0x000fc600078e33ff */
[----:B------:R-:W-:Y:S01]  /*0510*/  IMAD.HI.U32 R6, R7, R9, R6 ;  /* 0x0000000907067227 */ /* 0x000fe200078e0006 */
[----:B------:R-:W-:-:S05]  /*0520*/  IABS R10, R29 ;  /* 0x0000001d000a7213 */ /* 0x000fca0000000000 */
[----:B------:R-:W-:-:S04]  /*0530*/  IMAD.MOV.U32 R7, RZ, RZ, R10 ;  /* 0x000000ffff077224 */ /* 0x000fc800078e000a */
[----:B------:R-:W-:-:S04]  /*0540*/  IMAD.HI.U32 R6, R6, R7, RZ ;  /* 0x0000000706067227 */ /* 0x000fc800078e00ff */
[----:B------:R-:W-:-:S04]  /*0550*/  IMAD.MOV R9, RZ, RZ, -R6 ;  /* 0x000000ffff097224 */ /* 0x000fc800078e0a06 */
[C---:B------:R-:W-:Y:S02]  /*0560*/  IMAD R7, R8.reuse, R9, R7 ;  /* 0x0000000908077224 */ /* 0x040fe400078e0207 */
[----:B------:R-:W0:Y:S03]  /*0570*/  LDC R9, c[0x0][0x2ac] ;  /* 0x0000ab00ff097b82 */ /* 0x000e260000000800 */
[----:B------:R-:W-:-:S13]  /*0580*/  ISETP.GT.U32.AND P2, PT, R8, R7, PT ;  /* 0x000000070800720c */ /* 0x000fda0003f44070 */
[-C--:B------:R-:W-:Y:S01]  /*0590*/  @!P2 IADD3 R7, R7, -R8.reuse, RZ ;  /* 0x800000080707a210 */ /* 0x080fe20007ffe0ff */
[----:B------:R-:W-:Y:S01]  /*05a0*/  @!P2 VIADD R6, R6, 0x1 ;  /* 0x000000010606a836 */ /* 0x000fe20000000000 */
[----:B------:R-:W-:Y:S02]  /*05b0*/  ISETP.NE.AND P2, PT, R5, RZ, PT ;  /* 0x000000ff0500720c */ /* 0x000fe40003f45270 */
[----:B------:R-:W-:Y:S02]  /*05c0*/  ISETP.GE.U32.AND P0, PT, R7, R8, PT ;  /* 0x000000080700720c */ /* 0x000fe40003f06070 */
[----:B------:R-:W-:-:S04]  /*05d0*/  LOP3.LUT R7, R29, R5, RZ, 0x3c, !PT ;  /* 0x000000051d077212 */ /* 0x000fc800078e3cff */
[----:B------:R-:W-:-:S07]  /*05e0*/  ISETP.GE.AND P1, PT, R7, RZ, PT ;  /* 0x000000ff0700720c */ /* 0x000fce0003f26270 */
[----:B------:R-:W-:Y:S01]  /*05f0*/  @P0 VIADD R6, R6, 0x1 ;  /* 0x0000000106060836 */ /* 0x000fe20000000000 */
[----:B0-----:R-:W-:-:S03]  /*0600*/  ISETP.GE.AND P0, PT, R9, 0x1, PT ;  /* 0x000000010900780c */ /* 0x001fc60003f06270 */
[----:B------:R-:W-:-:S05]  /*0610*/  IMAD.MOV.U32 R16, RZ, RZ, R6 ;  /* 0x000000ffff107224 */ /* 0x000fca00078e0006 */
[----:B------:R-:W-:Y:S02]  /*0620*/  @!P1 IADD3 R16, -R16, RZ, RZ ;  /* 0x000000ff10109210 */ /* 0x000fe40007ffe1ff */
[----:B------:R-:W-:-:S05]  /*0630*/  @!P2 LOP3.LUT R16, RZ, R5, RZ, 0x33, !PT ;  /* 0x00000005ff10a212 */ /* 0x000fca00078e33ff */
[----:B------:R0:W-:Y:S01]  /*0640*/  STL [R1+0x4], R16 ;  /* 0x0000041001007387 */ /* 0x0001e20000100800 */
[----:B------:R-:W-:Y:S05]  /*0650*/  @!P0 BRA `(.L_x_656) ;  /* 0x0000000800d08947 */ /* 0x000fea0003800000 */
[----:B------:R-:W-:Y:S01]  /*0660*/  IMAD.MOV R6, RZ, RZ, -R16 ;  /* 0x000000ffff067224 */ /* 0x000fe200078e0a10 */
[----:B------:R-:W-:Y:S01]  /*0670*/  ULDC UR5, c[0x0][0x294] ;  /* 0x0000a50000057ab9 */ /* 0x000fe20000000800 */
[----:B------:R-:W-:Y:S01]  /*0680*/  IMAD R21, R3, R0, RZ ;  /* 0x0000000003157224 */ /* 0x000fe200078e02ff */
[----:B------:R1:W-:Y:S01]  /*0690*/  STL [R1], RZ ;  /* 0x000000ff01007387 */ /* 0x0003e20000100800 */
[----:B------:R-:W-:Y:S01]  /*06a0*/  IMAD R5, R5, R6, R29 ;  /* 0x0000000605057224 */ /* 0x000fe200078e021d */
[----:B------:R-:W-:Y:S01]  /*06b0*/  ULDC UR4, c[0x0][0x2bc] ;  /* 0x0000af0000047ab9 */ /* 0x000fe20000000800 */
[----:B------:R-:W-:Y:S01]  /*06c0*/  IMAD R29, R29, R4, RZ ;  /* 0x000000041d1d7224 */ /* 0x000fe200078e02ff */
[----:B------:R-:W-:Y:S01]  /*06d0*/  CS2R R12, SRZ ;  /* 0x00000000000c7805 */ /* 0x000fe2000001ff00 */
[----:B------:R-:W-:Y:S02]  /*06e0*/  IMAD R2, R5, R2, RZ ;  /* 0x0000000205027224 */ /* 0x000fe400078e02ff */
[----:B------:R-:W-:-:S02]  /*06f0*/  VIADD R26, R3, UR4 ;  /* 0x00000004031a7c36 */ /* 0x000fc40008000000 */
[----:B------:R-:W-:Y:S01]  /*0700*/  IMAD R0, R16, UR5, R2 ;  /* 0x0000000510007c24 */ /* 0x000fe2000f8e0202 */
[----:B------:R1:W-:Y:S04]  /*0710*/  STL [R1+0x8], R2 ;  /* 0x0000080201007387 */ /* 0x0003e80000100800 */
[----:B------:R1:W-:Y:S02]  /*0720*/  STL [R1+0xc], R0 ;  /* 0x00000c0001007387 */ /* 0x0003e40000100800 */
.L_x_667:
[----:B------:R-:W2:Y:S02]  /*0730*/  LDC R20, c[0x0][0x2a8] ;  /* 0x0000aa00ff147b82 */ /* 0x000ea40000000800 */
[----:B--2---:R-:W-:-:S13]  /*0740*/  ISETP.GE.AND P0, PT, R20, 0x1, PT ;  /* 0x000000011400780c */ /* 0x004fda0003f06270 */
[----:B------:R-:W-:Y:S05]  /*0750*/  @!P0 BRA `(.L_x_657) ;  /* 0x0000000800788947 */ /* 0x000fea0003800000 */
[----:B------:R-:W2:Y:S01]  /*0760*/  LDL R4, [R1+0x8] ;  /* 0x0000080001047983 */ /* 0x000ea20000100800 */
[----:B------:R-:W-:Y:S01]  /*0770*/  ULDC UR5, c[0x0][0x2ac] ;  /* 0x0000ab0000057ab9 */ /* 0x000fe20000000800 */
[----:B------:R-:W-:Y:S02]  /*0780*/  ULDC UR4, c[0x0][0x2a4] ;  /* 0x0000a90000047ab9 */ /* 0x000fe40000000800 */
[----:B------:R-:W2:Y:S04]  /*0790*/  LDL R3, [R1] ;  /* 0x0000000001037983 */ /* 0x000ea80000100800 */
[----:B-1----:R-:W3:Y:S04]  /*07a0*/  LDL R2, [R1+0xc] ;  /* 0x00000c0001027983 */ /* 0x002ee80000100800 */
[----:B------:R-:W4:Y:S01]  /*07b0*/  LDL R0, [R1+0x4] ;  /* 0x0000040001007983 */ /* 0x000f220000100800 */
[----:B------:R-:W-:Y:S01]  /*07c0*/  IMAD R20, R20, UR5, RZ ;  /* 0x0000000514147c24 */ /* 0x000fe2000f8e02ff */
[----:B------:R-:W-:Y:S01]  /*07d0*/  ULDC UR5, c[0x0][0x294] ;  /* 0x0000a50000057ab9 */ /* 0x000fe20000000800 */
[----:B------:R-:W-:-:S02]  /*07e0*/  IMAD.MOV.U32 R22, RZ, RZ, RZ ;  /* 0x000000ffff167224 */ /* 0x000fc400078e00ff */
[----:B--2---:R-:W-:Y:S01]  /*07f0*/  IMAD.IADD R27, R4, 0x1, R3 ;  /* 0x00000001041b7824 */ /* 0x004fe200078e0203 */
[----:B---3--:R-:W-:-:S03]  /*0800*/  IADD3 R3, R2, R3, RZ ;  /* 0x0000000302037210 */ /* 0x008fc60007ffe0ff */
[----:B------:R-:W-:Y:S02]  /*0810*/  IMAD R20, R27, R20, RZ ;  /* 0x000000141b147224 */ /* 0x000fe400078e02ff */
[----:B----4-:R-:W-:Y:S02]  /*0820*/  IMAD R27, R0, UR5, R27 ;  /* 0x00000005001b7c24 */ /* 0x010fe4000f8e021b */
[----:B------:R-:W-:-:S07]  /*0830*/  IMAD R28, R3, UR4, R26 ;  /* 0x00000004031c7c24 */ /* 0x000fce000f8e021a */
.L_x_666:
[----:B------:R-:W1:Y:S01]  /*0840*/  LDC.64 R2, c[0x0][0x2a8] ;  /* 0x0000aa00ff027b82 */ /* 0x000e620000000a00 */
[----:B------:R-:W-:Y:S01]  /*0850*/  ULDC UR4, c[0x0][0x2c4] ;  /* 0x0000b10000047ab9 */ /* 0x000fe20000000800 */
[----:B------:R-:W-:Y:S01]  /*0860*/  ULDC UR11, c[0x0][0x2a4] ;  /* 0x0000a900000b7ab9 */ /* 0x000fe20000000800 */
[C---:B------:R-:W-:Y:S02]  /*0870*/  IMAD R4, R22.reuse, UR4, R29 ;  /* 0x0000000416047c24 */ /* 0x040fe4000f8e021d */
[----:B------:R-:W-:Y:S02]  /*0880*/  VIADD R22, R22, 0x1 ;  /* 0x0000000116167836 */ /* 0x000fe40000000000 */
[----:B------:R-:W-:Y:S01]  /*0890*/  IMAD.MOV.U32 R7, RZ, RZ, R20 ;  /* 0x000000ffff077224 */ /* 0x000fe200078e0014 */
[----:B------:R-:W-:-:S05]  /*08a0*/  IADD3 R0, R26, -R4, RZ ;  /* 0x800000041a007210 */ /* 0x000fca0007ffe0ff */
[----:B------:R-:W-:Y:S02]  /*08b0*/  IMAD R23, R27, UR11, R0 ;  /* 0x0000000b1b177c24 */ /* 0x000fe4000f8e0200 */
[----:B-1----:R-:W-:Y:S01]  /*08c0*/  VIADD R2, R2, 0xffffffff ;  /* 0xffffffff02027836 */ /* 0x002fe20000000000 */
[----:B------:R-:W-:-:S04]  /*08d0*/  ISETP.GE.AND P1, PT, R22, R3, PT ;  /* 0x000000031600720c */ /* 0x000fc80003f26270 */
[----:B------:R-:W-:Y:S01]  /*08e0*/  ISETP.GE.U32.AND P0, PT, R2, 0x3, PT ;  /* 0x000000030200780c */ /* 0x000fe20003f06070 */
[----:B------:R-:W-:-:S12]  /*08f0*/  IMAD.MOV.U32 R2, RZ, RZ, RZ ;  /* 0x000000ffff027224 */ /* 0x000fd800078e00ff */
[----:B------:R-:W-:Y:S05]  /*0900*/  @!P0 BRA `(.L_x_658) ;  /* 0x0000000400208947 */ /* 0x000fea0003800000 */
[----:B------:R-:W1:Y:S01]  /*0910*/  LDC.64 R2, c[0x0][0x260] ;  /* 0x00009800ff027b82 */ /* 0x000e620000000a00 */
[----:B------:R-:W-:Y:S01]  /*0920*/  ULDC UR10, c[0x0][0x2c0] ;  /* 0x0000b000000a7ab9 */ /* 0x000fe20000000800 */
[----:B------:R-:W-:Y:S01]  /*0930*/  ULDC UR4, c[0x0][0x2b8] ;  /* 0x0000ae0000047ab9 */ /* 0x000fe20000000800 */
[----:B------:R-:W-:Y:S01]  /*0940*/  UIADD3 UR5, -UR10, URZ, URZ ;  /* 0x0000003f0a057290 */ /* 0x000fe2000fffe13f */
[----:B------:R-:W-:Y:S01]  /*0950*/  IMAD.IADD R10, R28, 0x1, -R4 ;  /* 0x000000011c0a7824 */ /* 0x000fe200078e0a04 */
[----:B------:R-:W-:Y:S02]  /*0960*/  ISETP.GE.AND P2, PT, R0, UR11, PT ;  /* 0x0000000b00007c0c */ /* 0x000fe4000bf46270 */
[----:B------:R-:W-:-:S06]  /*0970*/  ULEA UR6, UR5, UR4, 0x1 ;  /* 0x0000000405067291 */ /* 0x000fcc000f8e083f */
[----:B------:R-:W-:Y:S01]  /*0980*/  IADD3 R4, -R21, UR6, R11 ;  /* 0x0000000615047c10 */ /* 0x000fe2000fffe10b */
[----:B-1----:R-:W-:-:S04]  /*0990*/  IMAD.WIDE R2, R20, 0x8, R2 ;  /* 0x0000000814027825 */ /* 0x002fc800078e0202 */
[----:B------:R-:W-:Y:S01]  /*09a0*/  IMAD.MOV.U32 R14, RZ, RZ, R2 ;  /* 0x000000ffff0e7224 */ /* 0x000fe200078e0002 */
[----:B------:R-:W-:Y:S01]  /*09b0*/  MOV R15, R3 ;  /* 0x00000003000f7202 */ /* 0x000fe20000000f00 */
[----:B------:R-:W-:Y:S01]  /*09c0*/  VIADD R2, R11, UR4 ;  /* 0x000000040b027c36 */ /* 0x000fe20008000000 */
[----:B------:R-:W-:-:S03]  /*09d0*/  UIMAD UR4, UR5, 0x3, UR4 ;  /* 0x00000003050478a4 */ /* 0x000fc6000f8e0204 */
[C-C-:B------:R-:W-:Y:S01]  /*09e0*/  IMAD.IADD R7, R2.reuse, 0x1, -R21.reuse ;  /* 0x0000000102077824 */ /* 0x140fe200078e0a15 */
[----:B------:R-:W-:Y:S01]  /*09f0*/  IADD3 R3, R2, -UR10, -R21 ;  /* 0x8000000a02037c10 */ /* 0x000fe2000fffe815 */
[----:B------:R-:W-:Y:S01]  /*0a00*/  ULDC UR5, c[0x0][0x2a0] ;  /* 0x0000a80000057ab9 */ /* 0x000fe20000000800 */
[----:B------:R-:W-:Y:S01]  /*0a10*/  IADD3 R6, -R21, UR4, R11 ;  /* 0x0000000415067c10 */ /* 0x000fe2000fffe10b */
[----:B------:R-:W-:Y:S01]  /*0a20*/  HFMA2.MMA R2, -RZ, RZ, 0, 0 ;  /* 0x00000000ff027435 */ /* 0x000fe200000001ff */
[C---:B------:R-:W-:Y:S02]  /*0a30*/  IMAD R5, R10.reuse, UR5, R7 ;  /* 0x000000050a057c24 */ /* 0x040fe4000f8e0207 */
[C---:B------:R-:W-:Y:S02]  /*0a40*/  IMAD R9, R10.reuse, UR5, R3 ;  /* 0x000000050a097c24 */ /* 0x040fe4000f8e0203 */
[C---:B------:R-:W-:Y:S02]  /*0a50*/  IMAD R8, R10.reuse, UR5, R4 ;  /* 0x000000050a087c24 */ /* 0x040fe4000f8e0204 */
[----:B------:R-:W-:-:S07]  /*0a60*/  IMAD R10, R10, UR5, R6 ;  /* 0x000000050a0a7c24 */ /* 0x000fce000f8e0206 */
.L_x_659:
[----:B0-----:R-:W-:Y:S01]  /*0a70*/  LOP3.LUT R16, R7, R0, RZ, 0xfc, !PT ;  /* 0x0000000007107212 */ /* 0x001fe200078efcff */
[----:B------:R-:W-:-:S03]  /*0a80*/  ULDC UR4, c[0x0][0x2a0] ;  /* 0x0000a80000047ab9 */ /* 0x000fc60000000800 */
[----:B------:R-:W-:-:S04]  /*0a90*/  ISETP.LT.OR P0, PT, R16, RZ, P2 ;  /* 0x000000ff1000720c */ /* 0x000fc80001701670 */
[----:B------:R-:W-:-:S13]  /*0aa0*/  ISETP.GE.OR P0, PT, R7, UR4, P0 ;  /* 0x0000000407007c0c */ /* 0x000fda0008706670 */
[----:B------:R-:W0:Y:S01]  /*0ab0*/  @!P0 LDC.64 R16, c[0x0][0x210] ;  /* 0x00008400ff108b82 */ /* 0x000e220000000a00 */
[----:B------:R-:W2:Y:S01]  /*0ac0*/  @!P0 LDG.E.64 R18, desc[UR8][R14.64] ;  /* 0x000000080e128981 */ /* 0x000ea2000c1e1b00 */
[----:B0-----:R-:W-:-:S06]  /*0ad0*/  @!P0 IMAD.WIDE R16, R5, 0x8, R16 ;  /* 0x0000000805108825 */ /* 0x001fcc00078e0210 */
[----:B------:R-:W2:Y:S02]  /*0ae0*/  @!P0 LDG.E.64 R16, desc[UR8][R16.64] ;  /* 0x0000000810108981 */ /* 0x000ea4000c1e1b00 */
[----:B--2---:R-:W-:Y:S01]  /*0af0*/  @!P0 DFMA R12, R18, R16, R12 ;  /* 0x00000010120c822b */ /* 0x004fe2000000000c */
[----:B------:R-:W-:-:S04]  /*0b00*/  LOP3.LUT R16, R3, R0, RZ, 0xfc, !PT ;  /* 0x0000000003107212 */ /* 0x000fc800078efcff */
        /* <DEDUP_REMOVED lines=17> */
[----:B------:R-:W-:Y:S01]  /*0c20*/  ISETP.GE.OR P0, PT, R6, UR4, P0 ;  /* 0x0000000406007c0c */ /* 0x000fe20008706670 */
[----:B------:R-:W-:Y:S01]  /*0c30*/  VIADD R2, R2, 0x4 ;  /* 0x0000000402027836 */ /* 0x000fe20000000000 */
[----:B------:R-:W-:-:S11]  /*0c40*/  ULDC UR4, c[0x0][0x2c0] ;  /* 0x0000b00000047ab9 */ /* 0x000fd60000000800 */
[----:B------:R-:W0:Y:S01]  /*0c50*/  @!P0 LDC.64 R16, c[0x0][0x210] ;  /* 0x00008400ff108b82 */ /* 0x000e220000000a00 */
[----:B------:R-:W2:Y:S01]  /*0c60*/  @!P0 LDG.E.64 R18, desc[UR8][R14.64+0x18] ;  /* 0x000018080e128981 */ /* 0x000ea2000c1e1b00 */
[----:B0-----:R-:W-:-:S06]  /*0c70*/  @!P0 IMAD.WIDE R16, R10, 0x8, R16 ;  /* 0x000000080a108825 */ /* 0x001fcc00078e0210 */
[----:B------:R-:W2:Y:S02]  /*0c80*/  @!P0 LDG.E.64 R16, desc[UR8][R16.64] ;  /* 0x0000000810108981 */ /* 0x000ea4000c1e1b00 */
[----:B--2---:R-:W-:Y:S01]  /*0c90*/  @!P0 DFMA R12, R16, R18, R12 ;  /* 0x00000012100c822b */ /* 0x004fe2000000000c */
[----:B------:R-:W-:Y:S01]  /*0ca0*/  IADD3 R14, P0, R14, 0x20, RZ ;  /* 0x000000200e0e7810 */ /* 0x000fe20007f1e0ff */
[----:B------:R-:W-:-:S04]  /*0cb0*/  IMAD.IADD R16, R25, 0x1, R2 ;  /* 0x0000000119107824 */ /* 0x000fc800078e0202 */
[----:B------:R-:W-:Y:S01]  /*0cc0*/  IMAD.X R15, RZ, RZ, R15, P0 ;  /* 0x000000ffff0f7224 */ /* 0x000fe200000e060f */
[----:B------:R-:W-:Y:S02]  /*0cd0*/  ISETP.NE.AND P0, PT, R16, RZ, PT ;  /* 0x000000ff1000720c */ /* 0x000fe40003f05270 */
[----:B------:R-:W-:-:S04]  /*0ce0*/  IADD3 R17, RZ, -UR4, RZ ;  /* 0x80000004ff117c10 */ /* 0x000fc8000fffe0ff */
[C---:B------:R-:W-:Y:S01]  /*0cf0*/  LEA R7, R17.reuse, R7, 0x2 ;  /* 0x0000000711077211 */ /* 0x040fe200078e10ff */
[C---:B------:R-:W-:Y:S01]  /*0d00*/  IMAD R3, R17.reuse, 0x4, R3 ;  /* 0x0000000411037824 */ /* 0x040fe200078e0203 */
[C---:B------:R-:W-:Y:S01]  /*0d10*/  LEA R8, R17.reuse, R8, 0x2 ;  /* 0x0000000811087211 */ /* 0x040fe200078e10ff */
[C---:B------:R-:W-:Y:S02]  /*0d20*/  IMAD R4, R17.reuse, 0x4, R4 ;  /* 0x0000000411047824 */ /* 0x040fe400078e0204 */
[C---:B------:R-:W-:Y:S02]  /*0d30*/  IMAD R6, R17.reuse, 0x4, R6 ;  /* 0x0000000411067824 */ /* 0x040fe400078e0206 */
[C---:B------:R-:W-:Y:S02]  /*0d40*/  IMAD R5, R17.reuse, 0x4, R5 ;  /* 0x0000000411057824 */ /* 0x040fe400078e0205 */
[C---:B------:R-:W-:Y:S02]  /*0d50*/  IMAD R9, R17.reuse, 0x4, R9 ;  /* 0x0000000411097824 */ /* 0x040fe400078e0209 */
[----:B------:R-:W-:Y:S01]  /*0d60*/  IMAD R10, R17, 0x4, R10 ;  /* 0x00000004110a7824 */ /* 0x000fe200078e020a */
[----:B------:R-:W-:Y:S06]  /*0d70*/  @P0 BRA `(.L_x_659) ;  /* 0xfffffffc003c0947 */ /* 0x000fec000383ffff */
[----:B------:R-:W-:-:S07]  /*0d80*/  IMAD.IADD R7, R2, 0x1, R20 ;  /* 0x0000000102077824 */ /* 0x000fce00078e0214 */
.L_x_658:
[----:B------:R-:W-:-:S13]  /*0d90*/  ISETP.NE.AND P0, PT, R24, RZ, PT ;  /* 0x000000ff1800720c */ /* 0x000fda0003f05270 */
[----:B------:R-:W-:Y:S05]  /*0da0*/  @!P0 BRA `(.L_x_660) ;  /* 0x0000000000d88947 */ /* 0x000fea0003800000 */
[----:B------:R-:W1:Y:S01]  /*0db0*/  LDC R14, c[0x0][0x2c0] ;  /* 0x0000b000ff0e7b82 */ /* 0x000e620000000800 */
[----:B------:R-:W-:Y:S01]  /*0dc0*/  BSSY B0, `(.L_x_661) ;  /* 0x0000013000007945 */ /* 0x000fe20003800000 */
[----:B------:R-:W-:-:S06]  /*0dd0*/  ISETP.NE.AND P2, PT, R24, 0x1, PT ;  /* 0x000000011800780c */ /* 0x000fcc0003f45270 */
[----:B------:R-:W2:Y:S08]  /*0de0*/  LDC R10, c[0x0][0x2b8] ;  /* 0x0000ae00ff0a7b82 */ /* 0x000eb00000000800 */
[----:B------:R-:W3:Y:S01]  /*0df0*/  LDC.64 R4, c[0x0][0x2a0] ;  /* 0x0000a800ff047b82 */ /* 0x000ee20000000a00 */
[----:B-1----:R-:W-:-:S07]  /*0e00*/  IMAD R15, R2, R14, R21 ;  /* 0x0000000e020f7224 */ /* 0x002fce00078e0215 */
[----:B------:R-:W1:Y:S01]  /*0e10*/  LDC.64 R2, c[0x0][0x260] ;  /* 0x00009800ff027b82 */ /* 0x000e620000000a00 */
[----:B--2---:R-:W-:-:S04]  /*0e20*/  IADD3 R6, -R15, R10, R11 ;  /* 0x0000000a0f067210 */ /* 0x004fc80007ffe10b */
[----:B------:R-:W-:-:S04]  /*0e30*/  LOP3.LUT R8, R6, R0, RZ, 0xfc, !PT ;  /* 0x0000000006087212 */ /* 0x000fc800078efcff */
[----:B------:R-:W-:-:S04]  /*0e40*/  ISETP.GE.AND P0, PT, R8, RZ, PT ;  /* 0x000000ff0800720c */ /* 0x000fc80003f06270 */
[----:B---3--:R-:W-:-:S04]  /*0e50*/  ISETP.GE.OR P0, PT, R0, R5, !P0 ;  /* 0x000000050000720c */ /* 0x008fc80004706670 */
[----:B------:R-:W-:Y:S01]  /*0e60*/  ISETP.GE.OR P0, PT, R6, R4, P0 ;  /* 0x000000040600720c */ /* 0x000fe20000706670 */
[----:B-1----:R-:W-:-:S12]  /*0e70*/  IMAD.WIDE R2, R7, 0x8, R2 ;  /* 0x0000000807027825 */ /* 0x002fd800078e0202 */
[----:B------:R-:W-:Y:S05]  /*0e80*/  @P0 BRA `(.L_x_662) ;  /* 0x0000000000180947 */ /* 0x000fea0003800000 */
[----:B------:R-:W1:Y:S01]  /*0e90*/  LDC.64 R8, c[0x0][0x210] ;  /* 0x00008400ff087b82 */ /* 0x000e620000000a00 */
[----:B------:R-:W-:-:S04]  /*0ea0*/  IMAD R7, R23, R4, R6 ;  /* 0x0000000417077224 */ /* 0x000fc800078e0206 */
[----:B-1----:R-:W-:Y:S02]  /*0eb0*/  IMAD.WIDE R8, R7, 0x8, R8 ;  /* 0x0000000807087825 */ /* 0x002fe400078e0208 */
[----:B------:R-:W2:Y:S04]  /*0ec0*/  LDG.E.64 R6, desc[UR8][R2.64] ;  /* 0x0000000802067981 */ /* 0x000ea8000c1e1b00 */
[----:B------:R-:W2:Y:S02]  /*0ed0*/  LDG.E.64 R8, desc[UR8][R8.64] ;  /* 0x0000000808087981 */ /* 0x000ea4000c1e1b00 */
[----:B--2---:R-:W-:-:S11]  /*0ee0*/  DFMA R12, R8, R6, R12 ;  /* 0x00000006080c722b */ /* 0x004fd6000000000c */
.L_x_662:
[----:B------:R-:W-:Y:S05]  /*0ef0*/  BSYNC B0 ;  /* 0x0000000000007941 */ /* 0x000fea0003800000 */
.L_x_661:
[----:B------:R-:W-:Y:S04]  /*0f00*/  BSSY B0, `(.L_x_660) ;  /* 0x0000020000007945 */ /* 0x000fe80003800000 */
[----:B------:R-:W-:Y:S05]  /*0f10*/  @!P2 BRA `(.L_x_663) ;  /* 0x000000000078a947 */ /* 0x000fea0003800000 */
[----:B------:R-:W-:Y:S01]  /*0f20*/  IADD3 R15, R15, R14, RZ ;  /* 0x0000000e0f0f7210 */ /* 0x000fe20007ffe0ff */
[----:B------:R-:W-:Y:S01]  /*0f30*/  BSSY B1, `(.L_x_664) ;  /* 0x000000e000017945 */ /* 0x000fe20003800000 */
[----:B------:R-:W-:Y:S02]  /*0f40*/  ISETP.NE.AND P2, PT, R24, 0x2, PT ;  /* 0x000000021800780c */ /* 0x000fe40003f45270 */
[----:B------:R-:W-:-:S04]  /*0f50*/  IADD3 R7, -R15, R10, R11 ;  /* 0x0000000a0f077210 */ /* 0x000fc80007ffe10b */
[----:B------:R-:W-:-:S04]  /*0f60*/  LOP3.LUT R6, R7, R0, RZ, 0xfc, !PT ;  /* 0x0000000007067212 */ /* 0x000fc800078efcff */
[----:B------:R-:W-:-:S04]  /*0f70*/  ISETP.GE.AND P0, PT, R6, RZ, PT ;  /* 0x000000ff0600720c */ /* 0x000fc80003f06270 */
[----:B------:R-:W-:-:S04]  /*0f80*/  ISETP.GE.OR P0, PT, R0, R5, !P0 ;  /* 0x000000050000720c */ /* 0x000fc80004706670 */
[----:B------:R-:W-:-:S13]  /*0f90*/  ISETP.GE.OR P0, PT, R7, R4, P0 ;  /* 0x000000040700720c */ /* 0x000fda0000706670 */
[----:B------:R-:W-:Y:S05]  /*0fa0*/  @P0 BRA `(.L_x_665) ;  /* 0x0000000000180947 */ /* 0x000fea0003800000 */
[----:B------:R-:W1:Y:S01]  /*0fb0*/  LDC.64 R8, c[0x0][0x210] ;  /* 0x00008400ff087b82 */ /* 0x000e620000000a00 */
[----:B------:R-:W-:-:S04]  /*0fc0*/  IMAD R7, R23, R4, R7 ;  /* 0x0000000417077224 */ /* 0x000fc800078e0207 */
[----:B-1----:R-:W-:Y:S02]  /*0fd0*/  IMAD.WIDE R8, R7, 0x8, R8 ;  /* 0x0000000807087825 */ /* 0x002fe400078e0208 */
[----:B------:R-:W2:Y:S04]  /*0fe0*/  LDG.E.64 R6, desc[UR8][R2.64+0x8] ;  /* 0x0000080802067981 */ /* 0x000ea8000c1e1b00 */
[----:B------:R-:W2:Y:S02]  /*0ff0*/  LDG.E.64 R8, desc[UR8][R8.64] ;  /* 0x0000000808087981 */ /* 0x000ea4000c1e1b00 */
[----:B--2---:R-:W-:-:S11]  /*1000*/  DFMA R12, R8, R6, R12 ;  /* 0x00000006080c722b */ /* 0x004fd6000000000c */
.L_x_665:
[----:B------:R-:W-:Y:S05]  /*1010*/  BSYNC B1 ;  /* 0x0000000000017941 */ /* 0x000fea0003800000 */
.L_x_664:
[----:B------:R-:W-:Y:S05]  /*1020*/  @!P2 BRA `(.L_x_663) ;  /* 0x000000000034a947 */ /* 0x000fea0003800000 */
[----:B------:R-:W-:-:S05]  /*1030*/  IMAD.IADD R14, R15, 0x1, R14 ;  /* 0x000000010f0e7824 */ /* 0x000fca00078e020e */
[----:B------:R-:W-:-:S04]  /*1040*/  IADD3 R9, -R14, R10, R11 ;  /* 0x0000000a0e097210 */ /* 0x000fc80007ffe10b */
[----:B------:R-:W-:-:S04]  /*1050*/  LOP3.LUT R6, R9, R0, RZ, 0xfc, !PT ;  /* 0x0000000009067212 */ /* 0x000fc800078efcff */
[----:B------:R-:W-:-:S04]  /*1060*/  ISETP.GE.AND P0, PT, R6, RZ, PT ;  /* 0x000000ff0600720c */ /* 0x000fc80003f06270 */
[----:B------:R-:W-:-:S04]  /*1070*/  ISETP.GE.OR P0, PT, R0, R5, !P0 ;  /* 0x000000050000720c */ /* 0x000fc80004706670 */
[----:B------:R-:W-:-:S13]  /*1080*/  ISETP.GE.OR P0, PT, R9, R4, P0 ;  /* 0x000000040900720c */ /* 0x000fda0000706670 */
[----:B------:R-:W-:Y:S05]  /*1090*/  @P0 BRA `(.L_x_663) ;  /* 0x0000000000180947 */ /* 0x000fea0003800000 */
[----:B------:R-:W1:Y:S01]  /*10a0*/  LDC.64 R6, c[0x0][0x210] ;  /* 0x00008400ff067b82 */ /* 0x000e620000000a00 */
[----:B------:R-:W-:Y:S01]  /*10b0*/  IMAD R23, R23, R4, R9 ;  /* 0x0000000417177224 */ /* 0x000fe200078e0209 */
[----:B------:R-:W2:Y:S03]  /*10c0*/  LDG.E.64 R2, desc[UR8][R2.64+0x10] ;  /* 0x0000100802027981 */ /* 0x000ea6000c1e1b00 */
[----:B-1----:R-:W-:-:S06]  /*10d0*/  IMAD.WIDE R6, R23, 0x8, R6 ;  /* 0x0000000817067825 */ /* 0x002fcc00078e0206 */
[----:B------:R-:W2:Y:S02]  /*10e0*/  LDG.E.64 R6, desc[UR8][R6.64] ;  /* 0x0000000806067981 */ /* 0x000ea4000c1e1b00 */
[----:B--2---:R-:W-:-:S11]  /*10f0*/  DFMA R12, R6, R2, R12 ;  /* 0x00000002060c722b */ /* 0x004fd6000000000c */
.L_x_663:
[----:B------:R-:W-:Y:S05]  /*1100*/  BSYNC B0 ;  /* 0x0000000000007941 */ /* 0x000fea0003800000 */
.L_x_660:
[----:B------:R-:W-:Y:S02]  /*1110*/  ULDC UR4, c[0x0][0x2a8] ;  /* 0x0000aa0000047ab9 */ /* 0x000fe40000000800 */
[----:B------:R-:W-:Y:S01]  /*1120*/  VIADD R20, R20, UR4 ;  /* 0x0000000414147c36 */ /* 0x000fe20008000000 */
[----:B------:R-:W-:Y:S06]  /*1130*/  @!P1 BRA `(.L_x_666) ;  /* 0xfffffff400c09947 */ /* 0x000fec000383ffff */
.L_x_657:
[----:B-1----:R-:W2:Y:S01]  /*1140*/  LDL.LU R0, [R1] ;  /* 0x0000000001007983 */ /* 0x002ea20000300800 */
[----:B------:R-:W-:Y:S01]  /*1150*/  ULDC UR4, c[0x0][0x290] ;  /* 0x0000a40000047ab9 */ /* 0x000fe20000000800 */
[----:B--2---:R-:W-:-:S04]  /*1160*/  IADD3 R0, R0, 0x1, RZ ;  /* 0x0000000100007810 */ /* 0x004fc80007ffe0ff */
[----:B------:R-:W-:Y:S01]  /*1170*/  ISETP.GE.AND P0, PT, R0, UR4, PT ;  /* 0x0000000400007c0c */ /* 0x000fe2000bf06270 */
[----:B------:R2:W-:-:S12]  /*1180*/  STL [R1], R0 ;  /* 0x0000000001007387 */ /* 0x0005d80000100800 */
[----:B--2---:R-:W-:Y:S05]  /*1190*/  @!P0 BRA `(.L_x_667) ;  /* 0xfffffff400648947 */ /* 0x004fea000383ffff */
.L_x_656:
[----:B------:R-:W2:Y:S01]  /*11a0*/  LDL.LU R4, [R1+0x10] ;  /* 0x0000100001047983 */ /* 0x000ea20000300800 */
[----:B------:R-:W-:Y:S01]  /*11b0*/  ULDC UR4, c[0x0][0x0] ;  /* 0x0000000000047ab9 */ /* 0x000fe20000000800 */
[----:B------:R-:W1:Y:S01]  /*11c0*/  LDC R0, c[0x0][0xc] ;  /* 0x00000300ff007b82 */ /* 0x000e620000000800 */
[----:B------:R-:W-:Y:S01]  /*11d0*/  SHF.R.S64 R2, RZ, 0x1d, R11 ;  /* 0x0000001dff027819 */ /* 0x000fe2000000100b */
[----:B------:R-:W-:-:S03]  /*11e0*/  ULDC.64 UR10, c[0x0][0x238] ;  /* 0x00008e00000a7ab9 */ /* 0x000fc60000000a00 */
[----:B------:R-:W-:-:S04]  /*11f0*/  IADD3 R2, P0, R2, UR10, RZ ;  /* 0x0000000a02027c10 */ /* 0x000fc8000ff1e0ff */
[----:B------:R-:W-:-:S05]  /*1200*/  LEA.HI.X.SX32 R3, R11, UR11, 0x3, P0 ;  /* 0x0000000b0b037c11 */ /* 0x000fca00080f1eff */
[----:B------:R3:W-:Y:S01]  /*1210*/  STG.E.64 desc[UR8][R2.64], R12 ;  /* 0x0000000c02007986 */ /* 0x0007e2000c101b08 */
[----:B-1----:R-:W-:Y:S01]  /*1220*/  IMAD R0, R0, UR4, RZ ;  /* 0x0000000400007c24 */ /* 0x002fe2000f8e02ff */
[----:B------:R-:W-:-:S04]  /*1230*/  ULDC UR4, c[0x0][0x288] ;  /* 0x0000a20000047ab9 */ /* 0x000fc80000000800 */
[----:B------:R-:W-:-:S05]  /*1240*/  IADD3 R11, P0, R0, R11, RZ ;  /* 0x0000000b000b7210 */ /* 0x000fca0007f1e0ff */
[----:B--2---:R-:W-:Y:S01]  /*1250*/  IMAD.X R4, RZ, RZ, R4, P0 ;  /* 0x000000ffff047224 */ /* 0x004fe200000e0604 */
[----:B------:R-:W-:-:S04]  /*1260*/  ISETP.GE.U32.AND P0, PT, R11, UR4, PT ;  /* 0x000000040b007c0c */ /* 0x000fc8000bf06070 */
[----:B------:R3:W-:Y:S01]  /*1270*/  STL [R1+0x10], R4 ;  /* 0x0000100401007387 */ /* 0x0007e20000100800 */
[----:B------:R-:W-:-:S13]  /*1280*/  ISETP.GE.AND.EX P0, PT, R4, UR7, PT, P0 ;  /* 0x0000000704007c0c */ /* 0x000fda000bf06300 */
[----:B---3--:R-:W-:Y:S05]  /*1290*/  @!P0 BRA `(.L_x_668) ;  /* 0xffffffec00a08947 */ /* 0x008fea000383ffff */
[----:B------:R-:W-:Y:S05]  /*12a0*/  EXIT ;  /* 0x000000000000794d */ /* 0x000fea0003800000 */
.L_x_669:
        /* <DEDUP_REMOVED lines=13> */
.L_x_1138:


//--------------------- .text._ZN2at6native51_GLOBAL__N__2c613397_18_DepthwiseConv2d_cu_9959487032conv_depthwise2d_backward_kernelILi1ELi0EdiEEvNS_27GenericPackedTensorAccessorIKT1_Lm4ENS_16DefaultPtrTraitsEiEENS3_IS4_Lm4ES6_iEES7_T2_iiiiiiiiiiiiiii --------------------------
	.section	.text._ZN2at6native51_GLOBAL__N__2c613397_18_DepthwiseConv2d_cu_9959487032conv_depthwise2d_backward_kernelILi1ELi0EdiEEvNS_27GenericPackedTensorAccessorIKT1_Lm4ENS_16DefaultPtrTraitsEiEENS3_IS4_Lm4ES6_iEES7_T2_iiiiiiiiiiiiiii,"ax",@progbits
	.align	128
.text._ZN2at6native51_GLOBAL__N__2c613397_18_DepthwiseConv2d_cu_9959487032conv_depthwise2d_backward_kernelILi1ELi0EdiEEvNS_27GenericPackedTensorAccessorIKT1_Lm4ENS_16DefaultPtrTraitsEiEENS3_IS4_Lm4ES6_iEES7_T2_iiiiiiiiiiiiiii:
        .type           _ZN2at6native51_GLOBAL__N__2c613397_18_DepthwiseConv2d_cu_9959487032conv_depthwise2d_backward_kernelILi1ELi0EdiEEvNS_27GenericPackedTensorAccessorIKT1_Lm4ENS_16DefaultPtrTraitsEiEENS3_IS4_Lm4ES6_iEES7_T2_iiiiiiiiiiiiiii,@function
        .size           _ZN2at6native51_GLOBAL__N__2c613397_18_DepthwiseConv2d_cu_9959487032conv_depthwise2d_backward_kernelILi1ELi0EdiEEvNS_27GenericPackedTensorAccessorIKT1_Lm4ENS_16DefaultPtrTraitsEiEENS3_IS4_Lm4ES6_iEES7_T2_iiiiiiiiiiiiiii,(.L_x_1139 - _ZN2at6native51_GLOBAL__N__2c613397_18_DepthwiseConv2d_cu_9959487032conv_depthwise2d_backward_kernelILi1ELi0EdiEEvNS_27GenericPackedTensorAccessorIKT1_Lm4ENS_16DefaultPtrTraitsEiEENS3_IS4_Lm4ES6_iEES7_T2_iiiiiiiiiiiiiii)
        .other          _ZN2at6native51_GLOBAL__N__2c613397_18_DepthwiseConv2d_cu_9959487032conv_depthwise2d_backward_kernelILi1ELi0EdiEEvNS_27GenericPackedTensorAccessorIKT1_Lm4ENS_16DefaultPtrTraitsEiEENS3_IS4_Lm4ES6_iEES7_T2_iiiiiiiiiiiiiii,@"STO_CUDA_ENTRY STV_DEFAULT"
_ZN2at6native51_GLOBAL__N__2c613397_18_DepthwiseConv2d_cu_9959487032conv_depthwise2d_backward_kernelILi1ELi0EdiEEvNS_27GenericPackedTensorAccessorIKT1_Lm4ENS_16DefaultPtrTraitsEiEENS3_IS4_Lm4ES6_iEES7_T2_iiiiiiiiiiiiiii:
        /* <DEDUP_REMOVED lines=13> */
[----:B------:R-:W-:Y:S01]  /*00d0*/  IMAD.MOV.U32 R23, RZ, RZ, R20 ;  /* 0x000000ffff177224 */ /* 0x000fe200078e0014 */
[----:B------:R-:W-:Y:S01]  /*00e0*/  ULDC.64 UR6, c[0x0][0x208] ;  /* 0x0000820000067ab9 */ /* 0x000fe20000000a00 */
[----:B------:R-:W-:Y:S01]  /*00f0*/  IMAD R20, R5, UR4, RZ ;  /* 0x0000000405147c24 */ /* 0x000fe2000f8e02ff */
        /* <DEDUP_REMOVED lines=10> */
[----:B------:R-:W-:Y:S05]  /*01a0*/  CALL.REL.NOINC `($__internal_9_$__cuda_sm20_div_u64) ;  /* 0x0000003000247944 */ /* 0x000fea0003c00000 */
[----:B------:R-:W-:Y:S02]  /*01b0*/  IMAD.MOV.U32 R2, RZ, RZ, R4 ;  /* 0x000000ffff027224 */ /* 0x000fe400078e0004 */
[----:B------:R-:W-:Y:S01]  /*01c0*/  IMAD.MOV.U32 R3, RZ, RZ, R5 ;  /* 0x000000ffff037224 */ /* 0x000fe200078e0005 */
[----:B------:R-:W-:Y:S06]  /*01d0*/  BRA `(.L_x_673) ;  /* 0x00000000004c7947 */ /* 0x000fec0003800000 */
.L_x_672:
        /* <DEDUP_REMOVED lines=13> */
[----:B------:R-:W-:Y:S02]  /*02b0*/  @P0 IMAD.IADD R3, R3, 0x1, -R20 ;  /* 0x0000000103030824 */ /* 0x000fe400078e0a14 */
[----:B------:R-:W-:-:S03]  /*02c0*/  @P0 VIADD R2, R2, 0x1 ;  /* 0x0000000102020836 */ /* 0x000fc60000000000 */
[----:B------:R-:W-:Y:S01]  /*02d0*/  ISETP.GE.U32.AND P1, PT, R3, R20, PT ;  /* 0x000000140300720c */ /* 0x000fe20003f26070 */
[----:B------:R-:W-:-:S12]  /*02e0*/  HFMA2.MMA R3, -RZ, RZ, 0, 0 ;  /* 0x00000000ff037435 */ /* 0x000fd800000001ff */
[----:B------:R-:W-:Y:S01]  /*02f0*/  @P1 VIADD R2, R2, 0x1 ;  /* 0x0000000102021836 */ /* 0x000fe20000000000 */
[----:B------:R-:W-:-:S07]  /*0300*/  @!P2 LOP3.LUT R2, RZ, R20, RZ, 0x33, !PT ;  /* 0x00000014ff02a212 */ /* 0x000fce00078e33ff */
.L_x_673:
[----:B------:R-:W-:Y:S05]  /*0310*/  BSYNC B0 ;  /* 0x0000000000007941 */ /* 0x000fea0003800000 */
.L_x_671:
        /* <DEDUP_REMOVED lines=10> */
[----:B------:R-:W-:Y:S02]  /*03c0*/  IMAD.MOV.U32 R6, RZ, RZ, RZ ;  /* 0x000000ffff067224 */ /* 0x000fe400078e00ff */
[----:B------:R-:W-:Y:S02]  /*03d0*/  IMAD.MOV.U32 R0, RZ, RZ, RZ ;  /* 0x000000ffff007224 */ /* 0x000fe400078e00ff */
[----:B------:R-:W-:-:S07]  /*03e0*/  IMAD.MOV.U32 R5, RZ, RZ, R23 ;  /* 0x000000ffff057224 */ /* 0x000fce00078e0017 */
.L_x_676:
        /* <DEDUP_REMOVED lines=8> */
[----:B------:R0:W-:Y:S01]  /*0470*/  STG.E.64 desc[UR6][R2.64], RZ ;  /* 0x000000ff02007986 */ /* 0x0001e2000c101b06 */
[----:B------:R-:W-:Y:S02]  /*0480*/  IADD3.X R6, R6, -0x1, RZ, P1, !PT ;  /* 0xffffffff06067810 */ /* 0x000fe40000ffe4ff */
[----:B------:R-:W-:-:S04]  /*0490*/  ISETP.NE.U32.AND P1, PT, R4, RZ, PT ;  /* 0x000000ff0400720c */ /* 0x000fc80003f25070 */
[----:B------:R-:W-:-:S13]  /*04a0*/  ISETP.NE.AND.EX P1, PT, R6, RZ, PT, P1 ;  /* 0x000000ff0600720c */ /* 0x000fda0003f25310 */
[----:B0-----:R-:W-:Y:S05]  /*04b0*/  @P1 BRA `(.L_x_676) ;  /* 0xfffffffc00cc1947 */ /* 0x001fea000383ffff */
.L_x_675:
[----:B------:R-:W-:Y:S05]  /*04c0*/  BSYNC B0 ;  /* 0x0000000000007941 */ /* 0x000fea0003800000 */
.L_x_674:
[----:B------:R-:W-:Y:S01]  /*04d0*/  ULDC.64 UR10, c[0x0][0x238] ;  /* 0x00008e00000a7ab9 */ /* 0x000fe20000000a00 */
[----:B------:R-:W-:Y:S05]  /*04e0*/  @!P0 EXIT ;  /* 0x000000000000894d */ /* 0x000fea0003800000 */
.L_x_677:
[----:B------:R-:W-:-:S04]  /*04f0*/  SHF.R.S64 R2, RZ, 0x1d, R23 ;  /* 0x0000001dff027819 */ /* 0x000fc80000001017 */
[----:B------:R-:W-:-:S04]  /*0500*/  IADD3 R2, P0, R2, UR10, RZ ;  /* 0x0000000a02027c10 */ /* 0x000fc8000ff1e0ff */
[----:B------:R-:W-:Y:S02]  /*0510*/  LEA.HI.X.SX32 R3, R23, UR11, 0x3, P0 ;  /* 0x0000000b17037c11 */ /* 0x000fe400080f1eff */
[C---:B------:R-:W-:Y:S01]  /*0520*/  IADD3 R23, P0, P1, R20.reuse, R23, R20 ;  /* 0x0000001714177210 */ /* 0x040fe2000791e014 */
[----:B------:R-:W-:-:S03]  /*0530*/  IMAD.WIDE R4, R20, 0x8, R2 ;  /* 0x0000000814047825 */ /* 0x000fc600078e0202 */
[----:B------:R-:W-:Y:S01]  /*0540*/  IADD3.X R21, RZ, R21, RZ, P0, P1 ;  /* 0x00000015ff157210 */ /* 0x000fe200007e24ff */
[----:B------:R0:W-:Y:S01]  /*0550*/  STG.E.64 desc[UR6][R2.64], RZ ;  /* 0x000000ff02007986 */ /* 0x0001e2000c101b06 */
[C---:B------:R-:W-:Y:S01]  /*0560*/  IADD3 R23, P0, P1, R20.reuse, R23, R20 ;  /* 0x0000001714177210 */ /* 0x040fe2000791e014 */
[C---:B------:R-:W-:Y:S02]  /*0570*/  IMAD.WIDE R6, R20.reuse, 0x8, R4 ;  /* 0x0000000814067825 */ /* 0x040fe400078e0204 */
[----:B------:R0:W-:Y:S01]  /*0580*/  STG.E.64 desc[UR6][R4.64], RZ ;  /* 0x000000ff04007986 */ /* 0x0001e2000c101b06 */
[----:B------:R-:W-:Y:S02]  /*0590*/  IADD3.X R21, RZ, R21, RZ, P0, P1 ;  /* 0x00000015ff157210 */ /* 0x000fe400007e24ff */
[----:B------:R-:W-:Y:S01]  /*05a0*/  ISETP.GE.U32.AND P0, PT, R23, UR4, PT ;  /* 0x0000000417007c0c */ /* 0x000fe2000bf06070 */
[----:B------:R0:W-:Y:S01]  /*05b0*/  STG.E.64 desc[UR6][R6.64], RZ ;  /* 0x000000ff06007986 */ /* 0x0001e2000c101b06 */
[----:B------:R-:W-:-:S02]  /*05c0*/  IMAD.WIDE R8, R20, 0x8, R6 ;  /* 0x0000000814087825 */ /* 0x000fc400078e0206 */
[----:B------:R-:W-:-:S03]  /*05d0*/  ISETP.GE.AND.EX P0, PT, R21, UR5, PT, P0 ;  /* 0x0000000515007c0c */ /* 0x000fc6000bf06300 */
[----:B------:R0:W-:Y:S10]  /*05e0*/  STG.E.64 desc[UR6][R8.64], RZ ;  /* 0x000000ff08007986 */ /* 0x0001f4000c101b06 */
[----:B0-----:R-:W-:Y:S05]  /*05f0*/  @!P0 BRA `(.L_x_677) ;  /* 0xfffffffc00bc8947 */ /* 0x001fea000383ffff */
[----:B------:R-:W-:Y:S05]  /*0600*/  EXIT ;  /* 0x000000000000794d */ /* 0x000fea0003800000 */
.L_x_670:
[----:B------:R-:W-:Y:S01]  /*0610*/  VIADD R0, R0, 0xffffffff ;  /* 0xffffffff00007836 */ /* 0x000fe20000000000 */
[----:B------:R-:W-:Y:S01]  /*0620*/  ULDC UR8, c[0x0][0x294] ;  /* 0x0000a50000087ab9 */ /* 0x000fe20000000800 */
[----:B------:R-:W-:-:S03]  /*0630*/  ULDC UR9, c[0x0][0x290] ;  /* 0x0000a40000097ab9 */ /* 0x000fc60000000800 */
[----:B------:R-:W-:-:S13]  /*0640*/  ISETP.GE.U32.AND P1, PT, R0, 0x3, PT ;  /* 0x000000030000780c */ /* 0x000fda0003f26070 */
.L_x_694:
        /* <DEDUP_REMOVED lines=21> */
[-C--:B------:R-:W-:Y:S01]  /*07a0*/  @!P2 IADD3 R4, R4, -R7.reuse, RZ ;  /* 0x800000070404a210 */ /* 0x080fe20007ffe0ff */
[----:B------:R-:W-:Y:S01]  /*07b0*/  @!P2 VIADD R5, R5, 0x1 ;  /* 0x000000010505a836 */ /* 0x000fe20000000000 */
[----:B------:R0:W1:Y:S01]  /*07c0*/  F2I.FTZ.U32.TRUNC.NTZ R9, R8 ;  /* 0x0000000800097305 */ /* 0x000062000021f000 */
[----:B------:R-:W-:Y:S02]  /*07d0*/  ISETP.NE.AND P2, PT, R0, RZ, PT ;  /* 0x000000ff0000720c */ /* 0x000fe40003f45270 */
[----:B------:R-:W-:Y:S02]  /*07e0*/  ISETP.GE.U32.AND P0, PT, R4, R7, PT ;  /* 0x000000070400720c */ /* 0x000fe40003f06070 */
[----:B------:R-:W-:Y:S01]  /*07f0*/  LOP3.LUT R4, R23, R0, RZ, 0x3c, !PT ;  /* 0x0000000017047212 */ /* 0x000fe200078e3cff */
[----:B------:R-:W2:Y:S03]  /*0800*/  LDC R7, c[0x0][0x28c] ;  /* 0x0000a300ff077b82 */ /* 0x000ea60000000800 */
[----:B------:R-:W-:-:S02]  /*0810*/  ISETP.GE.AND P3, PT, R4, RZ, PT ;  /* 0x000000ff0400720c */ /* 0x000fc40003f66270 */
[----:B0-----:R-:W-:-:S03]  /*0820*/  MOV R8, RZ ;  /* 0x000000ff00087202 */ /* 0x001fc60000000f00 */
[----:B------:R-:W0:Y:S01]  /*0830*/  LDC R4, c[0x0][0x2b4] ;  /* 0x0000ad00ff047b82 */ /* 0x000e220000000800 */
[----:B-1----:R-:W-:Y:S02]  /*0840*/  IMAD.MOV R6, RZ, RZ, -R9 ;  /* 0x000000ffff067224 */ /* 0x002fe400078e0a09 */
[----:B------:R-:W-:Y:S02]  /*0850*/  @P0 VIADD R5, R5, 0x1 ;  /* 0x0000000105050836 */ /* 0x000fe40000000000 */
[----:B------:R-:W-:-:S03]  /*0860*/  IMAD R11, R6, R3, RZ ;  /* 0x00000003060b7224 */ /* 0x000fc600078e02ff */
[----:B------:R-:W-:Y:S01]  /*0870*/  @!P3 IMAD.MOV R5, RZ, RZ, -R5 ;  /* 0x000000ffff05b224 */ /* 0x000fe200078e0a05 */
[----:B------:R-:W-:Y:S01]  /*0880*/  @!P2 LOP3.LUT R5, RZ, R0, RZ, 0x33, !PT ;  /* 0x00000000ff05a212 */ /* 0x000fe200078e33ff */
[----:B------:R-:W-:-:S03]  /*0890*/  IMAD.HI.U32 R8, R9, R11, R8 ;  /* 0x0000000b09087227 */ /* 0x000fc600078e0008 */
[----:B------:R-:W-:Y:S02]  /*08a0*/  IABS R6, R5 ;  /* 0x0000000500067213 */ /* 0x000fe40000000000 */
[----:B--2---:R-:W-:-:S03]  /*08b0*/  IABS R10, R7 ;  /* 0x00000007000a7213 */ /* 0x004fc60000000000 */
[----:B------:R-:W-:Y:S01]  /*08c0*/  IMAD.MOV.U32 R9, RZ, RZ, R6 ;  /* 0x000000ffff097224 */ /* 0x000fe200078e0006 */
        /* <DEDUP_REMOVED lines=9> */
[----:B------:R-:W-:-:S02]  /*0960*/  @!P2 IMAD.IADD R8, R8, 0x1, -R3 ;  /* 0x000000010808a824 */ /* 0x000fc400078e0a03 */
[----:B------:R-:W-:Y:S01]  /*0970*/  @!P2 VIADD R12, R12, 0x1 ;  /* 0x000000010c0ca836 */ /* 0x000fe20000000000 */
[----:B------:R-:W-:Y:S02]  /*0980*/  ISETP.NE.AND P2, PT, R2, RZ, PT ;  /* 0x000000ff0200720c */ /* 0x000fe40003f45270 */
[----:B------:R-:W-:Y:S01]  /*0990*/  ISETP.GE.U32.AND P0, PT, R8, R3, PT ;  /* 0x000000030800720c */ /* 0x000fe20003f06070 */
[----:B-1----:R-:W-:Y:S01]  /*09a0*/  VIADD R8, R11, 0xffffffe ;  /* 0x0ffffffe0b087836 */ /* 0x002fe20000000000 */
[----:B------:R-:W-:-:S03]  /*09b0*/  LOP3.LUT R3, R5, R2, RZ, 0x3c, !PT ;  /* 0x0000000205037212 */ /* 0x000fc600078e3cff */
[----:B------:R-:W1:Y:S01]  /*09c0*/  F2I.FTZ.U32.TRUNC.NTZ R9, R8 ;  /* 0x0000000800097305 */ /* 0x000e62000021f000 */
[----:B------:R-:W-:Y:S02]  /*09d0*/  ISETP.GE.AND P3, PT, R3, RZ, PT ;  /* 0x000000ff0300720c */ /* 0x000fe40003f66270 */
[----:B0-----:R-:W-:-:S05]  /*09e0*/  IADD3 R3, R13, 0xffffffe, RZ ;  /* 0x0ffffffe0d037810 */ /* 0x001fca0007ffe0ff */
[----:B------:R-:W-:Y:S01]  /*09f0*/  @P0 VIADD R12, R12, 0x1 ;  /* 0x000000010c0c0836 */ /* 0x000fe20000000000 */
[----:B------:R-:W0:Y:S05]  /*0a00*/  F2I.FTZ.U32.TRUNC.NTZ R3, R3 ;  /* 0x0000000300037305 */ /* 0x000e2a000021f000 */
[----:B------:R-:W-:Y:S01]  /*0a10*/  @!P3 IMAD.MOV R12, RZ, RZ, -R12 ;  /* 0x000000ffff0cb224 */ /* 0x000fe200078e0a0c */
[----:B------:R-:W-:Y:S01]  /*0a20*/  @!P2 LOP3.LUT R12, RZ, R2, RZ, 0x33, !PT ;  /* 0x00000002ff0ca212 */ /* 0x000fe200078e33ff */
[----:B-1----:R-:W-:-:S03]  /*0a30*/  IMAD.MOV R11, RZ, RZ, -R9 ;  /* 0x000000ffff0b7224 */ /* 0x002fc600078e0a09 */
[----:B------:R-:W-:Y:S01]  /*0a40*/  IABS R13, R12 ;  /* 0x0000000c000d7213 */ /* 0x000fe20000000000 */
[----:B------:R-:W-:Y:S02]  /*0a50*/  IMAD.MOV R8, RZ, RZ, -R12 ;  /* 0x000000ffff087224 */ /* 0x000fe400078e0a0c */
[----:B------:R-:W-:Y:S02]  /*0a60*/  IMAD R11, R11, R10, RZ ;  /* 0x0000000a0b0b7224 */ /* 0x000fe400078e02ff */
[----:B------:R-:W-:Y:S01]  /*0a70*/  IMAD R2, R2, R8, R5 ;  /* 0x0000000802027224 */ /* 0x000fe200078e0205 */
[----:B------:R-:W-:Y:S01]  /*0a80*/  HFMA2.MMA R8, -RZ, RZ, 0, 0 ;  /* 0x00000000ff087435 */ /* 0x000fe200000001ff */
[----:B0-----:R-:W-:Y:S02]  /*0a90*/  IMAD.MOV R15, RZ, RZ, -R3 ;  /* 0x000000ffff0f7224 */ /* 0x001fe400078e0a03 */
[----:B------:R-:W-:-:S04]  /*0aa0*/  IMAD.MOV R5, RZ, RZ, -R5 ;  /* 0x000000ffff057224 */ /* 0x000fc800078e0a05 */
[----:B------:R-:W-:-:S03]  /*0ab0*/  IMAD R5, R0, R5, R23 ;  /* 0x0000000500057224 */ /* 0x000fc600078e0217 */
[----:B------:R-:W-:-:S04]  /*0ac0*/  IMAD.HI.U32 R9, R9, R11, R8 ;  /* 0x0000000b09097227 */ /* 0x000fc800078e0008 */
[----:B------:R-:W-:Y:S02]  /*0ad0*/  VIADD R8, R2, UR5 ;  /* 0x0000000502087c36 */ /* 0x000fe40008000000 */
[----:B------:R-:W-:Y:S02]  /*0ae0*/  IMAD.MOV.U32 R11, RZ, RZ, R13 ;  /* 0x000000ffff0b7224 */ /* 0x000fe400078e000d */
[----:B------:R-:W-:Y:S01]  /*0af0*/  IMAD R13, R15, R6, RZ ;  /* 0x000000060f0d7224 */ /* 0x000fe200078e02ff */
[----:B------:R-:W-:Y:S01]  /*0b00*/  IABS R14, R8 ;  /* 0x00000008000e7213 */ /* 0x000fe20000000000 */
[----:B------:R-:W-:Y:S01]  /*0b10*/  IMAD.MOV.U32 R2, RZ, RZ, RZ ;  /* 0x000000ffff027224 */ /* 0x000fe200078e00ff */
[----:B------:R-:W-:Y:S01]  /*0b20*/  ISETP.GE.AND P5, PT, R8, RZ, PT ;  /* 0x000000ff0800720c */ /* 0x000fe20003fa6270 */
[----:B------:R-:W-:-:S04]  /*0b30*/  IMAD.HI.U32 R9, R9, R11, RZ ;  /* 0x0000000b09097227 */ /* 0x000fc800078e00ff */
[----:B------:R-:W-:-:S04]  /*0b40*/  IMAD.HI.U32 R2, R3, R13, R2 ;  /* 0x0000000d03027227 */ /* 0x000fc800078e0002 */
[----:B------:R-:W-:Y:S02]  /*0b50*/  IMAD.MOV.U32 R13, RZ, RZ, R14 ;  /* 0x000000ffff0d7224 */ /* 0x000fe400078e000e */
[----:B------:R-:W-:Y:S02]  /*0b60*/  IMAD.MOV R3, RZ, RZ, -R9 ;  /* 0x000000ffff037224 */ /* 0x000fe400078e0a09 */
[----:B------:R-:W-:-:S04]  /*0b70*/  IMAD.HI.U32 R2, R2, R13, RZ ;  /* 0x0000000d02027227 */ /* 0x000fc800078e00ff */
[----:B------:R-:W-:Y:S01]  /*0b80*/  IMAD R3, R10, R3, R11 ;  /* 0x000000030a037224 */ /* 0x000fe200078e020b */
[----:B------:R-:W-:Y:S01]  /*0b90*/  IADD3 R2, -R2, RZ, RZ ;  /* 0x000000ff02027210 */ /* 0x000fe20007ffe1ff */
[----:B------:R-:W-:-:S03]  /*0ba0*/  VIADD R5, R5, UR4 ;  /* 0x0000000405057c36 */ /* 0x000fc60008000000 */
[----:B------:R-:W-:Y:S01]  /*0bb0*/  ISETP.GT.U32.AND P2, PT, R10, R3, PT ;  /* 0x000000030a00720c */ /* 0x000fe20003f44070 */
[----:B------:R-:W-:Y:S01]  /*0bc0*/  IMAD R11, R6, R2, R13 ;  /* 0x00000002060b7224 */ /* 0x000fe200078e020d */
[----:B------:R-:W-:-:S04]  /*0bd0*/  LOP3.LUT R2, R12, R7, RZ, 0x3c, !PT ;  /* 0x000000070c027212 */ /* 0x000fc800078e3cff */
[----:B------:R-:W-:-:S07]  /*0be0*/  ISETP.GT.U32.AND P3, PT, R6, R11, PT ;  /* 0x0000000b0600720c */ /* 0x000fce0003f64070 */
[----:B------:R-:W-:Y:S02]  /*0bf0*/  @!P2 IMAD.IADD R3, R3, 0x1, -R10 ;  /* 0x000000010303a824 */ /* 0x000fe400078e0a0a */
[----:B------:R-:W-:Y:S01]  /*0c00*/  @!P2 VIADD R9, R9, 0x1 ;  /* 0x000000010909a836 */ /* 0x000fe20000000000 */
[----:B------:R-:W-:Y:S02]  /*0c10*/  ISETP.NE.AND P2, PT, R7, RZ, PT ;  /* 0x000000ff0700720c */ /* 0x000fe40003f45270 */
[----:B------:R-:W-:Y:S01]  /*0c20*/  ISETP.GE.U32.AND P0, PT, R3, R10, PT ;  /* 0x0000000a0300720c */ /* 0x000fe20003f06070 */
[----:B------:R-:W-:Y:S01]  /*0c30*/  @!P3 IMAD.IADD R11, R11, 0x1, -R6 ;  /* 0x000000010b0bb824 */ /* 0x000fe200078e0a06 */
[----:B------:R-:W-:-:S04]  /*0c40*/  ISETP.GE.AND P3, PT, R2, RZ, PT ;  /* 0x000000ff0200720c */ /* 0x000fc80003f66270 */
[----:B------:R-:W-:-:S07]  /*0c50*/  ISETP.GT.U32.AND P4, PT, R6, R11, PT ;  /* 0x0000000b0600720c */ /* 0x000fce0003f84070 */
[----:B------:R-:W-:Y:S01]  /*0c60*/  @P0 VIADD R9, R9, 0x1 ;  /* 0x0000000109090836 */ /* 0x000fe20000000000 */
[----:B------:R-:W-:-:S03]  /*0c70*/  ISETP.NE.AND P0, PT, R4, RZ, PT ;  /* 0x000000ff0400720c */ /* 0x000fc60003f05270 */
[----:B------:R-:W-:Y:S01]  /*0c80*/  @!P3 IMAD.MOV R9, RZ, RZ, -R9 ;  /* 0x000000ffff09b224 */ /* 0x000fe200078e0a09 */
[----:B------:R-:W-:Y:S02]  /*0c90*/  @!P2 LOP3.LUT R9, RZ, R7, RZ, 0x33, !PT ;  /* 0x00000007ff09a212 */ /* 0x000fe400078e33ff */
[----:B------:R-:W-:-:S03]  /*0ca0*/  @!P4 IADD3 R11, R11, -R6, RZ ;  /* 0x800000060b0bc210 */ /* 0x000fc60007ffe0ff */
[----:B------:R-:W-:Y:S02]  /*0cb0*/  IMAD.MOV R2, RZ, RZ, -R9 ;  /* 0x000000ffff027224 */ /* 0x000fe400078e0a09 */
[----:B------:R-:W-:Y:S01]  /*0cc0*/  IMAD.MOV.U32 R6, RZ, RZ, R11 ;  /* 0x000000ffff067224 */ /* 0x000fe200078e000b */
[----:B------:R-:W-:Y:S01]  /*0cd0*/  CS2R R10, SRZ ;  /* 0x00000000000a7805 */ /* 0x000fe2000001ff00 */
[----:B------:R-:W-:Y:S02]  /*0ce0*/  IMAD R7, R7, R2, R12 ;  /* 0x0000000207077224 */ /* 0x000fe400078e020c */
[----:B------:R-:W-:Y:S01]  /*0cf0*/  @!P5 IMAD.MOV R6, RZ, RZ, -R6 ;  /* 0x000000ffff06d224 */ /* 0x000fe200078e0a06 */
[----:B------:R-:W-:Y:S02]  /*0d00*/  @!P0 LOP3.LUT R6, RZ, R4, RZ, 0x33, !PT ;  /* 0x00000004ff068212 */ /* 0x000fe400078e33ff */
[----:B------:R-:W-:Y:S01]  /*0d10*/  MOV R4, RZ ;  /* 0x000000ff00047202 */ /* 0x000fe20000000f00 */
[----:B------:R-:W-:Y:S06]  /*0d20*/  @!P1 BRA `(.L_x_678) ;  /* 0x00000014002c9947 */ /* 0x000fec0003800000 */
[----:B------:R-:W0:Y:S01]  /*0d30*/  LDC.64 R2, c[0x0][0x2a8] ;  /* 0x0000aa00ff027b82 */ /* 0x000e220000000a00 */
[----:B------:R-:W-:Y:S01]  /*0d40*/  ULDC UR5, c[0x0][0x290] ;  /* 0x0000a40000057ab9 */ /* 0x000fe20000000800 */
[----:B------:R-:W-:Y:S01]  /*0d50*/  ISETP.NE.AND P2, PT, R6, RZ, PT ;  /* 0x000000ff0600720c */ /* 0x000fe20003f45270 */
[----:B------:R-:W-:Y:S01]  /*0d60*/  ULOP3.LUT UR4, UR5, 0x3, URZ, 0xc0, !UPT ;  /* 0x0000000305047892 */ /* 0x000fe2000f8ec03f */
[----:B------:R-:W-:Y:S01]  /*0d70*/  IMAD.MOV.U32 R4, RZ, RZ, RZ ;  /* 0x000000ffff047224 */ /* 0x000fe200078e00ff */
[----:B------:R-:W-:Y:S02]  /*0d80*/  CS2R R10, SRZ ;  /* 0x00000000000a7805 */ /* 0x000fe4000001ff00 */
[----:B------:R-:W-:Y:S01]  /*0d90*/  UIADD3 UR4, -UR4, UR5, URZ ;  /* 0x0000000504047290 */ /* 0x000fe2000fffe13f */
[----:B0-----:R-:W-:-:S05]  /*0da0*/  IMAD R3, R3, R2, RZ ;  /* 0x0000000203037224 */ /* 0x001fca00078e02ff */
[----:B------:R-:W-:-:S07]  /*0db0*/  IMAD.U32 R2, RZ, RZ, UR4 ;  /* 0x00000004ff027e24 */ /* 0x000fce000f8e00ff */
.L_x_687:
[----:B------:R-:W-:Y:S01]  /*0dc0*/  VIADD R2, R2, 0xfffffffc ;  /* 0xfffffffc02027836 */ /* 0x000fe20000000000 */
[----:B------:R-:W-:Y:S01]  /*0dd0*/  BSSY B0, `(.L_x_679) ;  /* 0x000004f000007945 */ /* 0x000fe20003800000 */
[----:B------:R-:W-:-:S03]  /*0de0*/  IMAD R0, R7, UR9, R4 ;  /* 0x0000000907007c24 */ /* 0x000fc6000f8e0204 */
[----:B------:R-:W-:Y:S01]  /*0df0*/  ISETP.NE.AND P3, PT, R2, RZ, PT ;  /* 0x000000ff0200720c */ /* 0x000fe20003f65270 */
[----:B------:R-:W-:Y:S01]  /*0e00*/  IMAD R25, R3, R0, RZ ;  /* 0x0000000003197224 */ /* 0x000fe200078e02ff */
[----:B------:R-:W-:Y:S11]  /*0e10*/  @P2 BRA `(.L_x_680) ;  /* 0x0000000400282947 */ /* 0x000ff60003800000 */
[----:B------:R-:W0:Y:S01]  /*0e20*/  LDC R14, c[0x0][0x2b0] ;  /* 0x0000ac00ff0e7b82 */ /* 0x000e220000000800 */
        /* <DEDUP_REMOVED lines=9> */
[----:B------:R-:W-:Y:S01]  /*0ec0*/  IMAD R15, R18, R17, RZ ;  /* 0x00000011120f7224 */ /* 0x000fe200078e02ff */
[----:B------:R-:W-:-:S04]  /*0ed0*/  IABS R18, R5 ;  /* 0x0000000500127213 */ /* 0x000fc80000000000 */
        /* <DEDUP_REMOVED lines=34> */
[----:B------:R-:W-:Y:S01]  /*1100*/  @!P5 IMAD.IADD R26, R26, 0x1, -R19 ;  /* 0x000000011a1ad824 */ /* 0x000fe200078e0a13 */
[----:B------:R-:W-:Y:S01]  /*1110*/  @!P5 IADD3 R22, R22, 0x1, RZ ;  /* 0x000000011616d810 */ /* 0x000fe20007ffe0ff */
[----:B------:R-:W-:Y:S01]  /*1120*/  @P6 VIADD R15, R15, 0x1 ;  /* 0x000000010f0f6836 */ /* 0x000fe20000000000 */
[----:B------:R-:W-:Y:S02]  /*1130*/  ISETP.GE.AND P6, PT, R14, RZ, PT ;  /* 0x000000ff0e00720c */ /* 0x000fe40003fc6270 */
[----:B------:R-:W-:Y:S02]  /*1140*/  ISETP.GE.U32.AND P4, PT, R26, R19, PT ;  /* 0x000000131a00720c */ /* 0x000fe40003f86070 */
[----:B------:R-:W-:Y:S02]  /*1150*/  ISETP.GE.AND P5, PT, R12, RZ, PT ;  /* 0x000000ff0c00720c */ /* 0x000fe40003fa6270 */
[----:B------:R-:W0:Y:S07]  /*1160*/  LDC.64 R12, c[0x0][0x2a0] ;  /* 0x0000a800ff0c7b82 */ /* 0x000e2e0000000a00 */
[----:B------:R-:W-:-:S02]  /*1170*/  @!P6 IMAD.MOV R15, RZ, RZ, -R15 ;  /* 0x000000ffff0fe224 */ /* 0x000fc400078e0a0f */
[----:B------:R-:W-:Y:S01]  /*1180*/  @P4 VIADD R22, R22, 0x1 ;  /* 0x0000000116164836 */ /* 0x000fe20000000000 */
        /* <DEDUP_REMOVED lines=15> */
[----:B------:R-:W2:Y:S01]  /*1280*/  LDG.E.64 R16, desc[UR6][R16.64] ;  /* 0x0000000610107981 */ /* 0x000ea2000c1e1b00 */
[----:B-1----:R-:W-:-:S06]  /*1290*/  IMAD.WIDE R14, R13, 0x8, R14 ;  /* 0x000000080d0e7825 */ /* 0x002fcc00078e020e */
[----:B------:R-:W2:Y:S02]  /*12a0*/  LDG.E.64 R14, desc[UR6][R14.64] ;  /* 0x000000060e0e7981 */ /* 0x000ea4000c1e1b00 */
[----:B--2---:R-:W-:-:S11]  /*12b0*/  DFMA R10, R14, R16, R10 ;  /* 0x000000100e0a722b */ /* 0x004fd6000000000a */
.L_x_680:
[----:B------:R-:W-:Y:S05]  /*12c0*/  BSYNC B0 ;  /* 0x0000000000007941 */ /* 0x000fea0003800000 */
.L_x_679:
[----:B------:R-:W-:Y:S04]  /*12d0*/  BSSY B0, `(.L_x_681) ;  /* 0x000004f000007945 */ /* 0x000fe80003800000 */
[----:B------:R-:W-:Y:S05]  /*12e0*/  @P2 BRA `(.L_x_682) ;  /* 0x0000000400342947 */ /* 0x000fea0003800000 */
        /* <DEDUP_REMOVED lines=73> */
[----:B------:R-:W3:Y:S01]  /*1780*/  LDG.E.64 R16, desc[UR6][R16.64] ;  /* 0x0000000610107981 */ /* 0x000ee2000c1e1b00 */
[----:B--2---:R-:W-:-:S06]  /*1790*/  IMAD.WIDE R18, R27, 0x8, R18 ;  /* 0x000000081b127825 */ /* 0x004fcc00078e0212 */
[----:B------:R-:W3:Y:S02]  /*17a0*/  LDG.E.64 R18, desc[UR6][R18.64] ;  /* 0x0000000612127981 */ /* 0x000ee4000c1e1b00 */
[----:B---3--:R-:W-:-:S11]  /*17b0*/  DFMA R10, R18, R16, R10 ;  /* 0x00000010120a722b */ /* 0x008fd6000000000a */
.L_x_682:
[----:B------:R-:W-:Y:S05]  /*17c0*/  BSYNC B0 ;  /* 0x0000000000007941 */ /* 0x000fea0003800000 */
.L_x_681:
        /* <DEDUP_REMOVED lines=59> */
[----:B------:R-:W-:-:S04]  /*1b80*/  IMAD.MOV.U32 R24, RZ, RZ, R22 ;  /* 0x000000ffff187224 */ /* 0x000fc800078e0016 */
[----:B------:R-:W-:-:S06]  /*1b90*/  @!P5 IMAD.MOV R24, RZ, RZ, -R24 ;  /* 0x000000ffff18d224 */ /* 0x000fcc00078e0a18 */
[----:B------:R-:W-:-:S04]  /*1ba0*/  @!P4 LOP3.LUT R24, RZ, R17, RZ, 0x33, !PT ;  /* 0x00000011ff18c212 */ /* 0x000fc800078e33ff */
[----:B------:R-:W-:-:S04]  /*1bb0*/  LOP3.LUT R14, R25, R24, RZ, 0xfc, !PT ;  /* 0x00000018190e7212 */ /* 0x000fc800078efcff */
[----:B------:R-:W-:-:S04]  /*1bc0*/  ISETP.GE.AND P0, PT, R14, RZ, PT ;  /* 0x000000ff0e00720c */ /* 0x000fc80003f06270 */
[----:B0-----:R-:W-:-:S04]  /*1bd0*/  ISETP.GE.OR P0, PT, R24, R13, !P0 ;  /* 0x0000000d1800720c */ /* 0x001fc80004706670 */
[----:B------:R-:W-:-:S13]  /*1be0*/  ISETP.GE.OR P0, PT, R25, R12, P0 ;  /* 0x0000000c1900720c */ /* 0x000fda0000706670 */
[----:B------:R-:W-:Y:S05]  /*1bf0*/  @P0 BRA `(.L_x_684) ;  /* 0x0000000000300947 */ /* 0x000fea0003800000 */
[----:B------:R-:W0:Y:S01]  /*1c00*/  LDC.64 R16, c[0x0][0x260] ;  /* 0x00009800ff107b82 */ /* 0x000e220000000a00 */
[----:B------:R-:W-:-:S05]  /*1c10*/  IADD3 R18, R0, 0x2, RZ ;  /* 0x0000000200127810 */ /* 0x000fca0007ffe0ff */
[----:B------:R-:W-:Y:S02]  /*1c20*/  IMAD R22, R9, UR8, R18 ;  /* 0x0000000809167c24 */ /* 0x000fe4000f8e0212 */
[----:B------:R-:W1:Y:S01]  /*1c30*/  LDC.64 R14, c[0x0][0x210] ;  /* 0x00008400ff0e7b82 */ /* 0x000e620000000a00 */
[----:B------:R-:W-:Y:S02]  /*1c40*/  IMAD R19, R3, R18, RZ ;  /* 0x0000001203137224 */ /* 0x000fe400078e02ff */
[----:B------:R-:W-:-:S04]  /*1c50*/  IMAD R13, R22, R13, R24 ;  /* 0x0000000d160d7224 */ /* 0x000fc800078e0218 */
[----:B------:R-:W-:Y:S02]  /*1c60*/  IMAD R13, R13, R12, R25 ;  /* 0x0000000c0d0d7224 */ /* 0x000fe400078e0219 */
[----:B0-----:R-:W-:-:S06]  /*1c70*/  IMAD.WIDE R16, R19, 0x8, R16 ;  /* 0x0000000813107825 */ /* 0x001fcc00078e0210 */
[----:B------:R-:W2:Y:S01]  /*1c80*/  LDG.E.64 R16, desc[UR6][R16.64] ;  /* 0x0000000610107981 */ /* 0x000ea2000c1e1b00 */
[----:B-1----:R-:W-:-:S06]  /*1c90*/  IMAD.WIDE R14, R13, 0x8, R14 ;  /* 0x000000080d0e7825 */ /* 0x002fcc00078e020e */
[----:B------:R-:W2:Y:S02]  /*1ca0*/  LDG.E.64 R14, desc[UR6][R14.64] ;  /* 0x000000060e0e7981 */ /* 0x000ea4000c1e1b00 */
[----:B--2---:R-:W-:-:S11]  /*1cb0*/  DFMA R10, R14, R16, R10 ;  /* 0x000000100e0a722b */ /* 0x004fd6000000000a */
.L_x_684:
[----:B------:R-:W-:Y:S05]  /*1cc0*/  BSYNC B0 ;  /* 0x0000000000007941 */ /* 0x000fea0003800000 */
.L_x_683:
        /* <DEDUP_REMOVED lines=55> */
[----:B------:R-:W-:Y:S01]  /*2040*/  @P4 VIADD R22, R22, 0x1 ;  /* 0x0000000116164836 */ /* 0x000fe20000000000 */
[----:B------:R-:W-:Y:S01]  /*2050*/  ISETP.NE.AND P4, PT, R17, RZ, PT ;  /* 0x000000ff1100720c */ /* 0x000fe20003f85270 */
[----:B------:R-:W-:-:S03]  /*2060*/  @!P6 IMAD.MOV R15, RZ, RZ, -R15 ;  /* 0x000000ffff0fe224 */ /* 0x000fc600078e0a0f */
[----:B------:R-:W-:Y:S02]  /*2070*/  @!P5 IADD3 R22, -R22, RZ, RZ ;  /* 0x000000ff1616d210 */ /* 0x000fe40007ffe1ff */
        /* <DEDUP_REMOVED lines=15> */
[----:B------:R-:W2:Y:S01]  /*2170*/  LDG.E.64 R14, desc[UR6][R14.64] ;  /* 0x000000060e0e7981 */ /* 0x000ea2000c1e1b00 */
[----:B-1----:R-:W-:-:S06]  /*2180*/  IMAD.WIDE R16, R13, 0x8, R16 ;  /* 0x000000080d107825 */ /* 0x002fcc00078e0210 */
[----:B------:R-:W2:Y:S02]  /*2190*/  LDG.E.64 R16, desc[UR6][R16.64] ;  /* 0x0000000610107981 */ /* 0x000ea4000c1e1b00 */
[----:B--2---:R-:W-:-:S11]  /*21a0*/  DFMA R10, R16, R14, R10 ;  /* 0x0000000e100a722b */ /* 0x004fd6000000000a */
.L_x_686:
[----:B------:R-:W-:Y:S05]  /*21b0*/  BSYNC B0 ;  /* 0x0000000000007941 */ /* 0x000fea0003800000 */
.L_x_685:
[----:B------:R-:W-:Y:S01]  /*21c0*/  VIADD R4, R4, 0x4 ;  /* 0x0000000404047836 */ /* 0x000fe20000000000 */
[----:B------:R-:W-:Y:S06]  /*21d0*/  @P3 BRA `(.L_x_687) ;  /* 0xffffffe800f83947 */ /* 0x000fec000383ffff */
.L_x_678:
        /* <DEDUP_REMOVED lines=52> */
[----:B------:R-:W-:Y:S02]  /*2520*/  IABS R7, R8 ;  /* 0x0000000800077213 */ /* 0x000fe40000000000 */
[----:B------:R-:W-:-:S03]  /*2530*/  LOP3.LUT R6, R8, R25, RZ, 0x3c, !PT ;  /* 0x0000001908067212 */ /* 0x000fc600078e3cff */
[----:B------:R-:W-:Y:S01]  /*2540*/  IMAD.HI.U32 R22, R27, R7, RZ ;  /* 0x000000071b167227 */ /* 0x000fe200078e00ff */
[----:B------:R-:W-:Y:S02]  /*2550*/  ISETP.GE.AND P4, PT, R6, RZ, PT ;  /* 0x000000ff0600720c */ /* 0x000fe40003f86270 */
[----:B------:R-:W-:Y:S01]  /*2560*/  SEL R27, R12, R15, !P2 ;  /* 0x0000000f0c1b7207 */ /* 0x000fe20005000000 */
        /* <DEDUP_REMOVED lines=23> */
[----:B------:R-:W2:Y:S01]  /*26e0*/  LDG.E.64 R12, desc[UR6][R12.64] ;  /* 0x000000060c0c7981 */ /* 0x000ea2000c1e1b00 */
[----:B-1----:R-:W-:-:S06]  /*26f0*/  IMAD.WIDE R14, R7, 0x8, R14 ;  /* 0x00000008070e7825 */ /* 0x002fcc00078e020e */
[----:B------:R-:W2:Y:S02]  /*2700*/  LDG.E.64 R14, desc[UR6][R14.64] ;  /* 0x000000060e0e7981 */ /* 0x000ea4000c1e1b00 */
[----:B--2---:R-:W-:-:S11]  /*2710*/  DFMA R10, R14, R12, R10 ;  /* 0x0000000c0e0a722b */ /* 0x004fd6000000000a */
.L_x_690:
[----:B------:R-:W-:Y:S05]  /*2720*/  BSYNC B0 ;  /* 0x0000000000007941 */ /* 0x000fea0003800000 */
.L_x_689:
[----:B------:R-:W-:Y:S01]  /*2730*/  ISETP.NE.AND P2, PT, R0, 0x1, PT ;  /* 0x000000010000780c */ /* 0x000fe20003f45270 */
[----:B------:R-:W-:-:S12]  /*2740*/  BSSY B0, `(.L_x_688) ;  /* 0x00000a1000007945 */ /* 0x000fd80003800000 */
[----:B------:R-:W-:Y:S05]  /*2750*/  @!P2 BRA `(.L_x_691) ;  /* 0x00000008007ca947 */ /* 0x000fea0003800000 */
        /* <DEDUP_REMOVED lines=74> */
[----:B------:R-:W2:Y:S01]  /*2c00*/  LDG.E.64 R12, desc[UR6][R12.64] ;  /* 0x000000060c0c7981 */ /* 0x000ea2000c1e1b00 */
[----:B-1----:R-:W-:-:S06]  /*2c10*/  IMAD.WIDE R14, R7, 0x8, R14 ;  /* 0x00000008070e7825 */ /* 0x002fcc00078e020e */
[----:B------:R-:W2:Y:S02]  /*2c20*/  LDG.E.64 R14, desc[UR6][R14.64] ;  /* 0x000000060e0e7981 */ /* 0x000ea4000c1e1b00 */
[----:B--2---:R-:W-:-:S11]  /*2c30*/  DFMA R10, R14, R12, R10 ;  /* 0x0000000c0e0a722b */ /* 0x004fd6000000000a */
.L_x_693:
[----:B------:R-:W-:Y:S05]  /*2c40*/  BSYNC B1 ;  /* 0x0000000000017941 */ /* 0x000fea0003800000 */
.L_x_692:
        /* <DEDUP_REMOVED lines=54> */
[----:B------:R-:W-:Y:S01]  /*2fb0*/  @!P5 IMAD.IADD R3, R3, 0x1, -R14 ;  /* 0x000000010303d824 */ /* 0x000fe200078e0a0e */
[----:B------:R-:W-:-:S04]  /*2fc0*/  @!P5 IADD3 R17, R17, 0x1, RZ ;  /* 0x000000011111d810 */ /* 0x000fc80007ffe0ff */
        /* <DEDUP_REMOVED lines=24> */
.L_x_691:
[----:B------:R-:W-:Y:S05]  /*3150*/  BSYNC B0 ;  /* 0x0000000000007941 */ /* 0x000fea0003800000 */
.L_x_688:
        /* <DEDUP_REMOVED lines=8> */
[----:B------:R0:W-:Y:S02]  /*31e0*/  STG.E.64 desc[UR6][R2.64], R10 ;  /* 0x0000000a02007986 */ /* 0x0001e4000c101b06 */
[----:B------:R-:W-:Y:S01]  /*31f0*/  IMAD.X R21, RZ, RZ, R21, P0 ;  /* 0x000000ffff157224 */ /* 0x000fe200000e0615 */
[----:B------:R-:W-:-:S04]  /*3200*/  ISETP.GE.U32.AND P0, PT, R23, UR5, PT ;  /* 0x0000000517007c0c */ /* 0x000fc8000bf06070 */
[----:B------:R-:W-:-:S13]  /*3210*/  ISETP.GE.AND.EX P0, PT, R21, UR4, PT, P0 ;  /* 0x0000000415007c0c */ /* 0x000fda000bf06300 */
[----:B0-----:R-:W-:Y:S05]  /*3220*/  @!P0 BRA `(.L_x_694) ;  /* 0xffffffd400088947 */ /* 0x001fea000383ffff */
[----:B------:R-:W-:Y:S05]  /*3230*/  EXIT ;  /* 0x000000000000794d */ /* 0x000fea0003800000 */
        .weak           $__internal_9_$__cuda_sm20_div_u64
        .type           $__internal_9_$__cuda_sm20_div_u64,@function
        .size           $__internal_9_$__cuda_sm20_div_u64,(.L_x_1139 - $__internal_9_$__cuda_sm20_div_u64)
$__internal_9_$__cuda_sm20_div_u64:
        /* <DEDUP_REMOVED lines=43> */
[----:B------:R-:W-:Y:S01]  /*34f0*/  IADD3 R3, P1, -R20, R11, RZ ;  /* 0x0000000b14037210 */ /* 0x000fe20007f3e1ff */
[----:B------:R-:W-:Y:S01]  /*3500*/  IMAD.X R6, R2, 0x1, ~R5, P0 ;  /* 0x0000000102067824 */ /* 0x000fe200000e0e05 */
[----:B------:R-:W-:Y:S02]  /*3510*/  ISETP.GE.U32.AND P0, PT, R11, R20, PT ;  /* 0x000000140b00720c */ /* 0x000fe40003f06070 */
[----:B------:R-:W-:Y:S02]  /*3520*/  IADD3 R2, P2, R7, 0x1, RZ ;  /* 0x0000000107027810 */ /* 0x000fe40007f5e0ff */
[C---:B------:R-:W-:Y:S02]  /*3530*/  ISETP.GE.U32.AND.EX P0, PT, R6.reuse, RZ, PT, P0 ;  /* 0x000000ff0600720c */ /* 0x040fe40003f06100 */
[----:B------:R-:W-:Y:S02]  /*3540*/  IADD3.X R5, R6, -0x1, RZ, P1, !PT ;  /* 0xffffffff06057810 */ /* 0x000fe40000ffe4ff */
[----:B------:R-:W-:-:S02]  /*3550*/  IADD3.X R4, RZ, R9, RZ, P2, !PT ;  /* 0x00000009ff047210 */ /* 0x000fc400017fe4ff */
[----:B------:R-:W-:Y:S02]  /*3560*/  SEL R3, R3, R11, P0 ;  /* 0x0000000b03037207 */ /* 0x000fe40000000000 */
[----:B------:R-:W-:Y:S02]  /*3570*/  SEL R7, R2, R7, P0 ;  /* 0x0000000702077207 */ /* 0x000fe40000000000 */
[----:B------:R-:W-:Y:S02]  /*3580*/  SEL R5, R5, R6, P0 ;  /* 0x0000000605057207 */ /* 0x000fe40000000000 */
[----:B------:R-:W-:Y:S02]  /*3590*/  SEL R2, R4, R9, P0 ;  /* 0x0000000904027207 */ /* 0x000fe40000000000 */
[----:B------:R-:W-:Y:S01]  /*35a0*/  ISETP.GE.U32.AND P0, PT, R3, R20, PT ;  /* 0x000000140300720c */ /* 0x000fe20003f06070 */
[----:B------:R-:W-:Y:S01]  /*35b0*/  IMAD.MOV.U32 R3, RZ, RZ, 0x0 ;  /* 0x00000000ff037424 */ /* 0x000fe200078e00ff */
[----:B------:R-:W-:-:S02]  /*35c0*/  IADD3 R4, P2, R7, 0x1, RZ ;  /* 0x0000000107047810 */ /* 0x000fc40007f5e0ff */
        /* <DEDUP_REMOVED lines=9> */
[----:B------:R-:W-:Y:S06]  /*3660*/  RET.REL.NODEC R2 `(_ZN2at6native51_GLOBAL__N__2c613397_18_DepthwiseConv2d_cu_9959487032conv_depthwise2d_backward_kernelILi1ELi0EdiEEvNS_27GenericPackedTensorAccessorIKT1_Lm4ENS_16DefaultPtrTraitsEiEENS3_IS4_Lm4ES6_iEES7_T2_iiiiiiiiiiiiiii) ;  /* 0xffffffc802647950 */ /* 0x000fec0003c3ffff */
.L_x_695:
        /* <DEDUP_REMOVED lines=9> */
.L_x_1139:


//--------------------- .text._ZN2at6native51_GLOBAL__N__2c613397_18_DepthwiseConv2d_cu_9959487032conv_depthwise2d_backward_kernelILi1ELi2EdiEEvNS_27GenericPackedTensorAccessorIKT1_Lm4ENS_16DefaultPtrTraitsEiEENS3_IS4_Lm4ES6_iEES7_T2_iiiiiiiiiiiiiii --------------------------
	.section	.text._ZN2at6native51_GLOBAL__N__2c613397_18_DepthwiseConv2d_cu_9959487032conv_depthwise2d_backward_kernelILi1ELi2EdiEEvNS_27GenericPackedTensorAccessorIKT1_Lm4ENS_16DefaultPtrTraitsEiEENS3_IS4_Lm4ES6_iEES7_T2_iiiiiiiiiiiiiii,"ax",@progbits
	.align	128
.text._ZN2at6native51_GLOBAL__N__2c613397_18_DepthwiseConv2d_cu_9959487032conv_depthwise2d_backward_kernelILi1ELi2EdiEEvNS_27GenericPackedTensorAccessorIKT1_Lm4ENS_16DefaultPtrTraitsEiEENS3_IS4_Lm4ES6_iEES7_T2_iiiiiiiiiiiiiii:
        .type           _ZN2at6native51_GLOBAL__N__2c613397_18_DepthwiseConv2d_cu_9959487032conv_depthwise2d_backward_kernelILi1ELi2EdiEEvNS_27GenericPackedTensorAccessorIKT1_Lm4ENS_16DefaultPtrTraitsEiEENS3_IS4_Lm4ES6_iEES7_T2_iiiiiiiiiiiiiii,@function
        .size           _ZN2at6native51_GLOBAL__N__2c613397_18_DepthwiseConv2d_cu_9959487032conv_depthwise2d_backward_kernelILi1ELi2EdiEEvNS_27GenericPackedTensorAccessorIKT1_Lm4ENS_16DefaultPtrTraitsEiEENS3_IS4_Lm4ES6_iEES7_T2_iiiiiiiiiiiiiii,(.L_x_1141 - _ZN2at6native51_GLOBAL__N__2c613397_18_DepthwiseConv2d_cu_9959487032conv_depthwise2d_backward_kernelILi1ELi2EdiEEvNS_27GenericPackedTensorAccessorIKT1_Lm4ENS_16DefaultPtrTraitsEiEENS3_IS4_Lm4ES6_iEES7_T2_iiiiiiiiiiiiiii)
        .other          _ZN2at6native51_GLOBAL__N__2c613397_18_DepthwiseConv2d_cu_9959487032conv_depthwise2d_backward_kernelILi1ELi2EdiEEvNS_27GenericPackedTensorAccessorIKT1_Lm4ENS_16DefaultPtrTraitsEiEENS3_IS4_Lm4ES6_iEES7_T2_iiiiiiiiiiiiiii,@"STO_CUDA_ENTRY STV_DEFAULT"
_ZN2at6native51_GLOBAL__N__2c613397_18_DepthwiseConv2d_cu_9959487032conv_depthwise2d_backward_kernelILi1ELi2EdiEEvNS_27GenericPackedTensorAccessorIKT1_Lm4ENS_16DefaultPtrTraitsEiEENS3_IS4_Lm4ES6_iEES7_T2_iiiiiiiiiiiiiii:
        /* <DEDUP_REMOVED lines=26> */
[----:B------:R-:W-:Y:S05]  /*01a0*/  CALL.REL.NOINC `($__internal_10_$__cuda_sm20_div_u64) ;  /* 0x0000001000bc7944 */ /* 0x000fea0003c00000 */
[----:B------:R-:W-:Y:S01]  /*01b0*/  MOV R6, R2 ;  /* 0x0000000200067202 */ /* 0x000fe20000000f00 */
[----:B------:R-:W-:Y:S01]  /*01c0*/  IMAD.MOV.U32 R7, RZ, RZ, R9 ;  /* 0x000000ffff077224 */ /* 0x000fe200078e0009 */
[----:B------:R-:W-:Y:S06]  /*01d0*/  BRA `(.L_x_699) ;  /* 0x00000000004c7947 */ /* 0x000fec0003800000 */
.L_x_698:
        /* <DEDUP_REMOVED lines=19> */
.L_x_699:
[----:B------:R-:W-:Y:S05]  /*0310*/  BSYNC B0 ;  /* 0x0000000000007941 */ /* 0x000fea0003800000 */
.L_x_697:
        /* <DEDUP_REMOVED lines=13> */
.L_x_702:
        /* <DEDUP_REMOVED lines=13> */
.L_x_701:
[----:B------:R-:W-:Y:S05]  /*04c0*/  BSYNC B0 ;  /* 0x0000000000007941 */ /* 0x000fea0003800000 */
.L_x_700:
[----:B------:R-:W-:Y:S01]  /*04d0*/  ULDC.64 UR10, c[0x0][0x238] ;  /* 0x00008e00000a7ab9 */ /* 0x000fe20000000a00 */
[----:B------:R-:W-:Y:S05]  /*04e0*/  @!P0 EXIT ;  /* 0x000000000000894d */ /* 0x000fea0003800000 */
.L_x_703:
        /* <DEDUP_REMOVED lines=18> */
.L_x_696:
[----:B------:R-:W-:Y:S01]  /*0610*/  VIADD R2, R4, 0xffffffff ;  /* 0xffffffff04027836 */ /* 0x000fe20000000000 */
[----:B------:R-:W-:-:S04]  /*0620*/  ULDC UR9, c[0x0][0x290] ;  /* 0x0000a40000097ab9 */ /* 0x000fc80000000800 */
[----:B------:R-:W-:-:S13]  /*0630*/  ISETP.GE.U32.AND P1, PT, R2, 0x3, PT ;  /* 0x000000030200780c */ /* 0x000fda0003f26070 */
.L_x_707:
[----:B------:R-:W0:Y:S01]  /*0640*/  LDC R7, c[0x0][0x298] ;  /* 0x0000a600ff077b82 */ /* 0x000e220000000800 */
[----:B------:R-:W-:Y:S01]  /*0650*/  IABS R10, R0 ;  /* 0x00000000000a7213 */ /* 0x000fe20000000000 */
[----:B------:R-:W-:Y:S01]  /*0660*/  ULDC.64 UR4, c[0x0][0x2b8] ;  /* 0x0000ae0000047ab9 */ /* 0x000fe20000000a00 */
[----:B------:R-:W-:Y:S01]  /*0670*/  ULDC.64 UR10, c[0x0][0x2a0] ;  /* 0x0000a800000a7ab9 */ /* 0x000fe20000000a00 */
[----:B------:R-:W-:-:S04]  /*0680*/  HFMA2.MMA R21, -RZ, RZ, 0, 0 ;  /* 0x00000000ff157435 */ /* 0x000fc800000001ff */
        /* <DEDUP_REMOVED lines=16> */
[C---:B------:R-:W-:Y:S02]  /*0790*/  IMAD R6, R11.reuse, R8, R6 ;  /* 0x000000080b067224 */ /* 0x040fe400078e0206 */
[----:B0-----:R-:W-:Y:S01]  /*07a0*/  VIADD R10, R12, 0xffffffe ;  /* 0x0ffffffe0c0a7836 */ /* 0x001fe20000000000 */
[----:B------:R-:W0:Y:S02]  /*07b0*/  LDC R8, c[0x0][0x28c] ;  /* 0x0000a300ff087b82 */ /* 0x000e240000000800 */
[----:B------:R-:W-:-:S13]  /*07c0*/  ISETP.GT.U32.AND P3, PT, R11, R6, PT ;  /* 0x000000060b00720c */ /* 0x000fda0003f64070 */
[----:B------:R-:W-:Y:S01]  /*07d0*/  @!P3 IMAD.IADD R6, R6, 0x1, -R11 ;  /* 0x000000010606b824 */ /* 0x000fe200078e0a0b */
[----:B------:R-:W-:Y:S02]  /*07e0*/  @!P3 IADD3 R9, R9, 0x1, RZ ;  /* 0x000000010909b810 */ /* 0x000fe40007ffe0ff */
[----:B------:R-:W-:Y:S02]  /*07f0*/  ISETP.NE.AND P3, PT, R7, RZ, PT ;  /* 0x000000ff0700720c */ /* 0x000fe40003f65270 */
[----:B------:R-:W-:Y:S02]  /*0800*/  ISETP.GE.U32.AND P0, PT, R6, R11, PT ;  /* 0x0000000b0600720c */ /* 0x000fe40003f06070 */
[----:B------:R-:W-:Y:S01]  /*0810*/  LOP3.LUT R6, R0, R7, RZ, 0x3c, !PT ;  /* 0x0000000700067212 */ /* 0x000fe200078e3cff */
[----:B------:R1:W2:Y:S03]  /*0820*/  F2I.FTZ.U32.TRUNC.NTZ R11, R10 ;  /* 0x0000000a000b7305 */ /* 0x0002a6000021f000 */
[----:B------:R-:W-:-:S02]  /*0830*/  ISETP.GE.AND P2, PT, R6, RZ, PT ;  /* 0x000000ff0600720c */ /* 0x000fc40003f46270 */
[----:B0-----:R-:W-:Y:S01]  /*0840*/  IABS R6, R8 ;  /* 0x0000000800067213 */ /* 0x001fe20000000000 */
[----:B-1----:R-:W-:-:S03]  /*0850*/  IMAD.MOV.U32 R10, RZ, RZ, RZ ;  /* 0x000000ffff0a7224 */ /* 0x002fc600078e00ff */
[----:B------:R-:W0:Y:S01]  /*0860*/  I2F.RP R14, R6 ;  /* 0x00000006000e7306 */ /* 0x000e220000209400 */
[----:B------:R-:W-:Y:S02]  /*0870*/  @P0 VIADD R9, R9, 0x1 ;  /* 0x0000000109090836 */ /* 0x000fe40000000000 */
[----:B--2---:R-:W-:-:S04]  /*0880*/  IMAD.MOV R13, RZ, RZ, -R11 ;  /* 0x000000ffff0d7224 */ /* 0x004fc800078e0a0b */
        /* <DEDUP_REMOVED lines=32> */
[----:B------:R-:W-:Y:S02]  /*0a90*/  IMAD R13, R6, R10, R13 ;  /* 0x0000000a060d7224 */ /* 0x000fe400078e020d */
[----:B------:R-:W-:-:S03]  /*0aa0*/  IMAD.MOV R10, RZ, RZ, -R11 ;  /* 0x000000ffff0a7224 */ /* 0x000fc600078e0a0b */
[----:B------:R-:W-:-:S13]  /*0ab0*/  ISETP.GT.U32.AND P2, PT, R6, R13, PT ;  /* 0x0000000d0600720c */ /* 0x000fda0003f44070 */
[----:B------:R-:W-:Y:S02]  /*0ac0*/  @!P2 IMAD.IADD R13, R13, 0x1, -R6 ;  /* 0x000000010d0da824 */ /* 0x000fe400078e0a06 */
[----:B------:R-:W-:Y:S01]  /*0ad0*/  @!P2 VIADD R4, R4, 0x1 ;  /* 0x000000010404a836 */ /* 0x000fe20000000000 */
[----:B------:R-:W-:Y:S02]  /*0ae0*/  ISETP.NE.AND P2, PT, R8, RZ, PT ;  /* 0x000000ff0800720c */ /* 0x000fe40003f45270 */
[----:B------:R-:W-:Y:S01]  /*0af0*/  ISETP.GE.U32.AND P0, PT, R13, R6, PT ;  /* 0x000000060d00720c */ /* 0x000fe20003f06070 */
[----:B------:R-:W-:Y:S01]  /*0b00*/  IMAD R6, R2, R10, R9 ;  /* 0x0000000a02067224 */ /* 0x000fe200078e0209 */
[----:B------:R-:W-:-:S03]  /*0b10*/  IADD3 R9, -R9, RZ, RZ ;  /* 0x000000ff09097210 */ /* 0x000fc60007ffe1ff */
[----:B------:R-:W-:Y:S02]  /*0b20*/  VIADD R6, R6, UR5 ;  /* 0x0000000506067c36 */ /* 0x000fe40008000000 */
        /* <DEDUP_REMOVED lines=16> */
[----:B------:R-:W-:Y:S01]  /*0c30*/  CS2R R10, SRZ ;  /* 0x00000000000a7805 */ /* 0x000fe2000001ff00 */
[----:B------:R-:W-:Y:S10]  /*0c40*/  @!P1 BRA `(.L_x_704) ;  /* 0x0000000400189947 */ /* 0x000ff40003800000 */
[----:B------:R-:W0:Y:S01]  /*0c50*/  LDC.64 R10, c[0x0][0x2a8] ;  /* 0x0000aa00ff0a7b82 */ /* 0x000e220000000a00 */
[----:B------:R-:W-:Y:S01]  /*0c60*/  ULDC UR5, c[0x0][0x290] ;  /* 0x0000a40000057ab9 */ /* 0x000fe20000000800 */
[----:B------:R-:W-:Y:S01]  /*0c70*/  ISETP.NE.OR P2, PT, R6, RZ, !P0 ;  /* 0x000000ff0600720c */ /* 0x000fe20004745670 */
[----:B------:R-:W-:Y:S01]  /*0c80*/  ULOP3.LUT UR4, UR5, 0x3, URZ, 0xc0, !UPT ;  /* 0x0000000305047892 */ /* 0x000fe2000f8ec03f */
[----:B------:R-:W-:-:S03]  /*0c90*/  IMAD.MOV.U32 R21, RZ, RZ, RZ ;  /* 0x000000ffff157224 */ /* 0x000fc600078e00ff */
[----:B------:R-:W-:-:S06]  /*0ca0*/  UIADD3 UR4, -UR4, UR5, URZ ;  /* 0x0000000504047290 */ /* 0x000fcc000fffe13f */
[----:B------:R-:W-:Y:S01]  /*0cb0*/  MOV R20, UR4 ;  /* 0x0000000400147c02 */ /* 0x000fe20008000f00 */
[----:B0-----:R-:W-:Y:S01]  /*0cc0*/  IMAD R9, R11, R10, RZ ;  /* 0x0000000a0b097224 */ /* 0x001fe200078e02ff */
[----:B------:R-:W-:-:S07]  /*0cd0*/  CS2R R10, SRZ ;  /* 0x00000000000a7805 */ /* 0x000fce000001ff00 */
.L_x_705:
[----:B------:R-:W0:Y:S01]  /*0ce0*/  @!P2 LDC R18, c[0x0][0x294] ;  /* 0x0000a500ff12ab82 */ /* 0x000e220000000800 */
[----:B------:R-:W-:-:S04]  /*0cf0*/  IMAD R23, R8, UR9, R21 ;  /* 0x0000000908177c24 */ /* 0x000fc8000f8e0215 */
[----:B------:R-:W-:-:S03]  /*0d00*/  IMAD R24, R9, R23, RZ ;  /* 0x0000001709187224 */ /* 0x000fc600078e02ff */
[----:B------:R-:W1:Y:S08]  /*0d10*/  @!P2 LDC.64 R12, c[0x0][0x2a0] ;  /* 0x0000a800ff0cab82 */ /* 0x000e700000000a00 */
[----:B------:R-:W2:Y:S08]  /*0d20*/  @!P2 LDC.64 R16, c[0x0][0x260] ;  /* 0x00009800ff10ab82 */ /* 0x000eb00000000a00 */
[----:B------:R-:W3:Y:S01]  /*0d30*/  @!P2 LDC.64 R14, c[0x0][0x210] ;  /* 0x00008400ff0eab82 */ /* 0x000ee20000000a00 */
[----:B0-----:R-:W-:-:S04]  /*0d40*/  @!P2 IMAD R18, R4, R18, R23 ;  /* 0x000000120412a224 */ /* 0x001fc800078e0217 */
[----:B-1----:R-:W-:-:S03]  /*0d50*/  @!P2 IMAD R13, R18, R13, R2 ;  /* 0x0000000d120da224 */ /* 0x002fc600078e0202 */
[----:B------:R-:W0:Y:S01]  /*0d60*/  @!P2 LDC R22, c[0x0][0x294] ;  /* 0x0000a500ff16ab82 */ /* 0x000e220000000800 */
[----:B------:R-:W-:Y:S02]  /*0d70*/  @!P2 IMAD R13, R13, R12, R7 ;  /* 0x0000000c0d0da224 */ /* 0x000fe400078e0207 */
[----:B--2---:R-:W-:-:S05]  /*0d80*/  @!P2 IMAD.WIDE R28, R24, 0x8, R16 ;  /* 0x00000008181ca825 */ /* 0x004fca00078e0210 */
[----:B------:R-:W1:Y:S01]  /*0d90*/  @!P2 LDC R25, c[0x0][0x294] ;  /* 0x0000a500ff19ab82 */ /* 0x000e620000000800 */
[----:B------:R-:W2:Y:S01]  /*0da0*/  @!P2 LDG.E.64 R16, desc[UR6][R28.64] ;  /* 0x000000061c10a981 */ /* 0x000ea2000c1e1b00 */
[----:B---3--:R-:W-:-:S06]  /*0db0*/  @!P2 IMAD.WIDE R26, R13, 0x8, R14 ;  /* 0x000000080d1aa825 */ /* 0x008fcc00078e020e */
[----:B------:R-:W3:Y:S01]  /*0dc0*/  @!P2 LDC.64 R12, c[0x0][0x2a8] ;  /* 0x0000aa00ff0cab82 */ /* 0x000ee20000000a00 */
[----:B------:R4:W2:Y:S01]  /*0dd0*/  @!P2 LDG.E.64 R18, desc[UR6][R26.64] ;  /* 0x000000061a12a981 */ /* 0x0008a2000c1e1b00 */
[----:B0-----:R-:W-:-:S06]  /*0de0*/  @!P2 IMAD R22, R4, R22, R23 ;  /* 0x000000160416a224 */ /* 0x001fcc00078e0217 */
[----:B------:R-:W0:Y:S01]  /*0df0*/  @!P2 LDC.64 R14, c[0x0][0x2a0] ;  /* 0x0000a800ff0eab82 */ /* 0x000e220000000a00 */
[----:B----4-:R-:W-:Y:S01]  /*0e00*/  @!P2 VIADD R26, R22, 0x1 ;  /* 0x00000001161aa836 */ /* 0x010fe20000000000 */
[----:B------:R-:W-:Y:S01]  /*0e10*/  @!P2 IADD3 R22, R23, 0x2, RZ ;  /* 0x000000021716a810 */ /* 0x000fe20007ffe0ff */
[----:B---3--:R-:W-:-:S04]  /*0e20*/  @!P2 IMAD R29, R13, R12, R24 ;  /* 0x0000000c0d1da224 */ /* 0x008fc800078e0218 */
[----:B-1----:R-:W-:Y:S02]  /*0e30*/  @!P2 IMAD R12, R4, R25, R22 ;  /* 0x00000019040ca224 */ /* 0x002fe400078e0216 */
[----:B------:R-:W1:Y:S01]  /*0e40*/  @!P2 LDC R25, c[0x0][0x294] ;  /* 0x0000a500ff19ab82 */ /* 0x000e620000000800 */
[----:B0-----:R-:W-:Y:S02]  /*0e50*/  @!P2 IMAD R15, R26, R15, R2 ;  /* 0x0000000f1a0fa224 */ /* 0x001fe400078e0202 */
[----:B------:R-:W-:Y:S02]  /*0e60*/  @!P2 VIADD R26, R23, 0x3 ;  /* 0x00000003171aa836 */ /* 0x000fe40000000000 */
[----:B------:R-:W-:-:S03]  /*0e70*/  @!P2 IMAD R27, R15, R14, R7 ;  /* 0x0000000e0f1ba224 */ /* 0x000fc600078e0207 */
[----:B------:R-:W0:Y:S01]  /*0e80*/  @!P2 LDC.64 R14, c[0x0][0x260] ;  /* 0x00009800ff0eab82 */ /* 0x000e220000000a00 */
[----:B-1----:R-:W-:Y:S02]  /*0e90*/  @!P2 IMAD R25, R4, R25, R26 ;  /* 0x000000190419a224 */ /* 0x002fe400078e021a */
[----:B------:R-:W-:-:S04]  /*0ea0*/  @!P2 IMAD R23, R9, R22, RZ ;  /* 0x000000160917a224 */ /* 0x000fc800078e02ff */
[----:B0-----:R-:W-:Y:S02]  /*0eb0*/  @!P2 IMAD.WIDE R14, R23, 0x8, R14 ;  /* 0x00000008170ea825 */ /* 0x001fe400078e020e */
[----:B------:R-:W0:Y:S04]  /*0ec0*/  @!P2 LDC.64 R22, c[0x0][0x210] ;  /* 0x00008400ff16ab82 */ /* 0x000e280000000a00 */
[----:B------:R-:W3:Y:S01]  /*0ed0*/  @!P2 LDG.E.64 R14, desc[UR6][R14.64] ;  /* 0x000000060e0ea981 */ /* 0x000ee2000c1e1b00 */
[----:B--2---:R-:W-:-:S03]  /*0ee0*/  @!P2 DFMA R10, R18, R16, R10 ;  /* 0x00000010120aa22b */ /* 0x004fc6000000000a */
[----:B------:R-:W1:Y:S08]  /*0ef0*/  @!P2 LDC.64 R16, c[0x0][0x2a0] ;  /* 0x0000a800ff10ab82 */ /* 0x000e700000000a00 */
[----:B------:R-:W2:Y:S01]  /*0f00*/  @!P2 LDC.64 R18, c[0x0][0x260] ;  /* 0x00009800ff12ab82 */ /* 0x000ea20000000a00 */
[----:B-1----:R-:W-:-:S07]  /*0f10*/  @!P2 IMAD R17, R12, R17, R2 ;  /* 0x000000110c11a224 */ /* 0x002fce00078e0202 */
[----:B------:R-:W1:Y:S01]  /*0f20*/  @!P2 LDC.64 R12, c[0x0][0x2a0] ;  /* 0x0000a800ff0cab82 */ /* 0x000e620000000a00 */
[----:B------:R-:W-:-:S07]  /*0f30*/  @!P2 IMAD R24, R17, R16, R7 ;  /* 0x000000101118a224 */ /* 0x000fce00078e0207 */
[----:B------:R-:W4:Y:S01]  /*0f40*/  @!P2 LDC.64 R16, c[0x0][0x210] ;  /* 0x00008400ff10ab82 */ /* 0x000f220000000a00 */
[----:B-1----:R-:W-:-:S04]  /*0f50*/  @!P2 IMAD R13, R25, R13, R2 ;  /* 0x0000000d190da224 */ /* 0x002fc800078e0202 */
[----:B------:R-:W-:-:S03]  /*0f60*/  @!P2 IMAD R25, R13, R12, R7 ;  /* 0x0000000c0d19a224 */ /* 0x000fc600078e0207 */
[----:B------:R-:W1:Y:S01]  /*0f70*/  @!P2 LDC.64 R12, c[0x0][0x260] ;  /* 0x00009800ff0cab82 */ /* 0x000e620000000a00 */
[----:B----4-:R-:W-:-:S04]  /*0f80*/  @!P2 IMAD.WIDE R16, R27, 0x8, R16 ;  /* 0x000000081b10a825 */ /* 0x010fc800078e0210 */
[----:B------:R-:W-:Y:S02]  /*0f90*/  @!P2 IMAD R27, R9, R26, RZ ;  /* 0x0000001a091ba224 */ /* 0x000fe400078e02ff */
[----:B--2---:R-:W-:Y:S01]  /*0fa0*/  @!P2 IMAD.WIDE R18, R29, 0x8, R18 ;  /* 0x000000081d12a825 */ /* 0x004fe200078e0212 */
[----:B------:R-:W2:Y:S03]  /*0fb0*/  @!P2 LDG.E.64 R16, desc[UR6][R16.64] ;  /* 0x000000061010a981 */ /* 0x000ea6000c1e1b00 */
[----:B0-----:R-:W-:Y:S02]  /*0fc0*/  @!P2 IMAD.WIDE R22, R24, 0x8, R22 ;  /* 0x000000081816a825 */ /* 0x001fe400078e0216 */
[----:B------:R-:W2:Y:S04]  /*0fd0*/  @!P2 LDG.E.64 R18, desc[UR6][R18.64] ;  /* 0x000000061212a981 */ /* 0x000ea8000c1e1b00 */
[----:B------:R-:W3:Y:S01]  /*0fe0*/  @!P2 LDG.E.64 R22, desc[UR6][R22.64] ;  /* 0x000000061616a981 */ /* 0x000ee2000c1e1b00 */
[----:B-1----:R-:W-:-:S02]  /*0ff0*/  @!P2 IMAD.WIDE R26, R27, 0x8, R12 ;  /* 0x000000081b1aa825 */ /* 0x002fc400078e020c */
[----:B------:R-:W0:Y:S04]  /*1000*/  @!P2 LDC.64 R12, c[0x0][0x210] ;  /* 0x00008400ff0cab82 */ /* 0x000e280000000a00 */
[----:B------:R-:W4:Y:S01]  /*1010*/  @!P2 LDG.E.64 R26, desc[UR6][R26.64] ;  /* 0x000000061a1aa981 */ /* 0x000f22000c1e1b00 */
[----:B0-----:R-:W-:-:S06]  /*1020*/  @!P2 IMAD.WIDE R12, R25, 0x8, R12 ;  /* 0x00000008190ca825 */ /* 0x001fcc00078e020c */
[----:B------:R-:W4:Y:S01]  /*1030*/  @!P2 LDG.E.64 R12, desc[UR6][R12.64] ;  /* 0x000000060c0ca981 */ /* 0x000f22000c1e1b00 */
[----:B------:R-:W-:-:S04]  /*1040*/  IADD3 R20, R20, -0x4, RZ ;  /* 0xfffffffc14147810 */ /* 0x000fc80007ffe0ff */
[----:B------:R-:W-:Y:S01]  /*1050*/  ISETP.NE.AND P3, PT, R20, RZ, PT ;  /* 0x000000ff1400720c */ /* 0x000fe20003f65270 */
[----:B------:R-:W-:Y:S01]  /*1060*/  VIADD R21, R21, 0x4 ;  /* 0x0000000415157836 */ /* 0x000fe20000000000 */
[----:B--2---:R-:W-:-:S08]  /*1070*/  @!P2 DFMA R10, R16, R18, R10 ;  /* 0x00000012100aa22b */ /* 0x004fd0000000000a */
[----:B---3--:R-:W-:-:S08]  /*1080*/  @!P2 DFMA R10, R22, R14, R10 ;  /* 0x0000000e160aa22b */ /* 0x008fd0000000000a */
[----:B----4-:R-:W-:Y:S01]  /*1090*/  @!P2 DFMA R10, R12, R26, R10 ;  /* 0x0000001a0c0aa22b */ /* 0x010fe2000000000a */
[----:B------:R-:W-:Y:S10]  /*10a0*/  @P3 BRA `(.L_x_705) ;  /* 0xfffffffc000c3947 */ /* 0x000ff4000383ffff */
.L_x_704:
        /* <DEDUP_REMOVED lines=16> */
[----:B------:R-:W2:Y:S01]  /*11b0*/  @P0 LDG.E.64 R18, desc[UR6][R18.64] ;  /* 0x0000000612120981 */ /* 0x000ea2000c1e1b00 */
[----:B----4-:R-:W-:-:S06]  /*11c0*/  @P0 IMAD.WIDE R16, R15, 0x8, R16 ;  /* 0x000000080f100825 */ /* 0x010fcc00078e0210 */
[----:B------:R-:W2:Y:S01]  /*11d0*/  @P0 LDG.E.64 R16, desc[UR6][R16.64] ;  /* 0x0000000610100981 */ /* 0x000ea2000c1e1b00 */
[----:B------:R-:W-:Y:S01]  /*11e0*/  ISETP.NE.AND P2, PT, R9, 0x1, PT ;  /* 0x000000010900780c */ /* 0x000fe20003f45270 */
[----:B--2---:R-:W-:-:S12]  /*11f0*/  @P0 DFMA R10, R16, R18, R10 ;  /* 0x00000012100a022b */ /* 0x004fd8000000000a */
[----:B------:R-:W-:Y:S05]  /*1200*/  @!P2 BRA `(.L_x_706) ;  /* 0x000000000074a947 */ /* 0x000fea0003800000 */
[----:B------:R-:W0:Y:S01]  /*1210*/  @P0 LDC R20, c[0x0][0x294] ;  /* 0x0000a500ff140b82 */ /* 0x000e220000000800 */
[----:B------:R-:W-:Y:S01]  /*1220*/  ISETP.EQ.OR P2, PT, R9, 0x2, !P0 ;  /* 0x000000020900780c */ /* 0x000fe20004742670 */
[----:B------:R-:W-:-:S06]  /*1230*/  @P0 IMAD R25, R13, R12, R21 ;  /* 0x0000000c0d190224 */ /* 0x000fcc00078e0215 */
[----:B------:R-:W1:Y:S08]  /*1240*/  @P0 LDC.64 R16, c[0x0][0x2a0] ;  /* 0x0000a800ff100b82 */ /* 0x000e700000000a00 */
[----:B------:R-:W2:Y:S08]  /*1250*/  @!P2 LDC R22, c[0x0][0x294] ;  /* 0x0000a500ff16ab82 */ /* 0x000eb00000000800 */
[----:B------:R-:W3:Y:S01]  /*1260*/  @P0 LDC.64 R14, c[0x0][0x260] ;  /* 0x00009800ff0e0b82 */ /* 0x000ee20000000a00 */
[----:B0-----:R-:W-:-:S02]  /*1270*/  @P0 IMAD R24, R4, R20, R23 ;  /* 0x0000001404180224 */ /* 0x001fc400078e0217 */
[----:B------:R-:W-:-:S03]  /*1280*/  @!P2 VIADD R23, R23, 0x2 ;  /* 0x000000021717a836 */ /* 0x000fc60000000000 */
[----:B------:R-:W-:Y:S02]  /*1290*/  @P0 IADD3 R24, R24, 0x1, RZ ;  /* 0x0000000118180810 */ /* 0x000fe40007ffe0ff */
[----:B------:R-:W0:Y:S03]  /*12a0*/  @!P2 LDC.64 R18, c[0x0][0x2a0] ;  /* 0x0000a800ff12ab82 */ /* 0x000e260000000a00 */
[----:B-1----:R-:W-:-:S04]  /*12b0*/  @P0 IMAD R17, R24, R17, R2 ;  /* 0x0000001118110224 */ /* 0x002fc800078e0202 */
[----:B------:R-:W-:Y:S01]  /*12c0*/  @P0 IMAD R17, R17, R16, R7 ;  /* 0x0000001011110224 */ /* 0x000fe200078e0207 */
[----:B------:R-:W1:Y:S01]  /*12d0*/  @P0 LDC.64 R8, c[0x0][0x210] ;  /* 0x00008400ff080b82 */ /* 0x000e620000000a00 */
[----:B--2---:R-:W-:Y:S02]  /*12e0*/  @!P2 IMAD R22, R4, R22, R23 ;  /* 0x000000160416a224 */ /* 0x004fe400078e0217 */
[----:B------:R-:W-:-:S05]  /*12f0*/  @!P2 IMAD R23, R6, R23, RZ ;  /* 0x000000170617a224 */ /* 0x000fca00078e02ff */
[----:B------:R-:W2:Y:S01]  /*1300*/  @!P2 LDC.64 R12, c[0x0][0x260] ;  /* 0x00009800ff0cab82 */ /* 0x000ea20000000a00 */
[----:B---3--:R-:W-:-:S06]  /*1310*/  @P0 IMAD.WIDE R14, R25, 0x8, R14 ;  /* 0x00000008190e0825 */ /* 0x008fcc00078e020e */
[----:B------:R-:W3:Y:S01]  /*1320*/  @P0 LDG.E.64 R14, desc[UR6][R14.64] ;  /* 0x000000060e0e0981 */ /* 0x000ee2000c1e1b00 */
[----:B------:R-:W4:Y:S01]  /*1330*/  @!P2 LDC.64 R20, c[0x0][0x210] ;  /* 0x00008400ff14ab82 */ /* 0x000f220000000a00 */
[----:B0-----:R-:W-:-:S04]  /*1340*/  @!P2 IMAD R19, R22, R19, R2 ;  /* 0x000000131613a224 */ /* 0x001fc800078e0202 */
[----:B------:R-:W-:Y:S02]  /*1350*/  @!P2 IMAD R19, R19, R18, R7 ;  /* 0x000000121313a224 */ /* 0x000fe400078e0207 */
[----:B-1----:R-:W-:-:S06]  /*1360*/  @P0 IMAD.WIDE R8, R17, 0x8, R8 ;  /* 0x0000000811080825 */ /* 0x002fcc00078e0208 */
[----:B------:R-:W3:Y:S01]  /*1370*/  @P0 LDG.E.64 R8, desc[UR6][R8.64] ;  /* 0x0000000608080981 */ /* 0x000ee2000c1e1b00 */
[----:B--2---:R-:W-:-:S06]  /*1380*/  @!P2 IMAD.WIDE R12, R23, 0x8, R12 ;  /* 0x00000008170ca825 */ /* 0x004fcc00078e020c */
[----:B------:R-:W2:Y:S01]  /*1390*/  @!P2 LDG.E.64 R12, desc[UR6][R12.64] ;  /* 0x000000060c0ca981 */ /* 0x000ea2000c1e1b00 */
[----:B----4-:R-:W-:-:S06]  /*13a0*/  @!P2 IMAD.WIDE R20, R19, 0x8, R20 ;  /* 0x000000081314a825 */ /* 0x010fcc00078e0214 */
[----:B------:R-:W2:Y:S01]  /*13b0*/  @!P2 LDG.E.64 R20, desc[UR6][R20.64] ;  /* 0x000000061414a981 */ /* 0x000ea2000c1e1b00 */
[----:B---3--:R-:W-:-:S08]  /*13c0*/  @P0 DFMA R10, R8, R14, R10 ;  /* 0x0000000e080a022b */ /* 0x008fd0000000000a */
[----:B--2---:R-:W-:-:S11]  /*13d0*/  @!P2 DFMA R10, R20, R12, R10 ;  /* 0x0000000c140aa22b */ /* 0x004fd6000000000a */
.L_x_706:
[----:B------:R-:W-:Y:S01]  /*13e0*/  SHF.R.S64 R6, RZ, 0x1d, R0 ;  /* 0x0000001dff067819 */ /* 0x000fe20000001000 */
[----:B------:R-:W-:-:S03]  /*13f0*/  ULDC.64 UR4, c[0x0][0x238] ;  /* 0x00008e0000047ab9 */ /* 0x000fc60000000a00 */
[----:B------:R-:W-:Y:S01]  /*1400*/  IADD3 R6, P0, R6, UR4, RZ ;  /* 0x0000000406067c10 */ /* 0x000fe2000ff1e0ff */
[----:B------:R-:W-:-:S03]  /*1410*/  ULDC UR4, c[0x0][0x288] ;  /* 0x0000a20000047ab9 */ /* 0x000fc60000000800 */
[----:B------:R-:W-:Y:S02]  /*1420*/  LEA.HI.X.SX32 R7, R0, UR5, 0x3, P0 ;  /* 0x0000000500077c11 */ /* 0x000fe400080f1eff */
[----:B------:R-:W-:-:S03]  /*1430*/  IADD3 R0, P0, R5, R0, RZ ;  /* 0x0000000005007210 */ /* 0x000fc60007f1e0ff */
[----:B------:R0:W-:Y:S01]  /*1440*/  STG.E.64 desc[UR6][R6.64], R10 ;  /* 0x0000000a06007986 */ /* 0x0001e2000c101b06 */
[----:B------:R-:W-:Y:S02]  /*1450*/  IADD3.X R3, RZ, R3, RZ, P0, !PT ;  /* 0x00000003ff037210 */ /* 0x000fe400007fe4ff */
[----:B------:R-:W-:-:S04]  /*1460*/  ISETP.GE.U32.AND P0, PT, R0, UR4, PT ;  /* 0x0000000400007c0c */ /* 0x000fc8000bf06070 */
[----:B------:R-:W-:-:S13]  /*1470*/  ISETP.GE.AND.EX P0, PT, R3, UR8, PT, P0 ;  /* 0x0000000803007c0c */ /* 0x000fda000bf06300 */
[----:B0-----:R-:W-:Y:S05]  /*1480*/  @!P0 BRA `(.L_x_707) ;  /* 0xfffffff0006c8947 */ /* 0x001fea000383ffff */
[----:B------:R-:W-:Y:S05]  /*1490*/  EXIT ;  /* 0x000000000000794d */ /* 0x000fea0003800000 */
        .weak           $__internal_10_$__cuda_sm20_div_u64
        .type           $__internal_10_$__cuda_sm20_div_u64,@function
        .size           $__internal_10_$__cuda_sm20_div_u64,(.L_x_1141 - $__internal_10_$__cuda_sm20_div_u64)
$__internal_10_$__cuda_sm20_div_u64:
        /* <DEDUP_REMOVED lines=55> */
[----:B------:R-:W-:Y:S01]  /*1810*/  HFMA2.MMA R7, -RZ, RZ, 0, 0 ;  /* 0x00000000ff077435 */ /* 0x000fe200000001ff */
[----:B------:R-:W-:Y:S02]  /*1820*/  ISETP.GE.U32.AND P0, PT, R2, R5, PT ;  /* 0x000000050200720c */ /* 0x000fe40003f06070 */
[----:B------:R-:W-:Y:S02]  /*1830*/  IADD3 R2, P2, R11, 0x1, RZ ;  /* 0x000000010b027810 */ /* 0x000fe40007f5e0ff */
[----:B------:R-:W-:-:S02]  /*1840*/  ISETP.GE.U32.AND.EX P0, PT, R8, RZ, PT, P0 ;  /* 0x000000ff0800720c */ /* 0x000fc40003f06100 */
[-C--:B------:R-:W-:Y:S02]  /*1850*/  IADD3.X R9, RZ, R6.reuse, RZ, P2, !PT ;  /* 0x00000006ff097210 */ /* 0x080fe400017fe4ff */
[----:B------:R-:W-:Y:S02]  /*1860*/  ISETP.NE.AND.EX P1, PT, RZ, RZ, PT, P1 ;  /* 0x000000ffff00720c */ /* 0x000fe40003f25310 */
[----:B------:R-:W-:Y:S01]  /*1870*/  SEL R9, R9, R6, P0 ;  /* 0x0000000609097207 */ /* 0x000fe20000000000 */
[----:B------:R-:W-:Y:S01]  /*1880*/  IMAD.MOV.U32 R6, RZ, RZ, R4 ;  /* 0x000000ffff067224 */ /* 0x000fe200078e0004 */
[----:B------:R-:W-:Y:S02]  /*1890*/  SEL R2, R2, R11, P0 ;  /* 0x0000000b02027207 */ /* 0x000fe40000000000 */
[----:B------:R-:W-:Y:S02]  /*18a0*/  SEL R9, R9, 0xffffffff, P1 ;  /* 0xffffffff09097807 */ /* 0x000fe40000800000 */
[----:B------:R-:W-:Y:S01]  /*18b0*/  SEL R2, R2, 0xffffffff, P1 ;  /* 0xffffffff02027807 */ /* 0x000fe20000800000 */
[----:B------:R-:W-:Y:S06]  /*18c0*/  RET.REL.NODEC R6 `(_ZN2at6native51_GLOBAL__N__2c613397_18_DepthwiseConv2d_cu_9959487032conv_depthwise2d_backward_kernelILi1ELi2EdiEEvNS_27GenericPackedTensorAccessorIKT1_Lm4ENS_16DefaultPtrTraitsEiEENS3_IS4_Lm4ES6_iEES7_T2_iiiiiiiiiiiiiii) ;  /* 0xffffffe406cc7950 */ /* 0x000fec0003c3ffff */
.L_x_708:
        /* <DEDUP_REMOVED lines=11> */
.L_x_1141:


//--------------------- .text._ZN2at6native51_GLOBAL__N__2c613397_18_DepthwiseConv2d_cu_9959487032conv_depthwise2d_backward_kernelILi1ELi1EdiEEvNS_27GenericPackedTensorAccessorIKT1_Lm4ENS_16DefaultPtrTraitsEiEENS3_IS4_Lm4ES6_iEES7_T2_iiiiiiiiiiiiiii --------------------------
	.section	.text._ZN2at6native51_GLOBAL__N__2c613397_18_DepthwiseConv2d_cu_9959487032conv_depthwise2d_backward_kernelILi1ELi1EdiEEvNS_27GenericPackedTensorAccessorIKT1_Lm4ENS_16DefaultPtrTraitsEiEENS3_IS4_Lm4ES6_iEES7_T2_iiiiiiiiiiiiiii,"ax",@progbits
	.align	128
.text._ZN2at6native51_GLOBAL__N__2c613397_18_DepthwiseConv2d_cu_9959487032conv_depthwise2d_backward_kernelILi1ELi1EdiEEvNS_27GenericPackedTensorAccessorIKT1_Lm4ENS_16DefaultPtrTraitsEiEENS3_IS4_Lm4ES6_iEES7_T2_iiiiiiiiiiiiiii:
        .type           _ZN2at6native51_GLOBAL__N__2c613397_18_DepthwiseConv2d_cu_9959487032conv_depthwise2d_backward_kernelILi1ELi1EdiEEvNS_27GenericPackedTensorAccessorIKT1_Lm4ENS_16DefaultPtrTraitsEiEENS3_IS4_Lm4ES6_iEES7_T2_iiiiiiiiiiiiiii,@function
        .size           _ZN2at6native51_GLOBAL__N__2c613397_18_DepthwiseConv2d_cu_9959487032conv_depthwise2d_backward_kernelILi1ELi1EdiEEvNS_27GenericPackedTensorAccessorIKT1_Lm4ENS_16DefaultPtrTraitsEiEENS3_IS4_Lm4ES6_iEES7_T2_iiiiiiiiiiiiiii,(.L_x_1143 - _ZN2at6native51_GLOBAL__N__2c613397_18_DepthwiseConv2d_cu_9959487032conv_depthwise2d_backward_kernelILi1ELi1EdiEEvNS_27GenericPackedTensorAccessorIKT1_Lm4ENS_16DefaultPtrTraitsEiEENS3_IS4_Lm4ES6_iEES7_T2_iiiiiiiiiiiiiii)
        .other          _ZN2at6native51_GLOBAL__N__2c613397_18_DepthwiseConv2d_cu_9959487032conv_depthwise2d_backward_kernelILi1ELi1EdiEEvNS_27GenericPackedTensorAccessorIKT1_Lm4ENS_16DefaultPtrTraitsEiEENS3_IS4_Lm4ES6_iEES7_T2_iiiiiiiiiiiiiii,@"STO_CUDA_ENTRY STV_DEFAULT"
_ZN2at6native51_GLOBAL__N__2c613397_18_DepthwiseConv2d_cu_9959487032conv_depthwise2d_backward_kernelILi1ELi1EdiEEvNS_27GenericPackedTensorAccessorIKT1_Lm4ENS_16DefaultPtrTraitsEiEENS3_IS4_Lm4ES6_iEES7_T2_iiiiiiiiiiiiiii:
        /* <DEDUP_REMOVED lines=26> */
[----:B------:R-:W-:Y:S05]  /*01a0*/  CALL.REL.NOINC `($__internal_11_$__cuda_sm20_div_u64) ;  /* 0x0000001000a07944 */ /* 0x000fea0003c00000 */
[----:B------:R-:W-:Y:S01]  /*01b0*/  MOV R6, R2 ;  /* 0x0000000200067202 */ /* 0x000fe20000000f00 */
[----:B------:R-:W-:Y:S01]  /*01c0*/  IMAD.MOV.U32 R7, RZ, RZ, R9 ;  /* 0x000000ffff077224 */ /* 0x000fe200078e0009 */
[----:B------:R-:W-:Y:S06]  /*01d0*/  BRA `(.L_x_712) ;  /* 0x00000000004c7947 */ /* 0x000fec0003800000 */
.L_x_711:
        /* <DEDUP_REMOVED lines=19> */
.L_x_712:
[----:B------:R-:W-:Y:S05]  /*0310*/  BSYNC B0 ;  /* 0x0000000000007941 */ /* 0x000fea0003800000 */
.L_x_710:
        /* <DEDUP_REMOVED lines=13> */
.L_x_715:
        /* <DEDUP_REMOVED lines=13> */
.L_x_714:
[----:B------:R-:W-:Y:S05]  /*04c0*/  BSYNC B0 ;  /* 0x0000000000007941 */ /* 0x000fea0003800000 */
.L_x_713:
[----:B------:R-:W-:Y:S01]  /*04d0*/  ULDC.64 UR10, c[0x0][0x238] ;  /* 0x00008e00000a7ab9 */ /* 0x000fe20000000a00 */
[----:B------:R-:W-:Y:S05]  /*04e0*/  @!P0 EXIT ;  /* 0x000000000000894d */ /* 0x000fea0003800000 */
.L_x_716:
        /* <DEDUP_REMOVED lines=18> */
.L_x_709:
[----:B------:R-:W-:Y:S01]  /*0610*/  VIADD R2, R4, 0xffffffff ;  /* 0xffffffff04027836 */ /* 0x000fe20000000000 */
[----:B------:R-:W-:-:S04]  /*0620*/  ULDC UR9, c[0x0][0x290] ;  /* 0x0000a40000097ab9 */ /* 0x000fc80000000800 */
[----:B------:R-:W-:-:S13]  /*0630*/  ISETP.GE.U32.AND P1, PT, R2, 0x3, PT ;  /* 0x000000030200780c */ /* 0x000fda0003f26070 */
.L_x_720:
        /* <DEDUP_REMOVED lines=19> */
[----:B------:R-:W-:Y:S01]  /*0770*/  IMAD R6, R11, R8, R6 ;  /* 0x000000080b067224 */ /* 0x000fe200078e0206 */
[----:B------:R-:W-:Y:S01]  /*0780*/  LOP3.LUT R8, R0, R7, RZ, 0x3c, !PT ;  /* 0x0000000700087212 */ /* 0x000fe200078e3cff */
[----:B0-----:R-:W-:-:S03]  /*0790*/  VIADD R10, R12, 0xffffffe ;  /* 0x0ffffffe0c0a7836 */ /* 0x001fc60000000000 */
[----:B------:R-:W-:Y:S02]  /*07a0*/  ISETP.GT.U32.AND P3, PT, R11, R6, PT ;  /* 0x000000060b00720c */ /* 0x000fe40003f64070 */
[----:B------:R-:W-:-:S11]  /*07b0*/  ISETP.GE.AND P2, PT, R8, RZ, PT ;  /* 0x000000ff0800720c */ /* 0x000fd60003f46270 */
[----:B------:R-:W-:Y:S01]  /*07c0*/  @!P3 IMAD.IADD R6, R6, 0x1, -R11 ;  /* 0x000000010606b824 */ /* 0x000fe200078e0a0b */
[----:B------:R-:W-:Y:S02]  /*07d0*/  @!P3 IADD3 R9, R9, 0x1, RZ ;  /* 0x000000010909b810 */ /* 0x000fe40007ffe0ff */
[----:B------:R-:W-:Y:S02]  /*07e0*/  ISETP.NE.AND P3, PT, R7, RZ, PT ;  /* 0x000000ff0700720c */ /* 0x000fe40003f65270 */
[----:B------:R-:W-:Y:S02]  /*07f0*/  ISETP.GE.U32.AND P0, PT, R6, R11, PT ;  /* 0x0000000b0600720c */ /* 0x000fe40003f06070 */
[----:B------:R-:W0:Y:S01]  /*0800*/  LDC R6, c[0x0][0x28c] ;  /* 0x0000a300ff067b82 */ /* 0x000e220000000800 */
[----:B------:R1:W2:Y:S02]  /*0810*/  F2I.FTZ.U32.TRUNC.NTZ R11, R10 ;  /* 0x0000000a000b7305 */ /* 0x0002a4000021f000 */
[----:B-1----:R-:W-:-:S08]  /*0820*/  IMAD.MOV.U32 R10, RZ, RZ, RZ ;  /* 0x000000ffff0a7224 */ /* 0x002fd000078e00ff */
[----:B------:R-:W-:Y:S02]  /*0830*/  @P0 VIADD R9, R9, 0x1 ;  /* 0x0000000109090836 */ /* 0x000fe40000000000 */
[----:B--2---:R-:W-:-:S03]  /*0840*/  IMAD.MOV R13, RZ, RZ, -R11 ;  /* 0x000000ffff0d7224 */ /* 0x004fc600078e0a0b */
[----:B------:R-:W-:Y:S02]  /*0850*/  @!P2 IADD3 R9, -R9, RZ, RZ ;  /* 0x000000ff0909a210 */ /* 0x000fe40007ffe1ff */
[----:B------:R-:W-:Y:S01]  /*0860*/  @!P3 LOP3.LUT R9, RZ, R7, RZ, 0x33, !PT ;  /* 0x00000007ff09b212 */ /* 0x000fe200078e33ff */
[----:B------:R-:W-:-:S03]  /*0870*/  IMAD R13, R13, R4, RZ ;  /* 0x000000040d0d7224 */ /* 0x000fc600078e02ff */
[----:B------:R-:W-:Y:S01]  /*0880*/  IABS R12, R9 ;  /* 0x00000009000c7213 */ /* 0x000fe20000000000 */
[----:B------:R-:W-:Y:S01]  /*0890*/  IMAD.HI.U32 R10, R11, R13, R10 ;  /* 0x0000000d0b0a7227 */ /* 0x000fe200078e000a */
[----:B0-----:R-:W-:Y:S02]  /*08a0*/  IABS R8, R6 ;  /* 0x0000000600087213 */ /* 0x001fe40000000000 */
[----:B------:R-:W-:Y:S02]  /*08b0*/  MOV R11, R12 ;  /* 0x0000000c000b7202 */ /* 0x000fe40000000f00 */
[----:B------:R-:W0:Y:S03]  /*08c0*/  I2F.RP R12, R8 ;  /* 0x00000008000c7306 */ /* 0x000e260000209400 */
[----:B------:R-:W-:-:S04]  /*08d0*/  IMAD.HI.U32 R13, R10, R11, RZ ;  /* 0x0000000b0a0d7227 */ /* 0x000fc800078e00ff */
[----:B------:R-:W-:-:S04]  /*08e0*/  IMAD.MOV R10, RZ, RZ, -R13 ;  /* 0x000000ffff0a7224 */ /* 0x000fc800078e0a0d */
[C---:B------:R-:W-:Y:S01]  /*08f0*/  IMAD R11, R4.reuse, R10, R11 ;  /* 0x0000000a040b7224 */ /* 0x040fe200078e020b */
[----:B0-----:R-:W0:Y:S04]  /*0900*/  MUFU.RCP R12, R12 ;  /* 0x0000000c000c7308 */ /* 0x001e280000001000 */
[----:B------:R-:W-:-:S13]  /*0910*/  ISETP.GT.U32.AND P3, PT, R4, R11, PT ;  /* 0x0000000b0400720c */ /* 0x000fda0003f64070 */
[-C--:B------:R-:W-:Y:S02]  /*0920*/  @!P3 IADD3 R11, R11, -R4.reuse, RZ ;  /* 0x800000040b0bb210 */ /* 0x080fe40007ffe0ff */
[----:B------:R-:W-:Y:S01]  /*0930*/  @!P3 IADD3 R13, R13, 0x1, RZ ;  /* 0x000000010d0db810 */ /* 0x000fe20007ffe0ff */
[----:B0-----:R-:W-:Y:S01]  /*0940*/  VIADD R10, R12, 0xffffffe ;  /* 0x0ffffffe0c0a7836 */ /* 0x001fe20000000000 */
        /* <DEDUP_REMOVED lines=14> */
[----:B------:R-:W-:-:S05]  /*0a30*/  IMAD.HI.U32 R4, R10, R11, RZ ;  /* 0x0000000b0a047227 */ /* 0x000fca00078e00ff */
[----:B------:R-:W-:-:S05]  /*0a40*/  IADD3 R10, -R4, RZ, RZ ;  /* 0x000000ff040a7210 */ /* 0x000fca0007ffe1ff */
[----:B------:R-:W-:Y:S02]  /*0a50*/  IMAD R11, R8, R10, R11 ;  /* 0x0000000a080b7224 */ /* 0x000fe400078e020b */
[----:B------:R-:W-:-:S03]  /*0a60*/  IMAD.MOV R10, RZ, RZ, -R13 ;  /* 0x000000ffff0a7224 */ /* 0x000fc600078e0a0d */
[----:B------:R-:W-:Y:S01]  /*0a70*/  ISETP.GT.U32.AND P2, PT, R8, R11, PT ;  /* 0x0000000b0800720c */ /* 0x000fe20003f44070 */
[----:B------:R-:W-:-:S04]  /*0a80*/  IMAD R2, R2, R10, R9 ;  /* 0x0000000a02027224 */ /* 0x000fc800078e0209 */
[----:B------:R-:W-:-:S08]  /*0a90*/  VIADD R2, R2, UR5 ;  /* 0x0000000502027c36 */ /* 0x000fd00008000000 */
[----:B------:R-:W-:Y:S01]  /*0aa0*/  @!P2 IMAD.IADD R11, R11, 0x1, -R8 ;  /* 0x000000010b0ba824 */ /* 0x000fe200078e0a08 */
[----:B------:R-:W-:Y:S02]  /*0ab0*/  @!P2 IADD3 R4, R4, 0x1, RZ ;  /* 0x000000010404a810 */ /* 0x000fe40007ffe0ff */
[----:B------:R-:W-:Y:S02]  /*0ac0*/  ISETP.NE.AND P2, PT, R6, RZ, PT ;  /* 0x000000ff0600720c */ /* 0x000fe40003f45270 */
[----:B------:R-:W-:Y:S02]  /*0ad0*/  ISETP.GE.U32.AND P0, PT, R11, R8, PT ;  /* 0x000000080b00720c */ /* 0x000fe40003f06070 */
[----:B------:R-:W-:Y:S02]  /*0ae0*/  IADD3 R8, -R9, RZ, RZ ;  /* 0x000000ff09087210 */ /* 0x000fe40007ffe1ff */
[----:B------:R-:W-:Y:S02]  /*0af0*/  LOP3.LUT R11, R13, R6, RZ, 0x3c, !PT ;  /* 0x000000060d0b7212 */ /* 0x000fe400078e3cff */
[----:B------:R-:W-:Y:S01]  /*0b00*/  MOV R9, RZ ;  /* 0x000000ff00097202 */ /* 0x000fe20000000f00 */
[----:B------:R-:W-:Y:S01]  /*0b10*/  IMAD R7, R7, R8, R0 ;  /* 0x0000000807077224 */ /* 0x000fe200078e0200 */
[----:B------:R-:W-:-:S02]  /*0b20*/  ISETP.GE.AND P3, PT, R11, RZ, PT ;  /* 0x000000ff0b00720c */ /* 0x000fc40003f66270 */
[----:B------:R-:W-:Y:S02]  /*0b30*/  CS2R R10, SRZ ;  /* 0x00000000000a7805 */ /* 0x000fe4000001ff00 */
[----:B------:R-:W-:Y:S01]  /*0b40*/  IADD3 R7, R7, UR4, RZ ;  /* 0x0000000407077c10 */ /* 0x000fe2000fffe0ff */
[----:B------:R-:W-:Y:S01]  /*0b50*/  @P0 VIADD R4, R4, 0x1 ;  /* 0x0000000104040836 */ /* 0x000fe20000000000 */
[----:B------:R-:W-:Y:S02]  /*0b60*/  ULDC.64 UR4, c[0x0][0x2a0] ;  /* 0x0000a80000047ab9 */ /* 0x000fe40000000a00 */
[----:B------:R-:W-:-:S04]  /*0b70*/  LOP3.LUT R8, R2, R7, RZ, 0xfc, !PT ;  /* 0x0000000702087212 */ /* 0x000fc800078efcff */
[----:B------:R-:W-:Y:S02]  /*0b80*/  ISETP.GT.AND P0, PT, R8, -0x1, PT ;  /* 0xffffffff0800780c */ /* 0x000fe40003f04270 */
[----:B------:R-:W-:Y:S02]  /*0b90*/  @!P3 IADD3 R4, -R4, RZ, RZ ;  /* 0x000000ff0404b210 */ /* 0x000fe40007ffe1ff */
[----:B------:R-:W-:Y:S02]  /*0ba0*/  @!P2 LOP3.LUT R4, RZ, R6, RZ, 0x33, !PT ;  /* 0x00000006ff04a212 */ /* 0x000fe400078e33ff */
[----:B------:R-:W-:-:S03]  /*0bb0*/  ISETP.LT.AND P0, PT, R2, UR5, P0 ;  /* 0x0000000502007c0c */ /* 0x000fc60008701270 */
[----:B------:R-:W-:Y:S01]  /*0bc0*/  IMAD.MOV R8, RZ, RZ, -R4 ;  /* 0x000000ffff087224 */ /* 0x000fe200078e0a04 */
[----:B------:R-:W-:-:S03]  /*0bd0*/  ISETP.LT.AND P0, PT, R7, UR4, P0 ;  /* 0x0000000407007c0c */ /* 0x000fc60008701270 */
[----:B------:R-:W-:Y:S01]  /*0be0*/  IMAD R6, R6, R8, R13 ;  /* 0x0000000806067224 */ /* 0x000fe200078e020d */
[----:B------:R-:W-:Y:S09]  /*0bf0*/  @!P1 BRA `(.L_x_717) ;  /* 0x0000000400149947 */ /* 0x000ff20003800000 */
[----:B------:R-:W0:Y:S01]  /*0c00*/  LDC.64 R10, c[0x0][0x2a8] ;  /* 0x0000aa00ff0a7b82 */ /* 0x000e220000000a00 */
[----:B------:R-:W-:Y:S01]  /*0c10*/  ULDC UR5, c[0x0][0x290] ;  /* 0x0000a40000057ab9 */ /* 0x000fe20000000800 */
[----:B------:R-:W-:Y:S01]  /*0c20*/  IMAD.MOV.U32 R9, RZ, RZ, RZ ;  /* 0x000000ffff097224 */ /* 0x000fe200078e00ff */
[----:B------:R-:W-:-:S04]  /*0c30*/  ULOP3.LUT UR4, UR5, 0x3, URZ, 0xc0, !UPT ;  /* 0x0000000305047892 */ /* 0x000fc8000f8ec03f */
[----:B------:R-:W-:-:S06]  /*0c40*/  UIADD3 UR4, -UR4, UR5, URZ ;  /* 0x0000000504047290 */ /* 0x000fcc000fffe13f */
[----:B------:R-:W-:Y:S01]  /*0c50*/  MOV R22, UR4 ;  /* 0x0000000400167c02 */ /* 0x000fe20008000f00 */
[----:B0-----:R-:W-:Y:S01]  /*0c60*/  IMAD R8, R11, R10, RZ ;  /* 0x0000000a0b087224 */ /* 0x001fe200078e02ff */
[----:B------:R-:W-:-:S07]  /*0c70*/  CS2R R10, SRZ ;  /* 0x00000000000a7805 */ /* 0x000fce000001ff00 */
.L_x_718:
[----:B------:R-:W0:Y:S01]  /*0c80*/  @P0 LDC R18, c[0x0][0x294] ;  /* 0x0000a500ff120b82 */ /* 0x000e220000000800 */
[----:B------:R-:W-:-:S04]  /*0c90*/  IMAD R23, R6, UR9, R9 ;  /* 0x0000000906177c24 */ /* 0x000fc8000f8e0209 */
[----:B------:R-:W-:-:S03]  /*0ca0*/  IMAD R25, R8, R23, RZ ;  /* 0x0000001708197224 */ /* 0x000fc600078e02ff */
[----:B------:R-:W1:Y:S08]  /*0cb0*/  @P0 LDC.64 R12, c[0x0][0x2a0] ;  /* 0x0000a800ff0c0b82 */ /* 0x000e700000000a00 */
[----:B------:R-:W2:Y:S08]  /*0cc0*/  @P0 LDC.64 R16, c[0x0][0x260] ;  /* 0x00009800ff100b82 */ /* 0x000eb00000000a00 */
[----:B------:R-:W3:Y:S01]  /*0cd0*/  @P0 LDC.64 R14, c[0x0][0x210] ;  /* 0x00008400ff0e0b82 */ /* 0x000ee20000000a00 */
[----:B0-----:R-:W-:-:S04]  /*0ce0*/  @P0 IMAD R18, R4, R18, R23 ;  /* 0x0000001204120224 */ /* 0x001fc800078e0217 */
[----:B-1----:R-:W-:-:S03]  /*0cf0*/  @P0 IMAD R13, R18, R13, R2 ;  /* 0x0000000d120d0224 */ /* 0x002fc600078e0202 */
[----:B------:R-:W0:Y:S01]  /*0d00*/  @P0 LDC R26, c[0x0][0x294] ;  /* 0x0000a500ff1a0b82 */ /* 0x000e220000000800 */
[----:B------:R-:W-:Y:S02]  /*0d10*/  @P0 IMAD R13, R13, R12, R7 ;  /* 0x0000000c0d0d0224 */ /* 0x000fe400078e0207 */
[----:B--2---:R-:W-:-:S05]  /*0d20*/  @P0 IMAD.WIDE R16, R25, 0x8, R16 ;  /* 0x0000000819100825 */ /* 0x004fca00078e0210 */
[----:B------:R-:W1:Y:S01]  /*0d30*/  @P0 LDC R24, c[0x0][0x294] ;  /* 0x0000a500ff180b82 */ /* 0x000e620000000800 */
[----:B------:R-:W2:Y:S01]  /*0d40*/  @P0 LDG.E.64 R16, desc[UR6][R16.64] ;  /* 0x0000000610100981 */ /* 0x000ea2000c1e1b00 */
[----:B---3--:R-:W-:-:S06]  /*0d50*/  @P0 IMAD.WIDE R28, R13, 0x8, R14 ;  /* 0x000000080d1c0825 */ /* 0x008fcc00078e020e */
[----:B------:R-:W3:Y:S01]  /*0d60*/  @P0 LDC.64 R20, c[0x0][0x260] ;  /* 0x00009800ff140b82 */ /* 0x000ee20000000a00 */
[----:B------:R-:W2:Y:S07]  /*0d70*/  @P0 LDG.E.64 R18, desc[UR6][R28.64] ;  /* 0x000000061c120981 */ /* 0x000eae000c1e1b00 */
[----:B------:R-:W4:Y:S08]  /*0d80*/  @P0 LDC.64 R12, c[0x0][0x2a8] ;  /* 0x0000aa00ff0c0b82 */ /* 0x000f300000000a00 */
[----:B------:R-:W5:Y:S01]  /*0d90*/  @P0 LDC.64 R14, c[0x0][0x2a0] ;  /* 0x0000a800ff0e0b82 */ /* 0x000f620000000a00 */
[----:B0-----:R-:W-:-:S07]  /*0da0*/  @P0 IMAD R26, R4, R26, R23 ;  /* 0x0000001a041a0224 */ /* 0x001fce00078e0217 */
[----:B------:R-:W0:Y:S01]  /*0db0*/  @P0 LDC R27, c[0x0][0x294] ;  /* 0x0000a500ff1b0b82 */ /* 0x000e220000000800 */
[----:B----4-:R-:W-:Y:S02]  /*0dc0*/  @P0 IMAD R13, R13, R12, R25 ;  /* 0x0000000c0d0d0224 */ /* 0x010fe400078e0219 */
[----:B------:R-:W-:Y:S01]  /*0dd0*/  @P0 VIADD R12, R26, 0x1 ;  /* 0x000000011a0c0836 */ /* 0x000fe20000000000 */
[----:B------:R-:W-:-:S03]  /*0de0*/  @P0 IADD3 R25, R23, 0x2, RZ ;  /* 0x0000000217190810 */ /* 0x000fc60007ffe0ff */
[----:B-----5:R-:W-:Y:S02]  /*0df0*/  @P0 IMAD R12, R12, R15, R2 ;  /* 0x0000000f0c0c0224 */ /* 0x020fe400078e0202 */
[----:B-1----:R-:W-:Y:S02]  /*0e00*/  @P0 IMAD R24, R4, R24, R25 ;  /* 0x0000001804180224 */ /* 0x002fe400078e0219 */
[----:B------:R-:W-:Y:S02]  /*0e10*/  @P0 IMAD R15, R12, R14, R7 ;  /* 0x0000000e0c0f0224 */ /* 0x000fe400078e0207 */
[----:B------:R-:W-:Y:S02]  /*0e20*/  @P0 VIADD R23, R23, 0x3 ;  /* 0x0000000317170836 */ /* 0x000fe40000000000 */
[----:B---3--:R-:W-:Y:S02]  /*0e30*/  @P0 IMAD.WIDE R12, R13, 0x8, R20 ;  /* 0x000000080d0c0825 */ /* 0x008fe400078e0214 */
[----:B------:R-:W1:Y:S02]  /*0e40*/  @P0 LDC.64 R20, c[0x0][0x210] ;  /* 0x00008400ff140b82 */ /* 0x000e640000000a00 */
[----:B0-----:R-:W-:-:S02]  /*0e50*/  @P0 IMAD R27, R4, R27, R23 ;  /* 0x0000001b041b0224 */ /* 0x001fc400078e0217 */
[C---:B------:R-:W-:Y:S01]  /*0e60*/  @P0 IMAD R25, R8.reuse, R25, RZ ;  /* 0x0000001908190224 */ /* 0x040fe200078e02ff */
[----:B------:R-:W3:Y:S01]  /*0e70*/  @P0 LDG.E.64 R12, desc[UR6][R12.64] ;  /* 0x000000060c0c0981 */ /* 0x000ee2000c1e1b00 */
[----:B------:R-:W-:Y:S01]  /*0e80*/  @P0 IMAD R23, R8, R23, RZ ;  /* 0x0000001708170224 */ /* 0x000fe200078e02ff */
[----:B--2---:R-:W-:Y:S01]  /*0e90*/  @P0 DFMA R10, R18, R16, R10 ;  /* 0x00000010120a022b */ /* 0x004fe2000000000a */
[----:B------:R-:W0:Y:S08]  /*0ea0*/  @P0 LDC.64 R18, c[0x0][0x2a0] ;  /* 0x0000a800ff120b82 */ /* 0x000e300000000a00 */
[----:B------:R-:W2:Y:S01]  /*0eb0*/  @P0 LDC.64 R16, c[0x0][0x210] ;  /* 0x00008400ff100b82 */ /* 0x000ea20000000a00 */
[----:B0-----:R-:W-:-:S04]  /*0ec0*/  @P0 IMAD R19, R24, R19, R2 ;  /* 0x0000001318130224 */ /* 0x001fc800078e0202 */
[----:B------:R-:W-:-:S03]  /*0ed0*/  @P0 IMAD R29, R19, R18, R7 ;  /* 0x00000012131d0224 */ /* 0x000fc600078e0207 */
[----:B------:R-:W0:Y:S01]  /*0ee0*/  @P0 LDC.64 R18, c[0x0][0x260] ;  /* 0x00009800ff120b82 */ /* 0x000e220000000a00 */
[----:B--2---:R-:W-:-:S07]  /*0ef0*/  @P0 IMAD.WIDE R14, R15, 0x8, R16 ;  /* 0x000000080f0e0825 */ /* 0x004fce00078e0210 */
[----:B------:R-:W2:Y:S01]  /*0f00*/  @P0 LDC.64 R16, c[0x0][0x2a0] ;  /* 0x0000a800ff100b82 */ /* 0x000ea20000000a00 */
[----:B------:R-:W3:Y:S01]  /*0f10*/  @P0 LDG.E.64 R14, desc[UR6][R14.64] ;  /* 0x000000060e0e0981 */ /* 0x000ee2000c1e1b00 */
[----:B0-----:R-:W-:-:S06]  /*0f20*/  @P0 IMAD.WIDE R18, R25, 0x8, R18 ;  /* 0x0000000819120825 */ /* 0x001fcc00078e0212 */
[----:B------:R-:W0:Y:S01]  /*0f30*/  @P0 LDC.64 R24, c[0x0][0x260] ;  /* 0x00009800ff180b82 */ /* 0x000e220000000a00 */
[----:B-1----:R-:W-:Y:S01]  /*0f40*/  @P0 IMAD.WIDE R20, R29, 0x8, R20 ;  /* 0x000000081d140825 */ /* 0x002fe200078e0214 */
[----:B------:R-:W4:Y:S03]  /*0f50*/  @P0 LDG.E.64 R18, desc[UR6][R18.64] ;  /* 0x0000000612120981 */ /* 0x000f26000c1e1b00 */
[----:B--2---:R-:W-:Y:S02]  /*0f60*/  @P0 IMAD R27, R27, R17, R2 ;  /* 0x000000111b1b0224 */ /* 0x004fe400078e0202 */
[----:B------:R-:W4:Y:S02]  /*0f70*/  @P0 LDG.E.64 R20, desc[UR6][R20.64] ;  /* 0x0000000614140981 */ /* 0x000f24000c1e1b00 */
[----:B------:R-:W-:Y:S02]  /*0f80*/  @P0 IMAD R27, R27, R16, R7 ;  /* 0x000000101b1b0224 */ /* 0x000fe400078e0207 */
[----:B------:R-:W1:Y:S01]  /*0f90*/  @P0 LDC.64 R16, c[0x0][0x210] ;  /* 0x00008400ff100b82 */ /* 0x000e620000000a00 */
[----:B0-----:R-:W-:-:S06]  /*0fa0*/  @P0 IMAD.WIDE R24, R23, 0x8, R24 ;  /* 0x0000000817180825 */ /* 0x001fcc00078e0218 */
[----:B------:R-:W2:Y:S01]  /*0fb0*/  @P0 LDG.E.64 R24, desc[UR6][R24.64] ;  /* 0x0000000618180981 */ /* 0x000ea2000c1e1b00 */
[----:B-1----:R-:W-:-:S06]  /*0fc0*/  @P0 IMAD.WIDE R16, R27, 0x8, R16 ;  /* 0x000000081b100825 */ /* 0x002fcc00078e0210 */
[----:B------:R-:W2:Y:S01]  /*0fd0*/  @P0 LDG.E.64 R16, desc[UR6][R16.64] ;  /* 0x0000000610100981 */ /* 0x000ea2000c1e1b00 */
[----:B------:R-:W-:-:S04]  /*0fe0*/  IADD3 R22, R22, -0x4, RZ ;  /* 0xfffffffc16167810 */ /* 0x000fc80007ffe0ff */
[----:B------:R-:W-:Y:S01]  /*0ff0*/  ISETP.NE.AND P2, PT, R22, RZ, PT ;  /* 0x000000ff1600720c */ /* 0x000fe20003f45270 */
[----:B------:R-:W-:Y:S01]  /*1000*/  VIADD R9, R9, 0x4 ;  /* 0x0000000409097836 */ /* 0x000fe20000000000 */
[----:B---3--:R-:W-:-:S08]  /*1010*/  @P0 DFMA R10, R14, R12, R10 ;  /* 0x0000000c0e0a022b */ /* 0x008fd0000000000a */
[----:B----4-:R-:W-:-:S08]  /*1020*/  @P0 DFMA R10, R20, R18, R10 ;  /* 0x00000012140a022b */ /* 0x010fd0000000000a */
[----:B--2---:R-:W-:Y:S01]  /*1030*/  @P0 DFMA R10, R16, R24, R10 ;  /* 0x00000018100a022b */ /* 0x004fe2000000000a */
[----:B------:R-:W-:Y:S10]  /*1040*/  @P2 BRA `(.L_x_718) ;  /* 0xfffffffc000c2947 */ /* 0x000ff4000383ffff */
.L_x_717:
        /* <DEDUP_REMOVED lines=15> */
[----:B------:R-:W2:Y:S01]  /*1140*/  @P0 LDG.E.64 R18, desc[UR6][R18.64] ;  /* 0x0000000612120981 */ /* 0x000ea2000c1e1b00 */
[----:B0-----:R-:W-:-:S06]  /*1150*/  @P0 IMAD.WIDE R16, R9, 0x8, R16 ;  /* 0x0000000809100825 */ /* 0x001fcc00078e0210 */
        /* <DEDUP_REMOVED lines=33> */
.L_x_719:
        /* <DEDUP_REMOVED lines=12> */
        .weak           $__internal_11_$__cuda_sm20_div_u64
        .type           $__internal_11_$__cuda_sm20_div_u64,@function
        .size           $__internal_11_$__cuda_sm20_div_u64,(.L_x_1143 - $__internal_11_$__cuda_sm20_div_u64)
$__internal_11_$__cuda_sm20_div_u64:
        /* <DEDUP_REMOVED lines=66> */
[----:B------:R-:W-:Y:S06]  /*1850*/  RET.REL.NODEC R6 `(_ZN2at6native51_GLOBAL__N__2c613397_18_DepthwiseConv2d_cu_9959487032conv_depthwise2d_backward_kernelILi1ELi1EdiEEvNS_27GenericPackedTensorAccessorIKT1_Lm4ENS_16DefaultPtrTraitsEiEENS3_IS4_Lm4ES6_iEES7_T2_iiiiiiiiiiiiiii) ;  /* 0xffffffe406e87950 */ /* 0x000fec0003c3ffff */
.L_x_721:
        /* <DEDUP_REMOVED lines=10> */
.L_x_1143:


//--------------------- .text._ZN2at6native51_GLOBAL__N__2c613397_18_DepthwiseConv2d_cu_9959487032conv_depthwise2d_backward_kernelILi3ELi0EdiEEvNS_27GenericPackedTensorAccessorIKT1_Lm4ENS_16DefaultPtrTraitsEiEENS3_IS4_Lm4ES6_iEES7_T2_iiiiiiiiiiiiiii --------------------------
	.section	.text._ZN2at6native51_GLOBAL__N__2c613397_18_DepthwiseConv2d_cu_9959487032conv_depthwise2d_backward_kernelILi3ELi0EdiEEvNS_27GenericPackedTensorAccessorIKT1_Lm4ENS_16DefaultPtrTraitsEiEENS3_IS4_Lm4ES6_iEES7_T2_iiiiiiiiiiiiiii,"ax",@progbits
	.align	128
.text._ZN2at6native51_GLOBAL__N__2c613397_18_DepthwiseConv2d_cu_9959487032conv_depthwise2d_backward_kernelILi3ELi0EdiEEvNS_27GenericPackedTensorAccessorIKT1_Lm4ENS_16DefaultPtrTraitsEiEENS3_IS4_Lm4ES6_iEES7_T2_iiiiiiiiiiiiiii:
        .type           _ZN2at6native51_GLOBAL__N__2c613397_18_DepthwiseConv2d_cu_9959487032conv_depthwise2d_backward_kernelILi3ELi0EdiEEvNS_27GenericPackedTensorAccessorIKT1_Lm4ENS_16DefaultPtrTraitsEiEENS3_IS4_Lm4ES6_iEES7_T2_iiiiiiiiiiiiiii,@function
        .size           _ZN2at6native51_GLOBAL__N__2c613397_18_DepthwiseConv2d_cu_9959487032conv_depthwise2d_backward_kernelILi3ELi0EdiEEvNS_27GenericPackedTensorAccessorIKT1_Lm4ENS_16DefaultPtrTraitsEiEENS3_IS4_Lm4ES6_iEES7_T2_iiiiiiiiiiiiiii,(.L_x_1145 - _ZN2at6native51_GLOBAL__N__2c613397_18_DepthwiseConv2d_cu_9959487032conv_depthwise2d_backward_kernelILi3ELi0EdiEEvNS_27GenericPackedTensorAccessorIKT1_Lm4ENS_16DefaultPtrTraitsEiEENS3_IS4_Lm4ES6_iEES7_T2_iiiiiiiiiiiiiii)
        .other          _ZN2at6native51_GLOBAL__N__2c613397_18_DepthwiseConv2d_cu_9959487032conv_depthwise2d_backward_kernelILi3ELi0EdiEEvNS_27GenericPackedTensorAccessorIKT1_Lm4ENS_16DefaultPtrTraitsEiEENS3_IS4_Lm4ES6_iEES7_T2_iiiiiiiiiiiiiii,@"STO_CUDA_ENTRY STV_DEFAULT"
_ZN2at6native51_GLOBAL__N__2c613397_18_DepthwiseConv2d_cu_9959487032conv_depthwise2d_backward_kernelILi3ELi0EdiEEvNS_27GenericPackedTensorAccessorIKT1_Lm4ENS_16DefaultPtrTraitsEiEENS3_IS4_Lm4ES6_iEES7_T2_iiiiiiiiiiiiiii:
        /* <DEDUP_REMOVED lines=31> */
[----:B------:R-:W-:Y:S05]  /*01f0*/  CALL.REL.NOINC `($__internal_12_$__cuda_sm20_div_u64) ;  /* 0x0000003800b47944 */ /* 0x000fea0003c00000 */
[----:B------:R-:W-:Y:S02]  /*0200*/  IMAD.MOV.U32 R6, RZ, RZ, R2 ;  /* 0x000000ffff067224 */ /* 0x000fe400078e0002 */
[----:B------:R-:W-:Y:S01]  /*0210*/  IMAD.MOV.U32 R7, RZ, RZ, R9 ;  /* 0x000000ffff077224 */ /* 0x000fe200078e0009 */
[----:B------:R-:W-:Y:S06]  /*0220*/  BRA `(.L_x_725) ;  /* 0x00000000004c7947 */ /* 0x000fec0003800000 */
.L_x_724:
        /* <DEDUP_REMOVED lines=19> */
.L_x_725:
[----:B------:R-:W-:Y:S05]  /*0360*/  BSYNC B0 ;  /* 0x0000000000007941 */ /* 0x000fea0003800000 */
.L_x_723:
        /* <DEDUP_REMOVED lines=11> */
.L_x_728:
[----:B------:R-:W-:-:S04]  /*0420*/  SHF.R.S64 R6, RZ, 0x1d, R0 ;  /* 0x0000001dff067819 */ /* 0x000fc80000001000 */
[----:B------:R-:W-:-:S04]  /*0430*/  IADD3 R6, P0, R6, UR4, RZ ;  /* 0x0000000406067c10 */ /* 0x000fc8000ff1e0ff */
[----:B------:R-:W-:Y:S02]  /*0440*/  LEA.HI.X.SX32 R7, R0, UR5, 0x3, P0 ;  /* 0x0000000500077c11 */ /* 0x000fe400080f1eff */
[----:B------:R-:W-:Y:S02]  /*0450*/  IADD3 R2, P0, R2, -0x1, RZ ;  /* 0xffffffff02027810 */ /* 0x000fe40007f1e0ff */
[----:B------:R-:W-:Y:S01]  /*0460*/  IADD3 R0, P2, R5, R0, RZ ;  /* 0x0000000005007210 */ /* 0x000fe20007f5e0ff */
[----:B------:R0:W-:Y:S01]  /*0470*/  STG.E.64 desc[UR6][R6.64], RZ ;  /* 0x000000ff06007986 */ /* 0x0001e2000c101b06 */
[----:B------:R-:W-:Y:S02]  /*0480*/  IADD3.X R4, R4, -0x1, RZ, P0, !PT ;  /* 0xffffffff04047810 */ /* 0x000fe400007fe4ff */
[----:B------:R-:W-:Y:S01]  /*0490*/  ISETP.NE.U32.AND P0, PT, R2, RZ, PT ;  /* 0x000000ff0200720c */ /* 0x000fe20003f05070 */
[----:B------:R-:W-:-:S03]  /*04a0*/  IMAD.X R3, RZ, RZ, R3, P2 ;  /* 0x000000ffff037224 */ /* 0x000fc600010e0603 */
[----:B------:R-:W-:-:S13]  /*04b0*/  ISETP.NE.AND.EX P0, PT, R4, RZ, PT, P0 ;  /* 0x000000ff0400720c */ /* 0x000fda0003f05300 */
[----:B0-----:R-:W-:Y:S05]  /*04c0*/  @P0 BRA `(.L_x_728) ;  /* 0xfffffffc00d40947 */ /* 0x001fea000383ffff */
.L_x_727:
[----:B------:R-:W-:Y:S05]  /*04d0*/  BSYNC B0 ;  /* 0x0000000000007941 */ /* 0x000fea0003800000 */
.L_x_726:
[----:B------:R-:W-:Y:S01]  /*04e0*/  ULDC.64 UR10, c[0x0][0x238] ;  /* 0x00008e00000a7ab9 */ /* 0x000fe20000000a00 */
[----:B------:R-:W-:Y:S05]  /*04f0*/  @!P1 EXIT ;  /* 0x000000000000994d */ /* 0x000fea0003800000 */
.L_x_729:
        /* <DEDUP_REMOVED lines=18> */
.L_x_722:
[----:B------:R-:W0:Y:S01]  /*0620*/  LDC R11, c[0x0][0x298] ;  /* 0x0000a600ff0b7b82 */ /* 0x000e220000000800 */
[----:B------:R-:W-:Y:S01]  /*0630*/  IABS R6, R0 ;  /* 0x0000000000067213 */ /* 0x000fe20000000000 */
[----:B------:R-:W-:Y:S01]  /*0640*/  ULDC UR4, c[0x0][0x2bc] ;  /* 0x0000af0000047ab9 */ /* 0x000fe20000000800 */
[----:B------:R-:W-:Y:S01]  /*0650*/  ULDC.64 UR10, c[0x0][0x2c0] ;  /* 0x0000b000000a7ab9 */ /* 0x000fe20000000a00 */
[----:B------:R-:W-:-:S04]  /*0660*/  ULDC.64 UR14, c[0x0][0x290] ;  /* 0x0000a400000e7ab9 */ /* 0x000fc80000000a00 */
[----:B------:R-:W1:Y:S08]  /*0670*/  LDC R7, c[0x0][0x29c] ;  /* 0x0000a700ff077b82 */ /* 0x000e700000000800 */
[----:B------:R-:W2:Y:S01]  /*0680*/  LDC R10, c[0x0][0x28c] ;  /* 0x0000a300ff0a7b82 */ /* 0x000ea20000000800 */
[----:B0-----:R-:W-:-:S07]  /*0690*/  IABS R13, R11 ;  /* 0x0000000b000d7213 */ /* 0x001fce0000000000 */
[----:B------:R-:W0:Y:S01]  /*06a0*/  LDC R14, c[0x0][0x2b4] ;  /* 0x0000ad00ff0e7b82 */ /* 0x000e220000000800 */
[----:B------:R-:W3:Y:S08]  /*06b0*/  I2F.RP R2, R13 ;  /* 0x0000000d00027306 */ /* 0x000ef00000209400 */
[----:B---3--:R-:W3:Y:S01]  /*06c0*/  MUFU.RCP R2, R2 ;  /* 0x0000000200027308 */ /* 0x008ee20000001000 */
[----:B0-----:R-:W-:-:S02]  /*06d0*/  IABS R16, R14 ;  /* 0x0000000e00107213 */ /* 0x001fc40000000000 */
[----:B---3--:R-:W-:-:S05]  /*06e0*/  IADD3 R8, R2, 0xffffffe, RZ ;  /* 0x0ffffffe02087810 */ /* 0x008fca0007ffe0ff */
[----:B------:R0:W3:Y:S02]  /*06f0*/  F2I.FTZ.U32.TRUNC.NTZ R9, R8 ;  /* 0x0000000800097305 */ /* 0x0000e4000021f000 */
[----:B0-----:R-:W-:Y:S02]  /*0700*/  IMAD.MOV.U32 R8, RZ, RZ, RZ ;  /* 0x000000ffff087224 */ /* 0x001fe400078e00ff */
[----:B---3--:R-:W-:-:S04]  /*0710*/  IMAD.MOV R4, RZ, RZ, -R9 ;  /* 0x000000ffff047224 */ /* 0x008fc800078e0a09 */
[----:B------:R-:W-:Y:S01]  /*0720*/  IMAD R15, R4, R13, RZ ;  /* 0x0000000d040f7224 */ /* 0x000fe200078e02ff */
[----:B-1----:R-:W-:-:S03]  /*0730*/  IABS R4, R7 ;  /* 0x0000000700047213 */ /* 0x002fc60000000000 */
[----:B------:R-:W-:Y:S01]  /*0740*/  IMAD.HI.U32 R9, R9, R15, R8 ;  /* 0x0000000f09097227 */ /* 0x000fe200078e0008 */
[----:B------:R-:W0:Y:S01]  /*0750*/  I2F.RP R12, R4 ;  /* 0x00000004000c7306 */ /* 0x000e220000209400 */
[----:B--2---:R-:W-:-:S04]  /*0760*/  IABS R15, R10 ;  /* 0x0000000a000f7213 */ /* 0x004fc80000000000 */
        /* <DEDUP_REMOVED lines=10> */
[----:B------:R-:W-:Y:S02]  /*0810*/  LOP3.LUT R6, R0, R11, RZ, 0x3c, !PT ;  /* 0x0000000b00067212 */ /* 0x000fe400078e3cff */
        /* <DEDUP_REMOVED lines=11> */
[----:B------:R-:W0:Y:S01]  /*08d0*/  I2F.RP R6, R15 ;  /* 0x0000000f00067306 */ /* 0x000e220000209400 */
[----:B------:R-:W-:Y:S02]  /*08e0*/  IMAD R11, R2, R11, UR10 ;  /* 0x0000000a020b7e24 */ /* 0x000fe4000f8e020b */
[----:B------:R-:W-:-:S04]  /*08f0*/  IMAD.HI.U32 R17, R8, R9, RZ ;  /* 0x0000000908117227 */ /* 0x000fc800078e00ff */
[----:B------:R-:W-:Y:S01]  /*0900*/  IMAD.MOV R12, RZ, RZ, -R17 ;  /* 0x000000ffff0c7224 */ /* 0x000fe200078e0a11 */
[----:B------:R-:W1:Y:S03]  /*0910*/  I2F.RP R8, R16 ;  /* 0x0000001000087306 */ /* 0x000e660000209400 */
[----:B------:R-:W-:-:S05]  /*0920*/  IMAD R9, R4, R12, R9 ;  /* 0x0000000c04097224 */ /* 0x000fca00078e0209 */
[----:B0-----:R-:W0:Y:S01]  /*0930*/  MUFU.RCP R6, R6 ;  /* 0x0000000600067308 */ /* 0x001e220000001000 */
[----:B------:R-:W-:-:S07]  /*0940*/  ISETP.GT.U32.AND P1, PT, R4, R9, PT ;  /* 0x000000090400720c */ /* 0x000fce0003f24070 */
[----:B-1----:R-:W1:Y:S06]  /*0950*/  MUFU.RCP R8, R8 ;  /* 0x0000000800087308 */ /* 0x002e6c0000001000 */
[----:B------:R-:W-:Y:S02]  /*0960*/  @!P1 IMAD.IADD R9, R9, 0x1, -R4 ;  /* 0x0000000109099824 */ /* 0x000fe400078e0a04 */
[----:B------:R-:W-:Y:S01]  /*0970*/  @!P1 VIADD R17, R17, 0x1 ;  /* 0x0000000111119836 */ /* 0x000fe20000000000 */
[----:B------:R-:W-:Y:S01]  /*0980*/  ISETP.NE.AND P1, PT, R7, RZ, PT ;  /* 0x000000ff0700720c */ /* 0x000fe20003f25270 */
[----:B0-----:R-:W-:Y:S01]  /*0990*/  VIADD R12, R6, 0xffffffe ;  /* 0x0ffffffe060c7836 */ /* 0x001fe20000000000 */
[----:B------:R-:W-:-:S02]  /*09a0*/  ISETP.GE.U32.AND P0, PT, R9, R4, PT ;  /* 0x000000040900720c */ /* 0x000fc40003f06070 */
[----:B------:R-:W-:Y:S01]  /*09b0*/  LOP3.LUT R4, R2, R7, RZ, 0x3c, !PT ;  /* 0x0000000702047212 */ /* 0x000fe200078e3cff */
[----:B------:R0:W2:Y:S03]  /*09c0*/  F2I.FTZ.U32.TRUNC.NTZ R13, R12 ;  /* 0x0000000c000d7305 */ /* 0x0000a6000021f000 */
[----:B------:R-:W-:Y:S01]  /*09d0*/  ISETP.GE.AND P2, PT, R4, RZ, PT ;  /* 0x000000ff0400720c */ /* 0x000fe20003f46270 */
[----:B-1----:R-:W-:-:S04]  /*09e0*/  VIADD R8, R8, 0xffffffe ;  /* 0x0ffffffe08087836 */ /* 0x002fc80000000000 */
[----:B------:R1:W3:Y:S01]  /*09f0*/  F2I.FTZ.U32.TRUNC.NTZ R9, R8 ;  /* 0x0000000800097305 */ /* 0x0002e2000021f000 */
[----:B0-----:R-:W-:Y:S01]  /*0a00*/  IMAD.MOV.U32 R12, RZ, RZ, RZ ;  /* 0x000000ffff0c7224 */ /* 0x001fe200078e00ff */
[----:B------:R-:W-:Y:S01]  /*0a10*/  @P0 IADD3 R17, R17, 0x1, RZ ;  /* 0x0000000111110810 */ /* 0x000fe20007ffe0ff */
[----:B--2---:R-:W-:-:S05]  /*0a20*/  IMAD.MOV R4, RZ, RZ, -R13 ;  /* 0x000000ffff047224 */ /* 0x004fca00078e0a0d */
[----:B------:R-:W-:Y:S01]  /*0a30*/  @!P2 IMAD.MOV R17, RZ, RZ, -R17 ;  /* 0x000000ffff11a224 */ /* 0x000fe200078e0a11 */
[----:B------:R-:W-:Y:S01]  /*0a40*/  @!P1 LOP3.LUT R17, RZ, R7, RZ, 0x33, !PT ;  /* 0x00000007ff119212 */ /* 0x000fe200078e33ff */
[----:B------:R-:W-:-:S03]  /*0a50*/  IMAD R19, R4, R15, RZ ;  /* 0x0000000f04137224 */ /* 0x000fc600078e02ff */
[----:B------:R-:W-:Y:S01]  /*0a60*/  IABS R18, R17 ;  /* 0x0000001100127213 */ /* 0x000fe20000000000 */
[----:B------:R-:W-:-:S04]  /*0a70*/  IMAD.HI.U32 R12, R13, R19, R12 ;  /* 0x000000130d0c7227 */ /* 0x000fc800078e000c */
[----:B------:R-:W-:Y:S01]  /*0a80*/  VIADD R13, R2, UR4 ;  /* 0x00000004020d7c36 */ /* 0x000fe20008000000 */
[----:B------:R-:W-:Y:S01]  /*0a90*/  ULDC.64 UR4, c[0x0][0x2a8] ;  /* 0x0000aa0000047ab9 */ /* 0x000fe20000000a00 */
[----:B------:R-:W-:Y:S01]  /*0aa0*/  IMAD.HI.U32 R12, R12, R18, RZ ;  /* 0x000000120c0c7227 */ /* 0x000fe200078e00ff */
[----:B------:R-:W-:-:S03]  /*0ab0*/  UIMAD UR5, UR5, UR4, URZ ;  /* 0x00000004050572a4 */ /* 0x000fc6000f8e023f */
[----:B------:R-:W-:Y:S01]  /*0ac0*/  IMAD.MOV R4, RZ, RZ, -R17 ;  /* 0x000000ffff047224 */ /* 0x000fe200078e0a11 */
[----:B-1----:R-:W-:Y:S01]  /*0ad0*/  IADD3 R8, -R12, RZ, RZ ;  /* 0x000000ff0c087210 */ /* 0x002fe20007ffe1ff */
[----:B------:R-:W-:Y:S01]  /*0ae0*/  IMAD R20, R17, R7, UR11 ;  /* 0x0000000b11147e24 */ /* 0x000fe2000f8e0207 */
[----:B------:R-:W-:Y:S01]  /*0af0*/  ULDC UR4, c[0x0][0x290] ;  /* 0x0000a40000047ab9 */ /* 0x000fe20000000800 */
[----:B---3--:R-:W-:Y:S01]  /*0b00*/  IMAD.MOV R19, RZ, RZ, -R9 ;  /* 0x000000ffff137224 */ /* 0x008fe200078e0a09 */
[----:B------:R-:W-:Y:S01]  /*0b10*/  UIMAD UR4, UR5, UR4, URZ ;  /* 0x00000004050472a4 */ /* 0x000fe2000f8e023f */
[----:B------:R-:W-:Y:S01]  /*0b20*/  IMAD R4, R7, R4, R13 ;  /* 0x0000000407047224 */ /* 0x000fe200078e020d */
[C-C-:B------:R-:W-:Y:S01]  /*0b30*/  IADD3 R7, R13.reuse, -UR11, -R20.reuse ;  /* 0x8000000b0d077c10 */ /* 0x140fe2000fffe814 */
[----:B------:R-:W-:Y:S01]  /*0b40*/  IMAD.IADD R6, R13, 0x1, -R20 ;  /* 0x000000010d067824 */ /* 0x000fe200078e0a14 */
[----:B------:R-:W-:Y:S01]  /*0b50*/  ULDC UR5, c[0x0][0x2a4] ;  /* 0x0000a90000057ab9 */ /* 0x000fe20000000800 */
[----:B------:R-:W-:Y:S01]  /*0b60*/  IMAD R18, R15, R8, R18 ;  /* 0x000000080f127224 */ /* 0x000fe200078e0212 */
[----:B------:R-:W-:Y:S01]  /*0b70*/  IABS R23, R7 ;  /* 0x0000000700177213 */ /* 0x000fe20000000000 */
[----:B------:R-:W-:Y:S01]  /*0b80*/  IMAD.MOV.U32 R8, RZ, RZ, RZ ;  /* 0x000000ffff087224 */ /* 0x000fe200078e00ff */
[----:B------:R-:W-:Y:S01]  /*0b90*/  IABS R21, R6 ;  /* 0x0000000600157213 */ /* 0x000fe20000000000 */
[----:B------:R-:W-:Y:S01]  /*0ba0*/  IMAD R13, R19, R16, RZ ;  /* 0x00000010130d7224 */ /* 0x000fe200078e02ff */
[----:B------:R-:W-:-:S02]  /*0bb0*/  ISETP.GT.U32.AND P1, PT, R15, R18, PT ;  /* 0x000000120f00720c */ /* 0x000fc40003f24070 */
[----:B------:R-:W-:Y:S01]  /*0bc0*/  IABS R19, R4 ;  /* 0x0000000400137213 */ /* 0x000fe20000000000 */
[----:B------:R-:W-:Y:S01]  /*0bd0*/  IMAD.HI.U32 R8, R9, R13, R8 ;  /* 0x0000000d09087227 */ /* 0x000fe200078e0008 */
[----:B------:R-:W-:-:S05]  /*0be0*/  ISETP.GE.AND P6, PT, R7, RZ, PT ;  /* 0x000000ff0700720c */ /* 0x000fca0003fc6270 */
[----:B------:R-:W-:-:S04]  /*0bf0*/  IMAD.HI.U32 R13, R8, R21, RZ ;  /* 0x00000015080d7227 */ /* 0x000fc800078e00ff */
[----:B------:R-:W-:-:S04]  /*0c00*/  IMAD.HI.U32 R9, R8, R19, RZ ;  /* 0x0000001308097227 */ /* 0x000fc800078e00ff */
[----:B------:R-:W-:Y:S02]  /*0c10*/  IMAD.MOV R13, RZ, RZ, -R13 ;  /* 0x000000ffff0d7224 */ /* 0x000fe400078e0a0d */
[----:B------:R-:W-:Y:S02]  /*0c20*/  IMAD.MOV R9, RZ, RZ, -R9 ;  /* 0x000000ffff097224 */ /* 0x000fe400078e0a09 */
[----:B------:R-:W-:-:S04]  /*0c30*/  IMAD.HI.U32 R8, R8, R23, RZ ;  /* 0x0000001708087227 */ /* 0x000fc800078e00ff */
[----:B------:R-:W-:Y:S02]  /*0c40*/  @!P1 IMAD.IADD R18, R18, 0x1, -R15 ;  /* 0x0000000112129824 */ /* 0x000fe400078e0a0f */
[C---:B------:R-:W-:Y:S02]  /*0c50*/  IMAD R13, R16.reuse, R13, R21 ;  /* 0x0000000d100d7224 */ /* 0x040fe400078e0215 */
[----:B------:R-:W-:Y:S01]  /*0c60*/  IMAD R9, R16, R9, R19 ;  /* 0x0000000910097224 */ /* 0x000fe200078e0213 */
[----:B------:R-:W-:Y:S01]  /*0c70*/  ISETP.GE.U32.AND P2, PT, R18, R15, PT ;  /* 0x0000000f1200720c */ /* 0x000fe20003f46070 */
[----:B------:R-:W-:Y:S01]  /*0c80*/  IMAD.MOV R8, RZ, RZ, -R8 ;  /* 0x000000ffff087224 */ /* 0x000fe200078e0a08 */
[----:B------:R-:W-:Y:S01]  /*0c90*/  ISETP.GT.U32.AND P4, PT, R16, R13, PT ;  /* 0x0000000d1000720c */ /* 0x000fe20003f84070 */
[----:B------:R-:W-:Y:S01]  /*0ca0*/  @!P1 VIADD R12, R12, 0x1 ;  /* 0x000000010c0c9836 */ /* 0x000fe20000000000 */
[C---:B------:R-:W-:Y:S01]  /*0cb0*/  ISETP.GT.U32.AND P3, PT, R16.reuse, R9, PT ;  /* 0x000000091000720c */ /* 0x040fe20003f64070 */
[----:B------:R-:W-:Y:S01]  /*0cc0*/  IMAD R19, R16, R8, R23 ;  /* 0x0000000810137224 */ /* 0x000fe200078e0217 */
[----:B------:R-:W-:-:S02]  /*0cd0*/  LOP3.LUT R8, R17, R10, RZ, 0x3c, !PT ;  /* 0x0000000a11087212 */ /* 0x000fc400078e3cff */
[----:B------:R-:W-:Y:S02]  /*0ce0*/  ISETP.NE.AND P1, PT, R10, RZ, PT ;  /* 0x000000ff0a00720c */ /* 0x000fe40003f25270 */
[----:B------:R-:W-:Y:S02]  /*0cf0*/  ISETP.GT.U32.AND P5, PT, R16, R19, PT ;  /* 0x000000131000720c */ /* 0x000fe40003fa4070 */
[----:B------:R-:W-:Y:S02]  /*0d00*/  ISETP.GE.AND P0, PT, R8, RZ, PT ;  /* 0x000000ff0800720c */ /* 0x000fe40003f06270 */
[----:B------:R-:W-:Y:S01]  /*0d10*/  @P2 IADD3 R12, R12, 0x1, RZ ;  /* 0x000000010c0c2810 */ /* 0x000fe20007ffe0ff */
[--C-:B------:R-:W-:Y:S02]  /*0d20*/  @!P4 IMAD.IADD R13, R13, 0x1, -R16.reuse ;  /* 0x000000010d0dc824 */ /* 0x100fe400078e0a10 */
[----:B------:R-:W-:Y:S02]  /*0d30*/  @!P3 IMAD.IADD R9, R9, 0x1, -R16 ;  /* 0x000000010909b824 */ /* 0x000fe400078e0a10 */
[----:B------:R-:W-:Y:S01]  /*0d40*/  IMAD.MOV.U32 R15, RZ, RZ, R12 ;  /* 0x000000ffff0f7224 */ /* 0x000fe200078e000c */
[----:B------:R-:W-:-:S02]  /*0d50*/  ISETP.GT.U32.AND P3, PT, R16, R13, PT ;  /* 0x0000000d1000720c */ /* 0x000fc40003f64070 */
[----:B------:R-:W-:Y:S01]  /*0d60*/  ISETP.GT.U32.AND P4, PT, R16, R9, PT ;  /* 0x000000091000720c */ /* 0x000fe20003f84070 */
[----:B------:R-:W-:Y:S01]  /*0d70*/  @!P5 IMAD.IADD R19, R19, 0x1, -R16 ;  /* 0x000000011313d824 */ /* 0x000fe200078e0a10 */
[----:B------:R-:W-:Y:S01]  /*0d80*/  ISETP.GE.AND P5, PT, R6, RZ, PT ;  /* 0x000000ff0600720c */ /* 0x000fe20003fa6270 */
[----:B------:R-:W-:Y:S01]  /*0d90*/  @!P0 IMAD.MOV R15, RZ, RZ, -R15 ;  /* 0x000000ffff0f8224 */ /* 0x000fe200078e0a0f */
[----:B------:R-:W-:Y:S02]  /*0da0*/  @!P1 LOP3.LUT R15, RZ, R10, RZ, 0x33, !PT ;  /* 0x0000000aff0f9212 */ /* 0x000fe400078e33ff */
[----:B------:R-:W-:Y:S02]  /*0db0*/  ISETP.GE.AND P1, PT, R4, RZ, PT ;  /* 0x000000ff0400720c */ /* 0x000fe40003f26270 */
[----:B------:R-:W-:Y:S01]  /*0dc0*/  ISETP.GT.U32.AND P2, PT, R16, R19, PT ;  /* 0x000000131000720c */ /* 0x000fe20003f44070 */
[----:B------:R-:W-:Y:S01]  /*0dd0*/  IMAD.MOV R12, RZ, RZ, -R15 ;  /* 0x000000ffff0c7224 */ /* 0x000fe200078e0a0f */
[----:B------:R-:W-:-:S02]  /*0de0*/  ISETP.NE.AND P0, PT, R14, RZ, PT ;  /* 0x000000ff0e00720c */ /* 0x000fc40003f05270 */
[----:B------:R-:W-:Y:S01]  /*0df0*/  @!P3 IADD3 R13, R13, -R16, RZ ;  /* 0x800000100d0db210 */ /* 0x000fe20007ffe0ff */
[--C-:B------:R-:W-:Y:S01]  /*0e00*/  @!P4 IMAD.IADD R9, R9, 0x1, -R16.reuse ;  /* 0x000000010909c824 */ /* 0x100fe200078e0a10 */
[----:B------:R-:W-:Y:S01]  /*0e10*/  LOP3.LUT R14, RZ, R14, RZ, 0x33, !PT ;  /* 0x0000000eff0e7212 */ /* 0x000fe200078e33ff */
[----:B------:R-:W-:Y:S02]  /*0e20*/  IMAD R12, R10, R12, R17 ;  /* 0x0000000c0a0c7224 */ /* 0x000fe400078e0211 */
[----:B------:R-:W-:Y:S02]  /*0e30*/  @!P5 IMAD.MOV R13, RZ, RZ, -R13 ;  /* 0x000000ffff0dd224 */ /* 0x000fe400078e0a0d */
[----:B------:R-:W-:Y:S02]  /*0e40*/  @!P1 IMAD.MOV R9, RZ, RZ, -R9 ;  /* 0x000000ffff099224 */ /* 0x000fe400078e0a09 */
[----:B------:R-:W-:Y:S01]  /*0e50*/  @!P2 IMAD.IADD R19, R19, 0x1, -R16 ;  /* 0x000000011313a824 */ /* 0x000fe200078e0a10 */
[----:B------:R-:W-:Y:S01]  /*0e60*/  SEL R8, R14, R13, !P0 ;  /* 0x0000000d0e087207 */ /* 0x000fe20004000000 */
[----:B------:R-:W-:Y:S01]  /*0e70*/  IMAD R10, R12, UR14, RZ ;  /* 0x0000000e0c0a7c24 */ /* 0x000fe2000f8e02ff */
[----:B------:R-:W-:Y:S01]  /*0e80*/  SEL R16, R14, R9, !P0 ;  /* 0x000000090e107207 */ /* 0x000fe20004000000 */
[----:B------:R-:W-:-:S02]  /*0e90*/  @!P6 IMAD.MOV R19, RZ, RZ, -R19 ;  /* 0x000000ffff13e224 */ /* 0x000fc400078e0a13 */
[----:B------:R-:W-:Y:S01]  /*0ea0*/  IMAD R13, R15, UR15, R10 ;  /* 0x0000000f0f0d7c24 */ /* 0x000fe2000f8e020a */
[----:B------:R-:W-:Y:S01]  /*0eb0*/  ISETP.NE.AND P1, PT, R16, RZ, PT ;  /* 0x000000ff1000720c */ /* 0x000fe20003f25270 */
[----:B------:R-:W-:Y:S01]  /*0ec0*/  IMAD.MOV.U32 R10, RZ, RZ, RZ ;  /* 0x000000ffff0a7224 */ /* 0x000fe200078e00ff */
[----:B------:R-:W-:Y:S02]  /*0ed0*/  SEL R9, R14, R19, !P0 ;  /* 0x000000130e097207 */ /* 0x000fe40004000000 */
[----:B------:R-:W-:Y:S01]  /*0ee0*/  CS2R R16, SRZ ;  /* 0x0000000000107805 */ /* 0x000fe2000001ff00 */
[----:B------:R-:W-:Y:S02]  /*0ef0*/  IMAD R12, R12, UR4, RZ ;  /* 0x000000040c0c7c24 */ /* 0x000fe4000f8e02ff */
[----:B------:R-:W-:-:S07]  /*0f00*/  IMAD R13, R13, UR5, RZ ;  /* 0x000000050d0d7c24 */ /* 0x000fce000f8e02ff */
.L_x_748:
[----:B------:R-:W-:Y:S01]  /*0f10*/  VIADD R10, R10, 0x1 ;  /* 0x000000010a0a7836 */ /* 0x000fe20000000000 */
[----:B------:R-:W-:Y:S04]  /*0f20*/  BSSY B0, `(.L_x_730) ;  /* 0x000004f000007945 */ /* 0x000fe80003800000 */
[----:B------:R-:W-:Y:S01]  /*0f30*/  ISETP.GE.AND P2, PT, R10, UR13, PT ;  /* 0x0000000d0a007c0c */ /* 0x000fe2000bf46270 */
[----:B------:R-:W-:-:S12]  /*0f40*/  @P1 BRA `(.L_x_731) ;  /* 0x0000000400301947 */ /* 0x000fd80003800000 */
[----:B------:R-:W0:Y:S01]  /*0f50*/  LDC R18, c[0x0][0x2b0] ;  /* 0x0000ac00ff127b82 */ /* 0x000e220000000800 */
[----:B------:R-:W-:Y:S01]  /*0f60*/  IADD3 R19, R0, UR12, RZ ;  /* 0x0000000c00137c10 */ /* 0x000fe2000fffe0ff */
        /* <DEDUP_REMOVED lines=28> */
[-C--:B------:R-:W-:Y:S01]  /*1130*/  IABS R27, R18.reuse ;  /* 0x00000012001b7213 */ /* 0x080fe20000000000 */
[----:B------:R-:W-:Y:S01]  /*1140*/  @!P6 VIADD R20, R20, 0x1 ;  /* 0x000000011414e836 */ /* 0x000fe20000000000 */
[----:B------:R-:W-:Y:S02]  /*1150*/  LOP3.LUT R18, R19, R18, RZ, 0x3c, !PT ;  /* 0x0000001213127212 */ /* 0x000fe400078e3cff */
[----:B------:R-:W-:Y:S01]  /*1160*/  ISETP.GE.U32.AND P3, PT, R14, R27, PT ;  /* 0x0000001b0e00720c */ /* 0x000fe20003f66070 */
[----:B------:R-:W-:Y:S01]  /*1170*/  IMAD.MOV.U32 R14, RZ, RZ, RZ ;  /* 0x000000ffff0e7224 */ /* 0x000fe200078e00ff */
[----:B------:R-:W-:-:S11]  /*1180*/  ISETP.GE.AND P6, PT, R18, RZ, PT ;  /* 0x000000ff1200720c */ /* 0x000fd60003fc6270 */
[----:B------:R-:W-:-:S04]  /*1190*/  @P3 VIADD R20, R20, 0x1 ;  /* 0x0000000114143836 */ /* 0x000fc80000000000 */
[----:B------:R-:W-:Y:S01]  /*11a0*/  @!P6 IMAD.MOV R20, RZ, RZ, -R20 ;  /* 0x000000ffff14e224 */ /* 0x000fe200078e0a14 */
        /* <DEDUP_REMOVED lines=34> */
[----:B------:R-:W2:Y:S01]  /*13d0*/  LDG.E.64 R20, desc[UR6][R20.64] ;  /* 0x0000000614147981 */ /* 0x000ea2000c1e1b00 */
[----:B-1----:R-:W-:-:S06]  /*13e0*/  IMAD.WIDE R18, R15, 0x8, R18 ;  /* 0x000000080f127825 */ /* 0x002fcc00078e0212 */
[----:B------:R-:W2:Y:S02]  /*13f0*/  LDG.E.64 R18, desc[UR6][R18.64] ;  /* 0x0000000612127981 */ /* 0x000ea4000c1e1b00 */
[----:B--2---:R-:W-:-:S11]  /*1400*/  DFMA R16, R18, R20, R16 ;  /* 0x000000141210722b */ /* 0x004fd60000000010 */
.L_x_731:
[----:B------:R-:W-:Y:S05]  /*1410*/  BSYNC B0 ;  /* 0x0000000000007941 */ /* 0x000fea0003800000 */
.L_x_730:
[----:B------:R-:W-:Y:S04]  /*1420*/  BSSY B0, `(.L_x_732) ;  /* 0x000004d000007945 */ /* 0x000fe80003800000 */
[----:B------:R-:W-:Y:S05]  /*1430*/  @P1 BRA `(.L_x_733) ;  /* 0x00000004002c1947 */ /* 0x000fea0003800000 */
[----:B------:R-:W0:Y:S01]  /*1440*/  LDC R18, c[0x0][0x2b0] ;  /* 0x0000ac00ff127b82 */ /* 0x000e220000000800 */
        /* <DEDUP_REMOVED lines=74> */
.L_x_733:
[----:B------:R-:W-:Y:S05]  /*18f0*/  BSYNC B0 ;  /* 0x0000000000007941 */ /* 0x000fea0003800000 */
.L_x_732:
        /* <DEDUP_REMOVED lines=78> */
.L_x_735:
[----:B------:R-:W-:Y:S05]  /*1de0*/  BSYNC B0 ;  /* 0x0000000000007941 */ /* 0x000fea0003800000 */
.L_x_734:
[----:B------:R-:W-:Y:S01]  /*1df0*/  ISETP.NE.AND P3, PT, R8, RZ, PT ;  /* 0x000000ff0800720c */ /* 0x000fe20003f65270 */
[----:B------:R-:W-:-:S12]  /*1e00*/  BSSY B0, `(.L_x_736) ;  /* 0x000004f000007945 */ /* 0x000fd80003800000 */
[----:B------:R-:W-:Y:S05]  /*1e10*/  @P3 BRA `(.L_x_737) ;  /* 0x0000000400343947 */ /* 0x000fea0003800000 */
[----:B------:R-:W0:Y:S01]  /*1e20*/  LDC R18, c[0x0][0x2b0] ;  /* 0x0000ac00ff127b82 */ /* 0x000e220000000800 */
[----:B------:R-:W-:Y:S02]  /*1e30*/  VIADD R19, R0, UR12 ;  /* 0x0000000c00137c36 */ /* 0x000fe40008000000 */
[----:B------:R-:W-:-:S04]  /*1e40*/  IMAD.MOV R14, RZ, RZ, -R2 ;  /* 0x000000ffff0e7224 */ /* 0x000fc800078e0a02 */
[----:B------:R-:W-:Y:S02]  /*1e50*/  IMAD R19, R14, UR17, R19 ;  /* 0x000000110e137c24 */ /* 0x000fe4000f8e0213 */
[----:B------:R-:W-:-:S03]  /*1e60*/  IMAD.MOV.U32 R14, RZ, RZ, RZ ;  /* 0x000000ffff0e7224 */ /* 0x000fc600078e00ff */
[----:B------:R-:W-:Y:S02]  /*1e70*/  ISETP.GE.AND P5, PT, R19, RZ, PT ;  /* 0x000000ff1300720c */ /* 0x000fe40003fa6270 */
[----:B0-----:R-:W-:-:S04]  /*1e80*/  IABS R21, R18 ;  /* 0x0000001200157213 */ /* 0x001fc80000000000 */
[----:B------:R-:W0:Y:S08]  /*1e90*/  I2F.RP R20, R21 ;  /* 0x0000001500147306 */ /* 0x000e300000209400 */
[----:B0-----:R-:W0:Y:S02]  /*1ea0*/  MUFU.RCP R20, R20 ;  /* 0x0000001400147308 */ /* 0x001e240000001000 */
[----:B0-----:R-:W-:-:S06]  /*1eb0*/  VIADD R15, R20, 0xffffffe ;  /* 0x0ffffffe140f7836 */ /* 0x001fcc0000000000 */
[----:B------:R-:W0:Y:S02]  /*1ec0*/  F2I.FTZ.U32.TRUNC.NTZ R15, R15 ;  /* 0x0000000f000f7305 */ /* 0x000e24000021f000 */
[----:B0-----:R-:W-:-:S05]  /*1ed0*/  IADD3 R22, RZ, -R15, RZ ;  /* 0x8000000fff167210 */ /* 0x001fca0007ffe0ff */
[----:B------:R-:W-:Y:S01]  /*1ee0*/  IMAD R23, R22, R21, RZ ;  /* 0x0000001516177224 */ /* 0x000fe200078e02ff */
[----:B------:R-:W-:-:S03]  /*1ef0*/  IABS R22, R19 ;  /* 0x0000001300167213 */ /* 0x000fc60000000000 */
        /* <DEDUP_REMOVED lines=21> */
[----:B------:R-:W-:-:S12]  /*2050*/  IMAD.MOV.U32 R14, RZ, RZ, RZ ;  /* 0x000000ffff0e7224 */ /* 0x000fd800078e00ff */
[----:B------:R-:W-:Y:S01]  /*2060*/  @P6 VIADD R20, R20, 0x1 ;  /* 0x0000000114146836 */ /* 0x000fe20000000000 */
[----:B------:R-:W-:Y:S02]  /*2070*/  ISETP.GE.AND P6, PT, R18, RZ, PT ;  /* 0x000000ff1200720c */ /* 0x000fe40003fc6270 */
[----:B0-----:R-:W-:-:S04]  /*2080*/  IABS R22, R23 ;  /* 0x0000001700167213 */ /* 0x001fc80000000000 */
[----:B------:R-:W0:Y:S07]  /*2090*/  I2F.RP R24, R22 ;  /* 0x0000001600187306 */ /* 0x000e2e0000209400 */
[----:B------:R-:W-:Y:S01]  /*20a0*/  @!P6 IADD3 R20, -R20, RZ, RZ ;  /* 0x000000ff1414e210 */ /* 0x000fe20007ffe1ff */
[----:B0-----:R-:W0:Y:S02]  /*20b0*/  MUFU.RCP R24, R24 ;  /* 0x0000001800187308 */ /* 0x001e240000001000 */
[----:B0-----:R-:W-:-:S06]  /*20c0*/  VIADD R15, R24, 0xffffffe ;  /* 0x0ffffffe180f7836 */ /* 0x001fcc0000000000 */
[----:B------:R-:W0:Y:S02]  /*20d0*/  F2I.FTZ.U32.TRUNC.NTZ R15, R15 ;  /* 0x0000000f000f7305 */ /* 0x000e24000021f000 */
[----:B0-----:R-:W-:-:S05]  /*20e0*/  IADD3 R25, RZ, -R15, RZ ;  /* 0x8000000fff197210 */ /* 0x001fca0007ffe0ff */
        /* <DEDUP_REMOVED lines=32> */
.L_x_737:
[----:B------:R-:W-:Y:S05]  /*22f0*/  BSYNC B0 ;  /* 0x0000000000007941 */ /* 0x000fea0003800000 */
.L_x_736:
        /* <DEDUP_REMOVED lines=31> */
[-C--:B------:R-:W-:Y:S02]  /*24f0*/  IABS R27, R18.reuse ;  /* 0x00000012001b7213 */ /* 0x080fe40000000000 */
[----:B------:R-:W-:Y:S02]  /*2500*/  @!P4 IADD3 R20, R20, 0x1, RZ ;  /* 0x000000011414c810 */ /* 0x000fe40007ffe0ff */
[----:B------:R-:W-:Y:S01]  /*2510*/  ISETP.GE.U32.AND P6, PT, R14, R27, PT ;  /* 0x0000001b0e00720c */ /* 0x000fe20003fc6070 */
[----:B------:R-:W-:Y:S01]  /*2520*/  IMAD.MOV.U32 R14, RZ, RZ, RZ ;  /* 0x000000ffff0e7224 */ /* 0x000fe200078e00ff */
[----:B------:R-:W-:-:S11]  /*2530*/  LOP3.LUT R18, R19, R18, RZ, 0x3c, !PT ;  /* 0x0000001213127212 */ /* 0x000fd600078e3cff */
[----:B------:R-:W-:Y:S01]  /*2540*/  @P6 VIADD R20, R20, 0x1 ;  /* 0x0000000114146836 */ /* 0x000fe20000000000 */
[----:B------:R-:W-:Y:S02]  /*2550*/  ISETP.GE.AND P6, PT, R18, RZ, PT ;  /* 0x000000ff1200720c */ /* 0x000fe40003fc6270 */
[----:B0-----:R-:W-:-:S04]  /*2560*/  IABS R22, R23 ;  /* 0x0000001700167213 */ /* 0x001fc80000000000 */
[----:B------:R-:W0:Y:S07]  /*2570*/  I2F.RP R24, R22 ;  /* 0x0000001600187306 */ /* 0x000e2e0000209400 */
[----:B------:R-:W-:Y:S01]  /*2580*/  @!P6 IMAD.MOV R20, RZ, RZ, -R20 ;  /* 0x000000ffff14e224 */ /* 0x000fe200078e0a14 */
        /* <DEDUP_REMOVED lines=36> */
.L_x_739:
[----:B------:R-:W-:Y:S05]  /*27d0*/  BSYNC B0 ;  /* 0x0000000000007941 */ /* 0x000fea0003800000 */
.L_x_738:
        /* <DEDUP_REMOVED lines=78> */
.L_x_741:
[----:B------:R-:W-:Y:S05]  /*2cc0*/  BSYNC B0 ;  /* 0x0000000000007941 */ /* 0x000fea0003800000 */
.L_x_740:
[----:B------:R-:W-:Y:S01]  /*2cd0*/  ISETP.NE.AND P3, PT, R9, RZ, PT ;  /* 0x000000ff0900720c */ /* 0x000fe20003f65270 */
[----:B------:R-:W-:-:S12]  /*2ce0*/  BSSY B0, `(.L_x_742) ;  /* 0x000004f000007945 */ /* 0x000fd80003800000 */
[----:B------:R-:W-:Y:S05]  /*2cf0*/  @P3 BRA `(.L_x_743) ;  /* 0x0000000400343947 */ /* 0x000fea0003800000 */
[----:B------:R-:W0:Y:S01]  /*2d00*/  LDC R18, c[0x0][0x2b0] ;  /* 0x0000ac00ff127b82 */ /* 0x000e220000000800 */
[----:B------:R-:W-:Y:S02]  /*2d10*/  VIADD R19, R0, UR12 ;  /* 0x0000000c00137c36 */ /* 0x000fe40008000000 */
[----:B------:R-:W-:-:S04]  /*2d20*/  IMAD.MOV R14, RZ, RZ, -R2 ;  /* 0x000000ffff0e7224 */ /* 0x000fc800078e0a02 */
[----:B------:R-:W-:Y:S01]  /*2d30*/  IMAD R19, R14, UR17, R19 ;  /* 0x000000110e137c24 */ /* 0x000fe2000f8e0213 */
[----:B------:R-:W-:-:S04]  /*2d40*/  MOV R14, RZ ;  /* 0x000000ff000e7202 */ /* 0x000fc80000000f00 */
        /* <DEDUP_REMOVED lines=30> */
[----:B------:R-:W-:-:S12]  /*2f30*/  HFMA2.MMA R14, -RZ, RZ, 0, 0 ;  /* 0x00000000ff0e7435 */ /* 0x000fd800000001ff */
        /* <DEDUP_REMOVED lines=16> */
[----:B------:R-:W-:Y:S02]  /*3040*/  @!P5 IMAD.IADD R14, R14, 0x1, -R23 ;  /* 0x000000010e0ed824 */ /* 0x000fe400078e0a17 */
[----:B------:R-:W-:-:S03]  /*3050*/  @!P5 VIADD R24, R24, 0x1 ;  /* 0x000000011818d836 */ /* 0x000fc60000000000 */
[----:B------:R-:W-:Y:S02]  /*3060*/  ISETP.GE.U32.AND P4, PT, R14, R23, PT ;  /* 0x000000170e00720c */ /* 0x000fe40003f86070 */
[----:B------:R-:W-:Y:S02]  /*3070*/  LOP3.LUT R14, R7, R22, RZ, 0x3c, !PT ;  /* 0x00000016070e7212 */ /* 0x000fe400078e3cff */
[----:B------:R-:W-:Y:S02]  /*3080*/  SEL R23, R21, R20, !P0 ;  /* 0x0000001415177207 */ /* 0x000fe40004000000 */
[----:B------:R-:W-:Y:S02]  /*3090*/  ISETP.GE.AND P5, PT, R14, RZ, PT ;  /* 0x000000ff0e00720c */ /* 0x000fe40003fa6270 */
[----:B------:R-:W0:Y:S05]  /*30a0*/  LDC.64 R14, c[0x0][0x2a0] ;  /* 0x0000a800ff0e7b82 */ /* 0x000e2a0000000a00 */
[----:B------:R-:W-:Y:S01]  /*30b0*/  @P4 VIADD R24, R24, 0x1 ;  /* 0x0000000118184836 */ /* 0x000fe20000000000 */
[----:B------:R-:W-:-:S05]  /*30c0*/  ISETP.NE.AND P4, PT, R22, RZ, PT ;  /* 0x000000ff1600720c */ /* 0x000fca0003f85270 */
[----:B------:R-:W-:-:S08]  /*30d0*/  @!P5 IMAD.MOV R24, RZ, RZ, -R24 ;  /* 0x000000ffff18d224 */ /* 0x000fd000078e0a18 */
        /* <DEDUP_REMOVED lines=15> */
.L_x_743:
[----:B------:R-:W-:Y:S05]  /*31d0*/  BSYNC B0 ;  /* 0x0000000000007941 */ /* 0x000fea0003800000 */
.L_x_742:
        /* <DEDUP_REMOVED lines=61> */
[----:B------:R-:W-:-:S08]  /*35b0*/  @!P5 IADD3 R24, -R24, RZ, RZ ;  /* 0x000000ff1818d210 */ /* 0x000fd00007ffe1ff */
        /* <DEDUP_REMOVED lines=15> */
.L_x_745:
[----:B------:R-:W-:Y:S05]  /*36b0*/  BSYNC B0 ;  /* 0x0000000000007941 */ /* 0x000fea0003800000 */
.L_x_744:
        /* <DEDUP_REMOVED lines=57> */
[----:B------:R-:W-:Y:S02]  /*3a50*/  LOP3.LUT R14, R7, R22, RZ, 0x3c, !PT ;  /* 0x00000016070e7212 */ /* 0x000fe400078e3cff */
[----:B------:R-:W-:Y:S02]  /*3a60*/  SEL R23, R21, R20, !P0 ;  /* 0x0000001415177207 */ /* 0x000fe40004000000 */
[----:B------:R-:W-:-:S02]  /*3a70*/  ISETP.GE.AND P3, PT, R14, RZ, PT ;  /* 0x000000ff0e00720c */ /* 0x000fc40003f66270 */
[----:B------:R-:W0:Y:S05]  /*3a80*/  LDC.64 R14, c[0x0][0x2a0] ;  /* 0x0000a800ff0e7b82 */ /* 0x000e2a0000000a00 */
[----:B------:R-:W-:-:S06]  /*3a90*/  @P5 VIADD R24, R24, 0x1 ;  /* 0x0000000118185836 */ /* 0x000fcc0000000000 */
        /* <DEDUP_REMOVED lines=16> */
.L_x_747:
[----:B------:R-:W-:Y:S05]  /*3ba0*/  BSYNC B0 ;  /* 0x0000000000007941 */ /* 0x000fea0003800000 */
.L_x_746:
        /* <DEDUP_REMOVED lines=18> */
        .weak           $__internal_12_$__cuda_sm20_div_u64
        .type           $__internal_12_$__cuda_sm20_div_u64,@function
        .size           $__internal_12_$__cuda_sm20_div_u64,(.L_x_1145 - $__internal_12_$__cuda_sm20_div_u64)
$__internal_12_$__cuda_sm20_div_u64:
        /* <DEDUP_REMOVED lines=66> */
[----:B------:R-:W-:Y:S06]  /*40f0*/  RET.REL.NODEC R6 `(_ZN2at6native51_GLOBAL__N__2c613397_18_DepthwiseConv2d_cu_9959487032conv_depthwise2d_backward_kernelILi3ELi0EdiEEvNS_27GenericPackedTensorAccessorIKT1_Lm4ENS_16DefaultPtrTraitsEiEENS3_IS4_Lm4ES6_iEES7_T2_iiiiiiiiiiiiiii) ;  /* 0xffffffbc06c07950 */ /* 0x000fec0003c3ffff */
.L_x_749:
        /* <DEDUP_REMOVED lines=16> */
.L_x_1145:


//--------------------- .text._ZN2at6native51_GLOBAL__N__2c613397_18_DepthwiseConv2d_cu_9959487032conv_depthwise2d_backward_kernelILi3ELi2EdiEEvNS_27GenericPackedTensorAccessorIKT1_Lm4ENS_16DefaultPtrTraitsEiEENS3_IS4_Lm4ES6_iEES7_T2_iiiiiiiiiiiiiii --------------------------
	.section	.text._ZN2at6native51_GLOBAL__N__2c613397_18_DepthwiseConv2d_cu_9959487032conv_depthwise2d_backward_kernelILi3ELi2EdiEEvNS_27GenericPackedTensorAccessorIKT1_Lm4ENS_16DefaultPtrTraitsEiEENS3_IS4_Lm4ES6_iEES7_T2_iiiiiiiiiiiiiii,"ax",@progbits
	.align	128
.text._ZN2at6native51_GLOBAL__N__2c613397_18_DepthwiseConv2d_cu_9959487032conv_depthwise2d_backward_kernelILi3ELi2EdiEEvNS_27GenericPackedTensorAccessorIKT1_Lm4ENS_16DefaultPtrTraitsEiEENS3_IS4_Lm4ES6_iEES7_T2_iiiiiiiiiiiiiii:
        .type           _ZN2at6native51_GLOBAL__N__2c613397_18_DepthwiseConv2d_cu_9959487032conv_depthwise2d_backward_kernelILi3ELi2EdiEEvNS_27GenericPackedTensorAccessorIKT1_Lm4ENS_16DefaultPtrTraitsEiEENS3_IS4_Lm4ES6_iEES7_T2_iiiiiiiiiiiiiii,@function
        .size           _ZN2at6native51_GLOBAL__N__2c613397_18_DepthwiseConv2d_cu_9959487032conv_depthwise2d_backward_kernelILi3ELi2EdiEEvNS_27GenericPackedTensorAccessorIKT1_Lm4ENS_16DefaultPtrTraitsEiEENS3_IS4_Lm4ES6_iEES7_T2_iiiiiiiiiiiiiii,(.L_x_1147 - _ZN2at6native51_GLOBAL__N__2c613397_18_DepthwiseConv2d_cu_9959487032conv_depthwise2d_backward_kernelILi3ELi2EdiEEvNS_27GenericPackedTensorAccessorIKT1_Lm4ENS_16DefaultPtrTraitsEiEENS3_IS4_Lm4ES6_iEES7_T2_iiiiiiiiiiiiiii)
        .other          _ZN2at6native51_GLOBAL__N__2c613397_18_DepthwiseConv2d_cu_9959487032conv_depthwise2d_backward_kernelILi3ELi2EdiEEvNS_27GenericPackedTensorAccessorIKT1_Lm4ENS_16DefaultPtrTraitsEiEENS3_IS4_Lm4ES6_iEES7_T2_iiiiiiiiiiiiiii,@"STO_CUDA_ENTRY STV_DEFAULT"
_ZN2at6native51_GLOBAL__N__2c613397_18_DepthwiseConv2d_cu_9959487032conv_depthwise2d_backward_kernelILi3ELi2EdiEEvNS_27GenericPackedTensorAccessorIKT1_Lm4ENS_16DefaultPtrTraitsEiEENS3_IS4_Lm4ES6_iEES7_T2_iiiiiiiiiiiiiii:
        /* <DEDUP_REMOVED lines=12> */
[----:B------:R-:W-:Y:S01]  /*00c0*/  ULDC UR4, c[0x0][0xc] ;  /* 0x0000030000047ab9 */ /* 0x000fe20000000800 */
[----:B------:R-:W-:Y:S01]  /*00d0*/  ISETP.LT.AND P0, PT, RZ, UR5, PT ;  /* 0x00000005ff007c0c */ /* 0x000fe2000bf01270 */
[----:B------:R-:W-:Y:S01]  /*00e0*/  IMAD R9, R9, UR4, RZ ;  /* 0x0000000409097c24 */ /* 0x000fe2000f8e02ff */
[----:B------:R-:W-:Y:S01]  /*00f0*/  ULDC.64 UR8, c[0x0][0x208] ;  /* 0x0000820000087ab9 */ /* 0x000fe20000000a00 */
[----:B------:R-:W-:-:S10]  /*0100*/  IMAD.MOV.U32 R0, RZ, RZ, R6 ;  /* 0x000000ffff007224 */ /* 0x000fd400078e0006 */
        /* <DEDUP_REMOVED lines=9> */
[----:B------:R-:W-:Y:S05]  /*01a0*/  CALL.REL.NOINC `($__internal_13_$__cuda_sm20_div_u64) ;  /* 0x0000001400387944 */ /* 0x000fea0003c00000 */
[----:B------:R-:W-:Y:S02]  /*01b0*/  IMAD.MOV.U32 R2, RZ, RZ, R4 ;  /* 0x000000ffff027224 */ /* 0x000fe400078e0004 */
[----:B------:R-:W-:Y:S01]  /*01c0*/  IMAD.MOV.U32 R3, RZ, RZ, R5 ;  /* 0x000000ffff037224 */ /* 0x000fe200078e0005 */
[----:B------:R-:W-:Y:S06]  /*01d0*/  BRA `(.L_x_753) ;  /* 0x00000000004c7947 */ /* 0x000fec0003800000 */
.L_x_752:
        /* <DEDUP_REMOVED lines=19> */
.L_x_753:
[----:B------:R-:W-:Y:S05]  /*0310*/  BSYNC B0 ;  /* 0x0000000000007941 */ /* 0x000fea0003800000 */
.L_x_751:
        /* <DEDUP_REMOVED lines=11> */
.L_x_756:
        /* <DEDUP_REMOVED lines=11> */
.L_x_755:
[----:B------:R-:W-:Y:S05]  /*0480*/  BSYNC B0 ;  /* 0x0000000000007941 */ /* 0x000fea0003800000 */
.L_x_754:
[----:B------:R-:W-:Y:S01]  /*0490*/  ULDC.64 UR6, c[0x0][0x238] ;  /* 0x00008e0000067ab9 */ /* 0x000fe20000000a00 */
[----:B------:R-:W-:Y:S05]  /*04a0*/  @!P1 EXIT ;  /* 0x000000000000994d */ /* 0x000fea0003800000 */
.L_x_757:
        /* <DEDUP_REMOVED lines=18> */
.L_x_750:
[----:B------:R-:W-:Y:S02]  /*05d0*/  ULDC.64 UR6, c[0x0][0x2a8] ;  /* 0x0000aa0000067ab9 */ /* 0x000fe40000000a00 */
[----:B------:R-:W-:-:S04]  /*05e0*/  UIMAD UR4, UR7, UR6, URZ ;  /* 0x00000006070472a4 */ /* 0x000fc8000f8e023f */
[----:B------:R-:W-:-:S03]  /*05f0*/  UIMAD UR4, UR4, UR5, URZ ;  /* 0x00000005040472a4 */ /* 0x000fc6000f8e023f */
[----:B------:R-:W-:-:S09]  /*0600*/  ULDC UR5, c[0x0][0x290] ;  /* 0x0000a40000057ab9 */ /* 0x000fd20000000800 */
.L_x_759:
        /* <DEDUP_REMOVED lines=29> */
[----:B0-----:R-:W-:-:S04]  /*07e0*/  VIADD R10, R8, 0xffffffe ;  /* 0x0ffffffe080a7836 */ /* 0x001fc80000000000 */
[----:B------:R0:W2:Y:S06]  /*07f0*/  F2I.FTZ.U32.TRUNC.NTZ R11, R10 ;  /* 0x0000000a000b7305 */ /* 0x0000ac000021f000 */
[----:B------:R-:W-:Y:S02]  /*0800*/  @P0 VIADD R4, R4, 0x1 ;  /* 0x0000000104040836 */ /* 0x000fe40000000000 */
[----:B0-----:R-:W-:Y:S02]  /*0810*/  IMAD.MOV.U32 R10, RZ, RZ, RZ ;  /* 0x000000ffff0a7224 */ /* 0x001fe400078e00ff */
[----:B------:R-:W-:-:S02]  /*0820*/  IMAD.MOV.U32 R12, RZ, RZ, R4 ;  /* 0x000000ffff0c7224 */ /* 0x000fc400078e0004 */
[--C-:B--2---:R-:W-:Y:S02]  /*0830*/  IMAD.MOV R4, RZ, RZ, -R11.reuse ;  /* 0x000000ffff047224 */ /* 0x104fe400078e0a0b */
[----:B------:R-:W-:Y:S01]  /*0840*/  @!P2 IMAD.MOV R12, RZ, RZ, -R12 ;  /* 0x000000ffff0ca224 */ /* 0x000fe200078e0a0c */
[----:B------:R-:W-:Y:S01]  /*0850*/  @!P1 LOP3.LUT R12, RZ, R5, RZ, 0x33, !PT ;  /* 0x00000005ff0c9212 */ /* 0x000fe200078e33ff */
[----:B------:R-:W-:Y:S01]  /*0860*/  IMAD R13, R4, R15, RZ ;  /* 0x0000000f040d7224 */ /* 0x000fe200078e02ff */
[----:B-1----:R-:W-:Y:S02]  /*0870*/  IABS R22, R2 ;  /* 0x0000000200167213 */ /* 0x002fe40000000000 */
[----:B------:R-:W-:Y:S01]  /*0880*/  IABS R4, R12 ;  /* 0x0000000c00047213 */ /* 0x000fe20000000000 */
[----:B------:R-:W-:Y:S01]  /*0890*/  IMAD.HI.U32 R10, R11, R13, R10 ;  /* 0x0000000d0b0a7227 */ /* 0x000fe200078e000a */
[----:B------:R-:W0:Y:S05]  /*08a0*/  I2F.RP R6, R22 ;  /* 0x0000001600067306 */ /* 0x000e2a0000209400 */
        /* <DEDUP_REMOVED lines=9> */
[----:B------:R-:W-:Y:S01]  /*0940*/  VIADD R6, R0, UR6 ;  /* 0x0000000600067c36 */ /* 0x000fe20008000000 */
[----:B------:R-:W-:Y:S01]  /*0950*/  LOP3.LUT R4, R12, R3, RZ, 0x3c, !PT ;  /* 0x000000030c047212 */ /* 0x000fe200078e3cff */
[----:B------:R-:W0:Y:S01]  /*0960*/  F2I.FTZ.U32.TRUNC.NTZ R11, R11 ;  /* 0x0000000b000b7305 */ /* 0x000e22000021f000 */
[----:B------:R-:W-:Y:S02]  /*0970*/  ISETP.NE.AND P1, PT, R3, RZ, PT ;  /* 0x000000ff0300720c */ /* 0x000fe40003f25270 */
[----:B------:R-:W-:Y:S01]  /*0980*/  ISETP.GE.AND P2, PT, R4, RZ, PT ;  /* 0x000000ff0400720c */ /* 0x000fe20003f46270 */
[----:B------:R-:W-:Y:S01]  /*0990*/  VIADD R4, R12, UR7 ;  /* 0x000000070c047c36 */ /* 0x000fe20008000000 */
[----:B------:R-:W-:-:S05]  /*09a0*/  ULDC.64 UR6, c[0x0][0x2a0] ;  /* 0x0000a80000067ab9 */ /* 0x000fca0000000a00 */
        /* <DEDUP_REMOVED lines=9> */
[----:B------:R-:W-:-:S04]  /*0a40*/  IMAD.HI.U32 R10, R11, R13, R10 ;  /* 0x0000000d0b0a7227 */ /* 0x000fc800078e000a */
[----:B------:R-:W-:Y:S02]  /*0a50*/  IMAD.MOV R11, RZ, RZ, -R12 ;  /* 0x000000ffff0b7224 */ /* 0x000fe400078e0a0c */
[----:B------:R-:W-:-:S04]  /*0a60*/  IMAD.HI.U32 R10, R10, R17, RZ ;  /* 0x000000110a0a7227 */ /* 0x000fc800078e00ff */
[----:B------:R-:W-:Y:S02]  /*0a70*/  IMAD R8, R3, R8, R4 ;  /* 0x0000000803087224 */ /* 0x000fe400078e0204 */
[----:B------:R-:W-:Y:S02]  /*0a80*/  IMAD R13, R12, R5, UR12 ;  /* 0x0000000c0c0d7e24 */ /* 0x000fe4000f8e0205 */
[----:B------:R-:W-:Y:S02]  /*0a90*/  IMAD.MOV R12, RZ, RZ, -R10 ;  /* 0x000000ffff0c7224 */ /* 0x000fe400078e0a0a */
[----:B------:R-:W-:Y:S01]  /*0aa0*/  IMAD R11, R5, R11, R6 ;  /* 0x0000000b050b7224 */ /* 0x000fe200078e0206 */
[----:B------:R-:W-:Y:S01]  /*0ab0*/  LEA.HI R5, R8, R8, RZ, 0x1 ;  /* 0x0000000808057211 */ /* 0x000fe200078f08ff */
[----:B------:R-:W-:Y:S02]  /*0ac0*/  IMAD R19, R21, R3, UR13 ;  /* 0x0000000d15137e24 */ /* 0x000fe4000f8e0203 */
[----:B------:R-:W-:Y:S01]  /*0ad0*/  IMAD R3, R22, R12, R17 ;  /* 0x0000000c16037224 */ /* 0x000fe200078e0211 */
[----:B------:R-:W-:Y:S01]  /*0ae0*/  LOP3.LUT P1, RZ, R11, 0x1, R8, 0xc8, !PT ;  /* 0x000000010bff7812 */ /* 0x000fe2000782c808 */
[C-C-:B------:R-:W-:Y:S01]  /*0af0*/  IMAD.IADD R15, R6.reuse, 0x1, -R13.reuse ;  /* 0x00000001060f7824 */ /* 0x140fe200078e0a0d */
[----:B------:R-:W-:Y:S01]  /*0b00*/  IADD3 R13, R6, -UR12, -R13 ;  /* 0x8000000c060d7c10 */ /* 0x000fe2000fffe80d */
[----:B------:R-:W-:Y:S01]  /*0b10*/  IMAD.IADD R18, R4, 0x1, -R19 ;  /* 0x0000000104127824 */ /* 0x000fe200078e0a13 */
[----:B------:R-:W-:-:S02]  /*0b20*/  SHF.R.S32.HI R6, RZ, 0x1, R5 ;  /* 0x00000001ff067819 */ /* 0x000fc40000011405 */
[----:B------:R-:W-:Y:S02]  /*0b30*/  ISETP.GT.U32.AND P5, PT, R22, R3, PT ;  /* 0x000000031600720c */ /* 0x000fe40003fa4070 */
[----:B------:R-:W-:Y:S02]  /*0b40*/  ISETP.GE.AND P4, PT, R6, UR7, PT ;  /* 0x0000000706007c0c */ /* 0x000fe4000bf86270 */
[----:B------:R-:W-:Y:S02]  /*0b50*/  LEA.HI R14, R18, R18, RZ, 0x1 ;  /* 0x00000012120e7211 */ /* 0x000fe400078f08ff */
[----:B------:R-:W-:Y:S02]  /*0b60*/  ISETP.GT.AND P4, PT, R8, -0x2, !P4 ;  /* 0xfffffffe0800780c */ /* 0x000fe40006784270 */
[----:B------:R-:W-:Y:S02]  /*0b70*/  LEA.HI R5, R11, R11, RZ, 0x1 ;  /* 0x0000000b0b057211 */ /* 0x000fe400078f08ff */
[----:B------:R-:W-:-:S02]  /*0b80*/  SHF.R.S32.HI R20, RZ, 0x1, R14 ;  /* 0x00000001ff147819 */ /* 0x000fc4000001140e */
[--C-:B------:R-:W-:Y:S01]  /*0b90*/  LOP3.LUT P0, RZ, R15, 0x1, R8.reuse, 0xc8, !PT ;  /* 0x000000010fff7812 */ /* 0x100fe2000780c808 */
[----:B------:R-:W-:Y:S01]  /*0ba0*/  @!P5 VIADD R10, R10, 0x1 ;  /* 0x000000010a0ad836 */ /* 0x000fe20000000000 */
[----:B------:R-:W-:Y:S01]  /*0bb0*/  LOP3.LUT P3, RZ, R13, 0x1, R8, 0xc8, !PT ;  /* 0x000000010dff7812 */ /* 0x000fe2000786c808 */
[----:B------:R-:W-:Y:S01]  /*0bc0*/  @!P5 IMAD.IADD R3, R3, 0x1, -R22 ;  /* 0x000000010303d824 */ /* 0x000fe200078e0a16 */
[----:B------:R-:W-:Y:S02]  /*0bd0*/  LEA.HI R8, R15, R15, RZ, 0x1 ;  /* 0x0000000f0f087211 */ /* 0x000fe400078f08ff */
[----:B------:R-:W-:Y:S02]  /*0be0*/  SHF.R.S32.HI R17, RZ, 0x1, R5 ;  /* 0x00000001ff117819 */ /* 0x000fe40000011405 */
[----:B------:R-:W-:Y:S02]  /*0bf0*/  ISETP.GT.AND P6, PT, R11, -0x2, P4 ;  /* 0xfffffffe0b00780c */ /* 0x000fe400027c4270 */
[----:B------:R-:W-:-:S02]  /*0c00*/  LEA.HI R12, R13, R13, RZ, 0x1 ;  /* 0x0000000d0d0c7211 */ /* 0x000fc400078f08ff */
[----:B------:R-:W-:Y:S02]  /*0c10*/  ISETP.GE.AND P2, PT, R20, UR7, PT ;  /* 0x0000000714007c0c */ /* 0x000fe4000bf46270 */
[----:B------:R-:W-:Y:S02]  /*0c20*/  SHF.R.S32.HI R16, RZ, 0x1, R8 ;  /* 0x00000001ff107819 */ /* 0x000fe40000011408 */
[----:B------:R-:W-:Y:S02]  /*0c30*/  ISETP.GT.AND P5, PT, R15, -0x2, P4 ;  /* 0xfffffffe0f00780c */ /* 0x000fe400027a4270 */
[----:B------:R-:W-:Y:S02]  /*0c40*/  ISETP.LT.AND P6, PT, R17, UR6, P6 ;  /* 0x0000000611007c0c */ /* 0x000fe4000b7c1270 */
[----:B------:R-:W-:Y:S02]  /*0c50*/  SHF.R.S32.HI R14, RZ, 0x1, R12 ;  /* 0x00000001ff0e7819 */ /* 0x000fe4000001140c */
[----:B------:R-:W-:-:S02]  /*0c60*/  ISETP.GT.AND P2, PT, R18, -0x2, !P2 ;  /* 0xfffffffe1200780c */ /* 0x000fc40005744270 */
[----:B------:R-:W-:Y:S02]  /*0c70*/  ISETP.GT.AND P4, PT, R13, -0x2, P4 ;  /* 0xfffffffe0d00780c */ /* 0x000fe40002784270 */
[----:B------:R-:W-:Y:S02]  /*0c80*/  ISETP.LT.AND P5, PT, R16, UR6, P5 ;  /* 0x0000000610007c0c */ /* 0x000fe4000afa1270 */
[----:B------:R-:W-:Y:S02]  /*0c90*/  PLOP3.LUT P6, PT, P1, P6, PT, 0xa2, 0x0 ;  /* 0x000000000000781c */ /* 0x000fe40000fcd472 */
[----:B------:R-:W-:Y:S01]  /*0ca0*/  IADD3 R4, R4, -UR13, -R19 ;  /* 0x8000000d04047c10 */ /* 0x000fe2000fffe813 */
[----:B------:R-:W-:Y:S01]  /*0cb0*/  ULDC.64 UR12, c[0x0][0x290] ;  /* 0x0000a400000c7ab9 */ /* 0x000fe20000000a00 */
[----:B------:R-:W-:Y:S02]  /*0cc0*/  ISETP.GT.AND P1, PT, R11, -0x2, P2 ;  /* 0xfffffffe0b00780c */ /* 0x000fe40001724270 */
[----:B------:R-:W-:-:S02]  /*0cd0*/  ISETP.LT.AND P4, PT, R14, UR6, P4 ;  /* 0x000000060e007c0c */ /* 0x000fc4000a781270 */
[----:B------:R-:W-:Y:S02]  /*0ce0*/  PLOP3.LUT P5, PT, P0, P5, PT, 0xa2, 0x0 ;  /* 0x000000000000781c */ /* 0x000fe400007ab472 */
[----:B------:R-:W-:Y:S02]  /*0cf0*/  LEA.HI R5, R4, R4, RZ, 0x1 ;  /* 0x0000000404057211 */ /* 0x000fe400078f08ff */
[----:B------:R-:W-:Y:S02]  /*0d00*/  LOP3.LUT P0, RZ, R11, 0x1, R18, 0xc8, !PT ;  /* 0x000000010bff7812 */ /* 0x000fe4000780c812 */
[----:B------:R-:W-:Y:S02]  /*0d10*/  ISETP.LT.AND P1, PT, R17, UR6, P1 ;  /* 0x0000000611007c0c */ /* 0x000fe40008f21270 */
[----:B------:R-:W-:Y:S02]  /*0d20*/  PLOP3.LUT P4, PT, P3, P4, PT, 0xa2, 0x0 ;  /* 0x000000000000781c */ /* 0x000fe40001f89472 */
[----:B------:R-:W-:-:S02]  /*0d30*/  ISETP.GT.AND P3, PT, R15, -0x2, P2 ;  /* 0xfffffffe0f00780c */ /* 0x000fc40001764270 */
[----:B------:R-:W-:Y:S02]  /*0d40*/  SHF.R.S32.HI R8, RZ, 0x1, R5 ;  /* 0x00000001ff087819 */ /* 0x000fe40000011405 */
[----:B------:R-:W-:Y:S02]  /*0d50*/  PLOP3.LUT P0, PT, P0, P1, PT, 0xa2, 0x0 ;  /* 0x000000000000781c */ /* 0x000fe40000703472 */
[----:B------:R-:W-:Y:S02]  /*0d60*/  LOP3.LUT P1, RZ, R15, 0x1, R18, 0xc8, !PT ;  /* 0x000000010fff7812 */ /* 0x000fe4000782c812 */
[----:B------:R-:W-:Y:S02]  /*0d70*/  ISETP.LT.AND P3, PT, R16, UR6, P3 ;  /* 0x0000000610007c0c */ /* 0x000fe40009f61270 */
[----:B------:R-:W-:Y:S02]  /*0d80*/  P2R R29, PR, RZ, 0x20 ;  /* 0x00000020ff1d7803 */ /* 0x000fe40000000000 */
[----:B------:R-:W-:-:S02]  /*0d90*/  ISETP.GT.AND P2, PT, R13, -0x2, P2 ;  /* 0xfffffffe0d00780c */ /* 0x000fc40001744270 */
[----:B------:R-:W-:Y:S02]  /*0da0*/  ISETP.GE.AND P5, PT, R8, UR7, PT ;  /* 0x0000000708007c0c */ /* 0x000fe4000bfa6270 */
[----:B------:R-:W-:Y:S02]  /*0db0*/  PLOP3.LUT P1, PT, P1, P3, PT, 0xa2, 0x0 ;  /* 0x000000000000781c */ /* 0x000fe40000f27472 */
[----:B------:R-:W-:Y:S02]  /*0dc0*/  LOP3.LUT P3, RZ, R13, 0x1, R18, 0xc8, !PT ;  /* 0x000000010dff7812 */ /* 0x000fe4000786c812 */
[----:B------:R-:W-:Y:S02]  /*0dd0*/  ISETP.LT.AND P2, PT, R14, UR6, P2 ;  /* 0x000000060e007c0c */ /* 0x000fe40009741270 */
[----:B------:R-:W-:Y:S02]  /*0de0*/  ISETP.GT.AND P5, PT, R4, -0x2, !P5 ;  /* 0xfffffffe0400780c */ /* 0x000fe40006fa4270 */
[----:B------:R-:W-:-:S02]  /*0df0*/  PLOP3.LUT P2, PT, P3, P2, PT, 0xa2, 0x0 ;  /* 0x000000000000781c */ /* 0x000fc40001f45472 */
[----:B------:R-:W-:Y:S02]  /*0e00*/  ISETP.GT.AND P3, PT, R11, -0x2, P5 ;  /* 0xfffffffe0b00780c */ /* 0x000fe40002f64270 */
[----:B------:R-:W-:Y:S02]  /*0e10*/  P2R R19, PR, RZ, 0x10 ;  /* 0x00000010ff137803 */ /* 0x000fe40000000000 */
[----:B------:R-:W-:Y:S02]  /*0e20*/  ISETP.LT.AND P4, PT, R17, UR6, P3 ;  /* 0x0000000611007c0c */ /* 0x000fe40009f81270 */
[----:B------:R-:W-:Y:S02]  /*0e30*/  LOP3.LUT P3, RZ, R11, 0x1, R4, 0xc8, !PT ;  /* 0x000000010bff7812 */ /* 0x000fe4000786c804 */
[----:B------:R-:W-:Y:S02]  /*0e40*/  P2R R28, PR, RZ, 0x40 ;  /* 0x00000040ff1c7803 */ /* 0x000fe40000000000 */
[----:B------:R-:W-:-:S02]  /*0e50*/  PLOP3.LUT P3, PT, P3, P4, PT, 0xa2, 0x0 ;  /* 0x000000000000781c */ /* 0x000fc40001f69472 */
[----:B------:R-:W-:Y:S02]  /*0e60*/  ISETP.GT.AND P4, PT, R15, -0x2, P5 ;  /* 0xfffffffe0f00780c */ /* 0x000fe40002f84270 */
[----:B------:R-:W-:Y:S02]  /*0e70*/  ISETP.GT.AND P5, PT, R13, -0x2, P5 ;  /* 0xfffffffe0d00780c */ /* 0x000fe40002fa4270 */
        /* <DEDUP_REMOVED lines=12> */
[----:B------:R-:W-:Y:S01]  /*0f40*/  IMAD.MOV R3, RZ, RZ, -R10 ;  /* 0x000000ffff037224 */ /* 0x000fe200078e0a0a */
[----:B------:R-:W0:Y:S02]  /*0f50*/  LDC.64 R4, c[0x0][0x2a0] ;  /* 0x0000a800ff047b82 */ /* 0x000e240000000a00 */
[----:B------:R-:W-:Y:S01]  /*0f60*/  PLOP3.LUT P5, PT, P5, P6, PT, 0xa2, 0x0 ;  /* 0x000000000000781c */ /* 0x000fe20002fad472 */
[----:B------:R-:W-:-:S04]  /*0f70*/  IMAD R18, R2, R3, R21 ;  /* 0x0000000302127224 */ /* 0x000fc800078e0215 */
[C---:B------:R-:W-:Y:S02]  /*0f80*/  IMAD R3, R18.reuse, UR12, RZ ;  /* 0x0000000c12037c24 */ /* 0x040fe4000f8e02ff */
[----:B------:R-:W-:Y:S02]  /*0f90*/  IMAD R18, R18, UR4, RZ ;  /* 0x0000000412127c24 */ /* 0x000fe4000f8e02ff */
[----:B------:R-:W-:-:S04]  /*0fa0*/  IMAD R3, R10, UR13, R3 ;  /* 0x0000000d0a037c24 */ /* 0x000fc8000f8e0203 */
[C---:B------:R-:W-:Y:S02]  /*0fb0*/  IMAD R11, R3.reuse, UR7, R8 ;  /* 0x00000007030b7c24 */ /* 0x040fe4000f8e0208 */
[C---:B------:R-:W-:Y:S02]  /*0fc0*/  IMAD R15, R3.reuse, UR7, R20 ;  /* 0x00000007030f7c24 */ /* 0x040fe4000f8e0214 */
[----:B------:R-:W-:Y:S02]  /*0fd0*/  IMAD R3, R3, UR7, R6 ;  /* 0x0000000703037c24 */ /* 0x000fe4000f8e0206 */
[C---:B------:R-:W-:Y:S02]  /*0fe0*/  IMAD R6, R11.reuse, UR6, R14 ;  /* 0x000000060b067c24 */ /* 0x040fe4000f8e020e */
[C---:B------:R-:W-:Y:S02]  /*0ff0*/  IMAD R8, R11.reuse, UR6, R16 ;  /* 0x000000060b087c24 */ /* 0x040fe4000f8e0210 */
[----:B------:R-:W-:-:S02]  /*1000*/  IMAD R10, R11, UR6, R17 ;  /* 0x000000060b0a7c24 */ /* 0x000fc4000f8e0211 */
[C---:B------:R-:W-:Y:S02]  /*1010*/  IMAD R12, R15.reuse, UR6, R14 ;  /* 0x000000060f0c7c24 */ /* 0x040fe4000f8e020e */
[C---:B------:R-:W-:Y:S02]  /*1020*/  IMAD R13, R15.reuse, UR6, R16 ;  /* 0x000000060f0d7c24 */ /* 0x040fe4000f8e0210 */
[--C-:B------:R-:W-:Y:S02]  /*1030*/  IMAD R11, R15, UR6, R17.reuse ;  /* 0x000000060f0b7c24 */ /* 0x100fe4000f8e0211 */
[C---:B------:R-:W-:Y:S02]  /*1040*/  IMAD R14, R3.reuse, UR6, R14 ;  /* 0x00000006030e7c24 */ /* 0x040fe4000f8e020e */
[C---:B------:R-:W-:Y:S02]  /*1050*/  IMAD R15, R3.reuse, UR6, R16 ;  /* 0x00000006030f7c24 */ /* 0x040fe4000f8e0210 */
[----:B------:R-:W-:Y:S01]  /*1060*/  IMAD R17, R3, UR6, R17 ;  /* 0x0000000603117c24 */ /* 0x000fe2000f8e0211 */
[----:B------:R-:W-:Y:S01]  /*1070*/  CS2R R2, SRZ ;  /* 0x0000000000027805 */ /* 0x000fe2000001ff00 */
[----:B------:R-:W-:-:S07]  /*1080*/  IMAD.MOV.U32 R16, RZ, RZ, RZ ;  /* 0x000000ffff107224 */ /* 0x000fce00078e00ff */
.L_x_758:
        /* <DEDUP_REMOVED lines=11> */
[----:B------:R-:W5:Y:S01]  /*1140*/  @!P4 LDG.E.64 R20, desc[UR8][R20.64] ;  /* 0x000000081414c981 */ /* 0x000f62000c1e1b00 */
[----:B---3--:R-:W-:-:S06]  /*1150*/  @!P4 IMAD.WIDE R22, R17, 0x8, R22 ;  /* 0x000000081116c825 */ /* 0x008fcc00078e0216 */
[----:B------:R-:W3:Y:S01]  /*1160*/  @!P6 LDC.64 R32, c[0x0][0x260] ;  /* 0x00009800ff20eb82 */ /* 0x000ee20000000a00 */
[----:B------:R-:W5:Y:S01]  /*1170*/  @!P4 LDG.E.64 R22, desc[UR8][R22.64] ;  /* 0x000000081616c981 */ /* 0x000f62000c1e1b00 */
[----:B---3--:R-:W-:Y:S01]  /*1180*/  @!P6 IMAD.WIDE R32, R18, 0x8, R32 ;  /* 0x000000081220e825 */ /* 0x008fe200078e0220 */
[----:B-----5:R-:W-:Y:S01]  /*1190*/  @!P4 DFMA R2, R22, R20, R2 ;  /* 0x000000141602c22b */ /* 0x020fe20000000002 */
[----:B------:R-:W-:Y:S02]  /*11a0*/  ISETP.NE.AND P4, PT, R26, RZ, PT ;  /* 0x000000ff1a00720c */ /* 0x000fe40003f85270 */
[----:B----4-:R-:W-:Y:S01]  /*11b0*/  @!P5 IMAD.WIDE R26, R18, 0x8, R24 ;  /* 0x00000008121ad825 */ /* 0x010fe200078e0218 */
[----:B------:R3:W4:Y:S03]  /*11c0*/  @!P6 LDG.E.64 R22, desc[UR8][R32.64+0x10] ;  /* 0x000010082016e981 */ /* 0x000726000c1e1b00 */
[----:B--2---:R-:W-:-:S02]  /*11d0*/  @!P5 IMAD.WIDE R24, R15, 0x8, R30 ;  /* 0x000000080f18d825 */ /* 0x004fc400078e021e */
[----:B------:R-:W2:Y:S01]  /*11e0*/  @!P6 LDC.64 R30, c[0x0][0x210] ;  /* 0x00008400ff1eeb82 */ /* 0x000ea20000000a00 */
[----:B------:R-:W5:Y:S04]  /*11f0*/  @!P5 LDG.E.64 R26, desc[UR8][R26.64+0x8] ;  /* 0x000008081a1ad981 */ /* 0x000f68000c1e1b00 */
[----:B------:R-:W5:Y:S03]  /*1200*/  @!P5 LDG.E.64 R24, desc[UR8][R24.64] ;  /* 0x000000081818d981 */ /* 0x000f66000c1e1b00 */
[----:B---3--:R-:W3:Y:S01]  /*1210*/  @!P2 LDC.64 R32, c[0x0][0x210] ;  /* 0x00008400ff20ab82 */ /* 0x008ee20000000a00 */
[----:B--2---:R-:W-:-:S07]  /*1220*/  @!P6 IMAD.WIDE R20, R14, 0x8, R30 ;  /* 0x000000080e14e825 */ /* 0x004fce00078e021e */
[----:B------:R-:W2:Y:S01]  /*1230*/  @!P0 LDC.64 R30, c[0x0][0x260] ;  /* 0x00009800ff1e8b82 */ /* 0x000ea20000000a00 */
[----:B------:R-:W4:Y:S01]  /*1240*/  @!P6 LDG.E.64 R20, desc[UR8][R20.64] ;  /* 0x000000081414e981 */ /* 0x000f22000c1e1b00 */
[----:B--2---:R-:W-:Y:S01]  /*1250*/  @!P0 IMAD.WIDE R30, R18, 0x8, R30 ;  /* 0x00000008121e8825 */ /* 0x004fe200078e021e */
[----:B-----5:R-:W-:Y:S01]  /*1260*/  @!P5 DFMA R2, R24, R26, R2 ;  /* 0x0000001a1802d22b */ /* 0x020fe20000000002 */
[----:B------:R-:W-:-:S03]  /*1270*/  ISETP.NE.AND P5, PT, R34, RZ, PT ;  /* 0x000000ff2200720c */ /* 0x000fc60003fa5270 */
[----:B------:R2:W5:Y:S01]  /*1280*/  @!P0 LDG.E.64 R24, desc[UR8][R30.64+0x18] ;  /* 0x000018081e188981 */ /* 0x000562000c1e1b00 */
[----:B------:R-:W0:Y:S01]  /*1290*/  @!P0 LDC.64 R34, c[0x0][0x210] ;  /* 0x00008400ff228b82 */ /* 0x000e220000000a00 */
[----:B-1----:R-:W-:-:S06]  /*12a0*/  @!P1 IMAD.WIDE R26, R18, 0x8, R36 ;  /* 0x00000008121a9825 */ /* 0x002fcc00078e0224 */
[----:B------:R-:W3:Y:S01]  /*12b0*/  @!P1 LDG.E.64 R26, desc[UR8][R26.64+0x20] ;  /* 0x000020081a1a9981 */ /* 0x000ee2000c1e1b00 */
[----:B--2---:R-:W1:Y:S01]  /*12c0*/  @!P3 LDC.64 R30, c[0x0][0x210] ;  /* 0x00008400ff1ebb82 */ /* 0x004e620000000a00 */
[----:B----4-:R-:W-:Y:S01]  /*12d0*/  @!P6 DFMA R2, R20, R22, R2 ;  /* 0x000000161402e22b */ /* 0x010fe20000000002 */
[----:B0-----:R-:W-:-:S06]  /*12e0*/  @!P0 IMAD.WIDE R22, R11, 0x8, R34 ;  /* 0x000000080b168825 */ /* 0x001fcc00078e0222 */
[----:B------:R-:W0:Y:S01]  /*12f0*/  @!P1 LDC.64 R34, c[0x0][0x210] ;  /* 0x00008400ff229b82 */ /* 0x000e220000000a00 */
[----:B------:R-:W5:Y:S01]  /*1300*/  @!P0 LDG.E.64 R22, desc[UR8][R22.64] ;  /* 0x0000000816168981 */ /* 0x000f62000c1e1b00 */
[----:B0-----:R-:W-:-:S06]  /*1310*/  @!P1 IMAD.WIDE R20, R13, 0x8, R34 ;  /* 0x000000080d149825 */ /* 0x001fcc00078e0222 */
[----:B------:R-:W0:Y:S01]  /*1320*/  @!P3 LDC.64 R34, c[0x0][0x260] ;  /* 0x00009800ff22bb82 */ /* 0x000e220000000a00 */
[----:B------:R-:W2:Y:S01]  /*1330*/  @!P1 LDG.E.64 R20, desc[UR8][R20.64] ;  /* 0x0000000814149981 */ /* 0x000ea2000c1e1b00 */
[----:B-----5:R-:W-:-:S06]  /*1340*/  @!P0 DFMA R2, R22, R24, R2 ;  /* 0x000000181602822b */ /* 0x020fcc0000000002 */
[----:B------:R-:W4:Y:S01]  /*1350*/  @!P2 LDC.64 R24, c[0x0][0x260] ;  /* 0x00009800ff18ab82 */ /* 0x000f220000000a00 */
[----:B---3--:R-:W-:-:S06]  /*1360*/  @!P2 IMAD.WIDE R22, R12, 0x8, R32 ;  /* 0x000000080c16a825 */ /* 0x008fcc00078e0220 */
[----:B------:R-:W3:Y:S01]  /*1370*/  @!P2 LDG.E.64 R22, desc[UR8][R22.64] ;  /* 0x000000081616a981 */ /* 0x000ee2000c1e1b00 */
[----:B------:R-:W5:Y:S01]  /*1380*/  @!P4 LDC.64 R32, c[0x0][0x210] ;  /* 0x00008400ff20cb82 */ /* 0x000f620000000a00 */
[----:B----4-:R-:W-:-:S06]  /*1390*/  @!P2 IMAD.WIDE R24, R18, 0x8, R24 ;  /* 0x000000081218a825 */ /* 0x010fcc00078e0218 */
[----:B------:R-:W3:Y:S01]  /*13a0*/  @!P2 LDG.E.64 R24, desc[UR8][R24.64+0x28] ;  /* 0x000028081818a981 */ /* 0x000ee2000c1e1b00 */
[----:B--2---:R-:W-:Y:S01]  /*13b0*/  @!P1 DFMA R2, R20, R26, R2 ;  /* 0x0000001a1402922b */ /* 0x004fe20000000002 */
[----:B0-----:R-:W-:Y:S02]  /*13c0*/  @!P3 IMAD.WIDE R26, R18, 0x8, R34 ;  /* 0x00000008121ab825 */ /* 0x001fe400078e0222 */
[----:B------:R-:W0:Y:S02]  /*13d0*/  @!P5 LDC.64 R34, c[0x0][0x210] ;  /* 0x00008400ff22db82 */ /* 0x000e240000000a00 */
[----:B-1----:R-:W-:Y:S02]  /*13e0*/  @!P3 IMAD.WIDE R20, R10, 0x8, R30 ;  /* 0x000000080a14b825 */ /* 0x002fe400078e021e */
[----:B------:R-:W2:Y:S04]  /*13f0*/  @!P3 LDG.E.64 R26, desc[UR8][R26.64+0x30] ;  /* 0x000030081a1ab981 */ /* 0x000ea8000c1e1b00 */
[----:B------:R-:W2:Y:S01]  /*1400*/  @!P3 LDG.E.64 R20, desc[UR8][R20.64] ;  /* 0x000000081414b981 */ /* 0x000ea2000c1e1b00 */
[----:B------:R-:W1:Y:S02]  /*1410*/  @!P4 LDC.64 R30, c[0x0][0x260] ;  /* 0x00009800ff1ecb82 */ /* 0x000e640000000a00 */
[----:B-1----:R-:W-:Y:S01]  /*1420*/  @!P4 IMAD.WIDE R30, R18, 0x8, R30 ;  /* 0x00000008121ec825 */ /* 0x002fe200078e021e */
[----:B---3--:R-:W-:-:S03]  /*1430*/  @!P2 DFMA R2, R22, R24, R2 ;  /* 0x000000181602a22b */ /* 0x008fc60000000002 */
[----:B-----5:R-:W-:Y:S01]  /*1440*/  @!P4 IMAD.WIDE R24, R8, 0x8, R32 ;  /* 0x000000080818c825 */ /* 0x020fe200078e0220 */
[----:B------:R-:W3:Y:S01]  /*1450*/  @!P4 LDG.E.64 R22, desc[UR8][R30.64+0x38] ;  /* 0x000038081e16c981 */ /* 0x000ee2000c1e1b00 */
[----:B------:R-:W1:Y:S04]  /*1460*/  @!P5 LDC.64 R32, c[0x0][0x260] ;  /* 0x00009800ff20db82 */ /* 0x000e680000000a00 */
[----:B------:R-:W3:Y:S01]  /*1470*/  @!P4 LDG.E.64 R24, desc[UR8][R24.64] ;  /* 0x000000081818c981 */ /* 0x000ee2000c1e1b00 */
[----:B--2---:R-:W-:Y:S01]  /*1480*/  @!P3 DFMA R2, R20, R26, R2 ;  /* 0x0000001a1402b22b */ /* 0x004fe20000000002 */
[----:B0-----:R-:W-:-:S06]  /*1490*/  @!P5 IMAD.WIDE R20, R6, 0x8, R34 ;  /* 0x000000080614d825 */ /* 0x001fcc00078e0222 */
[----:B------:R-:W2:Y:S01]  /*14a0*/  @!P5 LDG.E.64 R20, desc[UR8][R20.64] ;  /* 0x000000081414d981 */ /* 0x000ea2000c1e1b00 */
[----:B-1----:R-:W-:-:S06]  /*14b0*/  @!P5 IMAD.WIDE R26, R18, 0x8, R32 ;  /* 0x00000008121ad825 */ /* 0x002fcc00078e0220 */
[----:B------:R-:W2:Y:S01]  /*14c0*/  @!P5 LDG.E.64 R26, desc[UR8][R26.64+0x40] ;  /* 0x000040081a1ad981 */ /* 0x000ea2000c1e1b00 */
        /* <DEDUP_REMOVED lines=10> */
[----:B------:R-:W-:Y:S01]  /*1570*/  IMAD R6, R5, R4, R6 ;  /* 0x0000000405067224 */ /* 0x000fe200078e0206 */
[----:B---3--:R-:W-:Y:S01]  /*1580*/  @!P4 DFMA R2, R24, R22, R2 ;  /* 0x000000161802c22b */ /* 0x008fe20000000002 */
[----:B------:R-:W0:Y:S07]  /*1590*/  LDC.64 R22, c[0x0][0x2a8] ;  /* 0x0000aa00ff167b82 */ /* 0x000e2e0000000a00 */
[----:B--2---:R-:W-:Y:S01]  /*15a0*/  @!P5 DFMA R2, R20, R26, R2 ;  /* 0x0000001a1402d22b */ /* 0x004fe20000000002 */
[----:B0-----:R-:W-:Y:S01]  /*15b0*/  IMAD R18, R23, R22, R18 ;  /* 0x0000001617127224 */ /* 0x001fe200078e0212 */
[----:B------:R-:W-:Y:S09]  /*15c0*/  @!P6 BRA `(.L_x_758) ;  /* 0xfffffff800b0e947 */ /* 0x000ff2000383ffff */
[----:B------:R-:W-:Y:S01]  /*15d0*/  SHF.R.S64 R4, RZ, 0x1d, R0 ;  /* 0x0000001dff047819 */ /* 0x000fe20000001000 */
[----:B------:R-:W-:-:S03]  /*15e0*/  ULDC.64 UR6, c[0x0][0x238] ;  /* 0x00008e0000067ab9 */ /* 0x000fc60000000a00 */
[----:B------:R-:W-:Y:S01]  /*15f0*/  IADD3 R4, P0, R4, UR6, RZ ;  /* 0x0000000604047c10 */ /* 0x000fe2000ff1e0ff */
[----:B------:R-:W-:-:S03]  /*1600*/  ULDC UR6, c[0x0][0x288] ;  /* 0x0000a20000067ab9 */ /* 0x000fc60000000800 */
[----:B------:R-:W-:Y:S02]  /*1610*/  LEA.HI.X.SX32 R5, R0, UR7, 0x3, P0 ;  /* 0x0000000700057c11 */ /* 0x000fe400080f1eff */
[----:B------:R-:W-:-:S03]  /*1620*/  IADD3 R0, P0, R9, R0, RZ ;  /* 0x0000000009007210 */ /* 0x000fc60007f1e0ff */
[----:B------:R0:W-:Y:S02]  /*1630*/  STG.E.64 desc[UR8][R4.64], R2 ;  /* 0x0000000204007986 */ /* 0x0001e4000c101b08 */
[----:B------:R-:W-:Y:S01]  /*1640*/  IMAD.X R7, RZ, RZ, R7, P0 ;  /* 0x000000ffff077224 */ /* 0x000fe200000e0607 */
[----:B------:R-:W-:-:S04]  /*1650*/  ISETP.GE.U32.AND P0, PT, R0, UR6, PT ;  /* 0x0000000600007c0c */ /* 0x000fc8000bf06070 */
[----:B------:R-:W-:-:S13]  /*1660*/  ISETP.GE.AND.EX P0, PT, R7, UR10, PT, P0 ;  /* 0x0000000a07007c0c */ /* 0x000fda000bf06300 */
[----:B0-----:R-:W-:Y:S05]  /*1670*/  @!P0 BRA `(.L_x_759) ;  /* 0xffffffec00e48947 */ /* 0x001fea000383ffff */
[----:B------:R-:W-:Y:S05]  /*1680*/  EXIT ;  /* 0x000000000000794d */ /* 0x000fea0003800000 */
        .weak           $__internal_13_$__cuda_sm20_div_u64
        .type           $__internal_13_$__cuda_sm20_div_u64,@function
        .size           $__internal_13_$__cuda_sm20_div_u64,(.L_x_1147 - $__internal_13_$__cuda_sm20_div_u64)
$__internal_13_$__cuda_sm20_div_u64:
        /* <DEDUP_REMOVED lines=39> */
[----:B------:R-:W-:-:S04]  /*1900*/  IMAD.WIDE.U32 R10, R6, R9, RZ ;  /* 0x00000009060a7225 */ /* 0x000fc800078e00ff */
[----:B------:R-:W-:Y:S01]  /*1910*/  IMAD.X R3, RZ, RZ, R3, P1 ;  /* 0x000000ffff037224 */ /* 0x000fe200008e0603 */
[----:B------:R-:W-:-:S03]  /*1920*/  IADD3 R10, P0, -R10, R4, RZ ;  /* 0x000000040a0a7210 */ /* 0x000fc60007f1e1ff */
[----:B------:R-:W-:Y:S01]  /*1930*/  IMAD R5, R3, R9, R11 ;  /* 0x0000000903057224 */ /* 0x000fe200078e020b */
[----:B------:R-:W-:-:S03]  /*1940*/  IADD3 R11, P2, R6, 0x1, RZ ;  /* 0x00000001060b7810 */ /* 0x000fc60007f5e0ff */
[----:B------:R-:W-:Y:S01]  /*1950*/  IMAD.X R12, R8, 0x1, ~R5, P0 ;  /* 0x00000001080c7824 */ /* 0x000fe200000e0e05 */
[----:B------:R-:W-:Y:S01]  /*1960*/  ISETP.GE.U32.AND P0, PT, R10, R9, PT ;  /* 0x000000090a00720c */ /* 0x000fe20003f06070 */
[----:B------:R-:W-:Y:S01]  /*1970*/  IMAD.X R4, RZ, RZ, R3, P2 ;  /* 0x000000ffff047224 */ /* 0x000fe200010e0603 */
[-C--:B------:R-:W-:Y:S02]  /*1980*/  IADD3 R8, P1, -R9, R10.reuse, RZ ;  /* 0x0000000a09087210 */ /* 0x080fe40007f3e1ff */
        /* <DEDUP_REMOVED lines=15> */
[----:B------:R-:W-:Y:S02]  /*1a80*/  SEL R4, R4, 0xffffffff, P1 ;  /* 0xffffffff04047807 */ /* 0x000fe40000800000 */
[----:B------:R-:W-:Y:S01]  /*1a90*/  SEL R5, R5, 0xffffffff, P1 ;  /* 0xffffffff05057807 */ /* 0x000fe20000800000 */
[----:B------:R-:W-:Y:S06]  /*1aa0*/  RET.REL.NODEC R2 `(_ZN2at6native51_GLOBAL__N__2c613397_18_DepthwiseConv2d_cu_9959487032conv_depthwise2d_backward_kernelILi3ELi2EdiEEvNS_27GenericPackedTensorAccessorIKT1_Lm4ENS_16DefaultPtrTraitsEiEENS3_IS4_Lm4ES6_iEES7_T2_iiiiiiiiiiiiiii) ;  /* 0xffffffe402547950 */ /* 0x000fec0003c3ffff */
.L_x_760:
        /* <DEDUP_REMOVED lines=13> */
.L_x_1147:


//--------------------- .text._ZN2at6native51_GLOBAL__N__2c613397_18_DepthwiseConv2d_cu_9959487032conv_depthwise2d_backward_kernelILi3ELi1EdiEEvNS_27GenericPackedTensorAccessorIKT1_Lm4ENS_16DefaultPtrTraitsEiEENS3_IS4_Lm4ES6_iEES7_T2_iiiiiiiiiiiiiii --------------------------
	.section	.text._ZN2at6native51_GLOBAL__N__2c613397_18_DepthwiseConv2d_cu_9959487032conv_depthwise2d_backward_kernelILi3ELi1EdiEEvNS_27GenericPackedTensorAccessorIKT1_Lm4ENS_16DefaultPtrTraitsEiEENS3_IS4_Lm4ES6_iEES7_T2_iiiiiiiiiiiiiii,"ax",@progbits
	.align	128
.text._ZN2at6native51_GLOBAL__N__2c613397_18_DepthwiseConv2d_cu_9959487032conv_depthwise2d_backward_kernelILi3ELi1EdiEEvNS_27GenericPackedTensorAccessorIKT1_Lm4ENS_16DefaultPtrTraitsEiEENS3_IS4_Lm4ES6_iEES7_T2_iiiiiiiiiiiiiii:
        .type           _ZN2at6native51_GLOBAL__N__2c613397_18_DepthwiseConv2d_cu_9959487032conv_depthwise2d_backward_kernelILi3ELi1EdiEEvNS_27GenericPackedTensorAccessorIKT1_Lm4ENS_16DefaultPtrTraitsEiEENS3_IS4_Lm4ES6_iEES7_T2_iiiiiiiiiiiiiii,@function
        .size           _ZN2at6native51_GLOBAL__N__2c613397_18_DepthwiseConv2d_cu_9959487032conv_depthwise2d_backward_kernelILi3ELi1EdiEEvNS_27GenericPackedTensorAccessorIKT1_Lm4ENS_16DefaultPtrTraitsEiEENS3_IS4_Lm4ES6_iEES7_T2_iiiiiiiiiiiiiii,(.L_x_1149 - _ZN2at6native51_GLOBAL__N__2c613397_18_DepthwiseConv2d_cu_9959487032conv_depthwise2d_backward_kernelILi3ELi1EdiEEvNS_27GenericPackedTensorAccessorIKT1_Lm4ENS_16DefaultPtrTraitsEiEENS3_IS4_Lm4ES6_iEES7_T2_iiiiiiiiiiiiiii)
        .other          _ZN2at6native51_GLOBAL__N__2c613397_18_DepthwiseConv2d_cu_9959487032conv_depthwise2d_backward_kernelILi3ELi1EdiEEvNS_27GenericPackedTensorAccessorIKT1_Lm4ENS_16DefaultPtrTraitsEiEENS3_IS4_Lm4ES6_iEES7_T2_iiiiiiiiiiiiiii,@"STO_CUDA_ENTRY STV_DEFAULT"
_ZN2at6native51_GLOBAL__N__2c613397_18_DepthwiseConv2d_cu_9959487032conv_depthwise2d_backward_kernelILi3ELi1EdiEEvNS_27GenericPackedTensorAccessorIKT1_Lm4ENS_16DefaultPtrTraitsEiEENS3_IS4_Lm4ES6_iEES7_T2_iiiiiiiiiiiiiii:
        /* <DEDUP_REMOVED lines=27> */
[----:B------:R-:W-:Y:S05]  /*01b0*/  CALL.REL.NOINC `($__internal_14_$__cuda_sm20_div_u64) ;  /* 0x0000001400587944 */ /* 0x000fea0003c00000 */
[----:B------:R-:W-:Y:S02]  /*01c0*/  IMAD.MOV.U32 R6, RZ, RZ, R2 ;  /* 0x000000ffff067224 */ /* 0x000fe400078e0002 */
[----:B------:R-:W-:Y:S01]  /*01d0*/  IMAD.MOV.U32 R7, RZ, RZ, R9 ;  /* 0x000000ffff077224 */ /* 0x000fe200078e0009 */
[----:B------:R-:W-:Y:S06]  /*01e0*/  BRA `(.L_x_764) ;  /* 0x00000000004c7947 */ /* 0x000fec0003800000 */
.L_x_763:
        /* <DEDUP_REMOVED lines=19> */
.L_x_764:
[----:B------:R-:W-:Y:S05]  /*0320*/  BSYNC B0 ;  /* 0x0000000000007941 */ /* 0x000fea0003800000 */
.L_x_762:
        /* <DEDUP_REMOVED lines=11> */
.L_x_767:
        /* <DEDUP_REMOVED lines=11> */
.L_x_766:
[----:B------:R-:W-:Y:S05]  /*0490*/  BSYNC B0 ;  /* 0x0000000000007941 */ /* 0x000fea0003800000 */
.L_x_765:
[----:B------:R-:W-:Y:S01]  /*04a0*/  ULDC.64 UR10, c[0x0][0x238] ;  /* 0x00008e00000a7ab9 */ /* 0x000fe20000000a00 */
[----:B------:R-:W-:Y:S05]  /*04b0*/  @!P1 EXIT ;  /* 0x000000000000994d */ /* 0x000fea0003800000 */
.L_x_768:
        /* <DEDUP_REMOVED lines=18> */
.L_x_761:
[----:B------:R-:W0:Y:S01]  /*05e0*/  LDC R9, c[0x0][0x298] ;  /* 0x0000a600ff097b82 */ /* 0x000e220000000800 */
[----:B------:R-:W-:Y:S01]  /*05f0*/  IMAD.MOV.U32 R6, RZ, RZ, RZ ;  /* 0x000000ffff067224 */ /* 0x000fe200078e00ff */
[----:B------:R-:W-:Y:S01]  /*0600*/  IABS R13, R0 ;  /* 0x00000000000d7213 */ /* 0x000fe20000000000 */
[----:B------:R-:W-:Y:S01]  /*0610*/  ULDC.64 UR12, c[0x0][0x2b8] ;  /* 0x0000ae00000c7ab9 */ /* 0x000fe20000000a00 */
[----:B------:R-:W-:Y:S01]  /*0620*/  ULDC.64 UR4, c[0x0][0x2c0] ;  /* 0x0000b00000047ab9 */ /* 0x000fe20000000a00 */
[----:B------:R-:W-:Y:S01]  /*0630*/  LOP3.LUT R2, R2, 0xfffffffe, RZ, 0xc0, !PT ;  /* 0xfffffffe02027812 */ /* 0x000fe200078ec0ff */
[----:B------:R-:W-:Y:S01]  /*0640*/  ULDC.64 UR14, c[0x0][0x290] ;  /* 0x0000a400000e7ab9 */ /* 0x000fe20000000a00 */
[----:B------:R-:W-:Y:S01]  /*0650*/  ULDC UR6, c[0x0][0x2bc] ;  /* 0x0000af0000067ab9 */ /* 0x000fe20000000800 */
[----:B------:R-:W1:Y:S01]  /*0660*/  LDC R4, c[0x0][0x29c] ;  /* 0x0000a700ff047b82 */ /* 0x000e620000000800 */
        /* <DEDUP_REMOVED lines=8> */
[----:B------:R-:W-:-:S04]  /*06f0*/  IMAD.HI.U32 R8, R7, R11, R6 ;  /* 0x0000000b07087227 */ /* 0x000fc800078e0006 */
[----:B------:R-:W-:Y:S02]  /*0700*/  IMAD.MOV.U32 R6, RZ, RZ, R12 ;  /* 0x000000ffff067224 */ /* 0x000fe400078e000c */
[----:B------:R-:W-:Y:S02]  /*0710*/  IMAD.HI.U32 R8, R8, R13, RZ ;  /* 0x0000000d08087227 */ /* 0x000fe400078e00ff */
[----:B------:R-:W0:Y:S02]  /*0720*/  I2F.RP R11, R6 ;  /* 0x00000006000b7306 */ /* 0x000e240000209400 */
[----:B------:R-:W-:-:S04]  /*0730*/  IMAD.MOV R7, RZ, RZ, -R8 ;  /* 0x000000ffff077224 */ /* 0x000fc800078e0a08 */
[----:B------:R-:W-:-:S05]  /*0740*/  IMAD R7, R10, R7, R13 ;  /* 0x000000070a077224 */ /* 0x000fca00078e020d */
[----:B------:R-:W-:Y:S01]  /*0750*/  ISETP.GT.U32.AND P1, PT, R10, R7, PT ;  /* 0x000000070a00720c */ /* 0x000fe20003f24070 */
[----:B0-----:R-:W0:-:S12]  /*0760*/  MUFU.RCP R11, R11 ;  /* 0x0000000b000b7308 */ /* 0x001e180000001000 */
[-C--:B------:R-:W-:Y:S01]  /*0770*/  @!P1 IADD3 R7, R7, -R10.reuse, RZ ;  /* 0x8000000a07079210 */ /* 0x080fe20007ffe0ff */
[----:B------:R-:W-:Y:S01]  /*0780*/  @!P1 VIADD R8, R8, 0x1 ;  /* 0x0000000108089836 */ /* 0x000fe20000000000 */
[----:B------:R-:W-:Y:S02]  /*0790*/  ISETP.NE.AND P1, PT, R9, RZ, PT ;  /* 0x000000ff0900720c */ /* 0x000fe40003f25270 */
[----:B------:R-:W-:Y:S02]  /*07a0*/  ISETP.GE.U32.AND P0, PT, R7, R10, PT ;  /* 0x0000000a0700720c */ /* 0x000fe40003f06070 */
[----:B------:R-:W1:Y:S01]  /*07b0*/  LDC R10, c[0x0][0x28c] ;  /* 0x0000a300ff0a7b82 */ /* 0x000e620000000800 */
[----:B------:R-:W-:Y:S01]  /*07c0*/  LOP3.LUT R7, R0, R9, RZ, 0x3c, !PT ;  /* 0x0000000900077212 */ /* 0x000fe200078e3cff */
[----:B0-----:R-:W-:-:S03]  /*07d0*/  VIADD R12, R11, 0xffffffe ;  /* 0x0ffffffe0b0c7836 */ /* 0x001fc60000000000 */
[----:B------:R-:W-:Y:S01]  /*07e0*/  ISETP.GE.AND P2, PT, R7, RZ, PT ;  /* 0x000000ff0700720c */ /* 0x000fe20003f46270 */
[----:B------:R0:W2:Y:S05]  /*07f0*/  F2I.FTZ.U32.TRUNC.NTZ R13, R12 ;  /* 0x0000000c000d7305 */ /* 0x0000aa000021f000 */
[----:B------:R-:W-:Y:S02]  /*0800*/  @P0 VIADD R8, R8, 0x1 ;  /* 0x0000000108080836 */ /* 0x000fe40000000000 */
[----:B0-----:R-:W-:-:S05]  /*0810*/  IMAD.MOV.U32 R12, RZ, RZ, RZ ;  /* 0x000000ffff0c7224 */ /* 0x001fca00078e00ff */
[----:B------:R-:W-:Y:S02]  /*0820*/  @!P2 IADD3 R8, -R8, RZ, RZ ;  /* 0x000000ff0808a210 */ /* 0x000fe40007ffe1ff */
[----:B------:R-:W-:Y:S01]  /*0830*/  @!P1 LOP3.LUT R8, RZ, R9, RZ, 0x33, !PT ;  /* 0x00000009ff089212 */ /* 0x000fe200078e33ff */
[----:B--2---:R-:W-:-:S03]  /*0840*/  IMAD.MOV R11, RZ, RZ, -R13 ;  /* 0x000000ffff0b7224 */ /* 0x004fc600078e0a0d */
[----:B------:R-:W-:Y:S01]  /*0850*/  IABS R14, R8 ;  /* 0x00000008000e7213 */ /* 0x000fe20000000000 */
[----:B------:R-:W-:Y:S01]  /*0860*/  IMAD R11, R11, R6, RZ ;  /* 0x000000060b0b7224 */ /* 0x000fe200078e02ff */
[----:B-1----:R-:W-:Y:S01]  /*0870*/  IABS R7, R10 ;  /* 0x0000000a00077213 */ /* 0x002fe20000000000 */
[----:B------:R-:W-:Y:S02]  /*0880*/  IMAD.MOV R16, RZ, RZ, -R8 ;  /* 0x000000ffff107224 */ /* 0x000fe400078e0a08 */
[----:B------:R-:W-:-:S04]  /*0890*/  IMAD.HI.U32 R12, R13, R11, R12 ;  /* 0x0000000b0d0c7227 */ /* 0x000fc800078e000c */
[----:B------:R-:W-:Y:S02]  /*08a0*/  IMAD.MOV.U32 R13, RZ, RZ, R14 ;  /* 0x000000ffff0d7224 */ /* 0x000fe400078e000e */
[----:B------:R-:W0:Y:S01]  /*08b0*/  I2F.RP R14, R7 ;  /* 0x00000007000e7306 */ /* 0x000e220000209400 */
[----:B------:R-:W-:Y:S02]  /*08c0*/  IMAD R22, R8, R9, UR4 ;  /* 0x0000000408167e24 */ /* 0x000fe4000f8e0209 */
[----:B------:R-:W-:-:S04]  /*08d0*/  IMAD.HI.U32 R11, R12, R13, RZ ;  /* 0x0000000d0c0b7227 */ /* 0x000fc800078e00ff */
[----:B------:R-:W-:Y:S02]  /*08e0*/  IMAD.MOV R12, RZ, RZ, -R11 ;  /* 0x000000ffff0c7224 */ /* 0x000fe400078e0a0b */
[----:B------:R-:W-:Y:S02]  /*08f0*/  IMAD.MOV R26, RZ, RZ, -R8 ;  /* 0x000000ffff1a7224 */ /* 0x000fe400078e0a08 */
[C---:B------:R-:W-:Y:S01]  /*0900*/  IMAD R13, R6.reuse, R12, R13 ;  /* 0x0000000c060d7224 */ /* 0x040fe200078e020d */
[----:B0-----:R-:W0:Y:S04]  /*0910*/  MUFU.RCP R14, R14 ;  /* 0x0000000e000e7308 */ /* 0x001e280000001000 */
[----:B------:R-:W-:-:S13]  /*0920*/  ISETP.GT.U32.AND P1, PT, R6, R13, PT ;  /* 0x0000000d0600720c */ /* 0x000fda0003f24070 */
[----:B------:R-:W-:Y:S02]  /*0930*/  @!P1 IMAD.IADD R13, R13, 0x1, -R6 ;  /* 0x000000010d0d9824 */ /* 0x000fe400078e0a06 */
[----:B------:R-:W-:Y:S01]  /*0940*/  @!P1 VIADD R11, R11, 0x1 ;  /* 0x000000010b0b9836 */ /* 0x000fe20000000000 */
[----:B0-----:R-:W-:Y:S02]  /*0950*/  IADD3 R12, R14, 0xffffffe, RZ ;  /* 0x0ffffffe0e0c7810 */ /* 0x001fe40007ffe0ff */
[----:B------:R-:W-:Y:S02]  /*0960*/  ISETP.GE.U32.AND P0, PT, R13, R6, PT ;  /* 0x000000060d00720c */ /* 0x000fe40003f06070 */
[----:B------:R0:W1:Y:S01]  /*0970*/  F2I.FTZ.U32.TRUNC.NTZ R13, R12 ;  /* 0x0000000c000d7305 */ /* 0x000062000021f000 */
[----:B------:R-:W-:Y:S02]  /*0980*/  LOP3.LUT R6, R8, R4, RZ, 0x3c, !PT ;  /* 0x0000000408067212 */ /* 0x000fe400078e3cff */
[----:B------:R-:W-:-:S02]  /*0990*/  ISETP.NE.AND P1, PT, R4, RZ, PT ;  /* 0x000000ff0400720c */ /* 0x000fc40003f25270 */
        /* <DEDUP_REMOVED lines=14> */
[----:B------:R-:W-:Y:S02]  /*0a80*/  VIADD R12, R8, UR13 ;  /* 0x0000000d080c7c36 */ /* 0x000fe40008000000 */
[----:B------:R-:W-:Y:S01]  /*0a90*/  IMAD R17, R9, R16, R15 ;  /* 0x0000001009117224 */ /* 0x000fe200078e020f */
[----:B------:R-:W-:Y:S01]  /*0aa0*/  ISETP.GT.U32.AND P1, PT, R7, R6, PT ;  /* 0x000000060700720c */ /* 0x000fe20003f24070 */
[----:B------:R-:W-:-:S02]  /*0ab0*/  IMAD R16, R4, R13, R12 ;  /* 0x0000000d04107224 */ /* 0x000fc400078e020c */
[C-C-:B------:R-:W-:Y:S01]  /*0ac0*/  IMAD.IADD R19, R15.reuse, 0x1, -R22.reuse ;  /* 0x000000010f137824 */ /* 0x140fe200078e0a16 */
[----:B------:R-:W-:Y:S01]  /*0ad0*/  IADD3 R15, R15, -UR4, -R22 ;  /* 0x800000040f0f7c10 */ /* 0x000fe2000fffe816 */
[----:B------:R-:W-:Y:S01]  /*0ae0*/  IMAD R13, R11, R4, UR5 ;  /* 0x000000050b0d7e24 */ /* 0x000fe2000f8e0204 */
[----:B------:R-:W-:Y:S02]  /*0af0*/  UIADD3 UR4, -UR4, URZ, URZ ;  /* 0x0000003f04047290 */ /* 0x000fe4000fffe13f */
[----:B------:R-:W-:Y:S01]  /*0b00*/  LOP3.LUT R18, R19, R16, RZ, 0xfc, !PT ;  /* 0x0000001013127212 */ /* 0x000fe200078efcff */
[----:B------:R-:W-:Y:S01]  /*0b10*/  IMAD.IADD R4, R12, 0x1, -R13 ;  /* 0x000000010c047824 */ /* 0x000fe200078e0a0d */
[----:B------:R-:W-:-:S03]  /*0b20*/  ULEA UR4, UR4, UR12, 0x1 ;  /* 0x0000000c04047291 */ /* 0x000fc6000f8e083f */
[----:B------:R-:W-:Y:S02]  /*0b30*/  @!P1 IMAD.IADD R6, R6, 0x1, -R7 ;  /* 0x0000000106069824 */ /* 0x000fe400078e0a07 */
[----:B------:R-:W-:Y:S01]  /*0b40*/  @!P1 VIADD R14, R14, 0x1 ;  /* 0x000000010e0e9836 */ /* 0x000fe20000000000 */
[----:B------:R-:W-:Y:S02]  /*0b50*/  ISETP.NE.AND P1, PT, R10, RZ, PT ;  /* 0x000000ff0a00720c */ /* 0x000fe40003f25270 */
[----:B------:R-:W-:Y:S02]  /*0b60*/  ISETP.GE.U32.AND P0, PT, R6, R7, PT ;  /* 0x000000070600720c */ /* 0x000fe40003f06070 */
[----:B------:R-:W-:-:S04]  /*0b70*/  LOP3.LUT R6, R11, R10, RZ, 0x3c, !PT ;  /* 0x0000000a0b067212 */ /* 0x000fc800078e3cff */
[----:B------:R-:W-:Y:S02]  /*0b80*/  ISETP.GE.AND P2, PT, R6, RZ, PT ;  /* 0x000000ff0600720c */ /* 0x000fe40003f46270 */
[----:B------:R-:W0:Y:S05]  /*0b90*/  LDC.64 R6, c[0x0][0x2a0] ;  /* 0x0000a800ff067b82 */ /* 0x000e2a0000000a00 */
[----:B------:R-:W-:-:S06]  /*0ba0*/  @P0 VIADD R14, R14, 0x1 ;  /* 0x000000010e0e0836 */ /* 0x000fcc0000000000 */
[----:B------:R-:W-:Y:S02]  /*0bb0*/  @!P2 IADD3 R14, -R14, RZ, RZ ;  /* 0x000000ff0e0ea210 */ /* 0x000fe40007ffe1ff */
[----:B------:R-:W-:-:S04]  /*0bc0*/  @!P1 LOP3.LUT R14, RZ, R10, RZ, 0x33, !PT ;  /* 0x0000000aff0e9212 */ /* 0x000fc800078e33ff */
[----:B------:R-:W-:-:S05]  /*0bd0*/  IADD3 R27, -R14, RZ, RZ ;  /* 0x000000ff0e1b7210 */ /* 0x000fca0007ffe1ff */
[----:B------:R-:W-:Y:S01]  /*0be0*/  IMAD R27, R10, R27, R11 ;  /* 0x0000001b0a1b7224 */ /* 0x000fe200078e020b */
[-C--:B------:R-:W-:Y:S02]  /*0bf0*/  LOP3.LUT R10, R17, R16.reuse, RZ, 0xfc, !PT ;  /* 0x00000010110a7212 */ /* 0x080fe400078efcff */
        /* <DEDUP_REMOVED lines=11> */
[-C--:B------:R-:W-:Y:S02]  /*0cb0*/  ISETP.LT.AND P5, PT, R17, R6.reuse, P5 ;  /* 0x000000061100720c */ /* 0x080fe40002fa1270 */
[----:B------:R-:W-:-:S02]  /*0cc0*/  ISETP.LT.AND P4, PT, R19, R6, P4 ;  /* 0x000000061300720c */ /* 0x000fc40002781270 */
[----:B------:R-:W-:Y:S02]  /*0cd0*/  @P0 LOP3.LUT R2, R2, 0x1, RZ, 0xfc, !PT ;  /* 0x0000000102020812 */ /* 0x000fe400078efcff */
[----:B------:R-:W-:Y:S02]  /*0ce0*/  ISETP.GT.AND P0, PT, R4, -0x1, !P2 ;  /* 0xffffffff0400780c */ /* 0x000fe40005704270 */
[----:B------:R-:W-:Y:S02]  /*0cf0*/  LOP3.LUT R2, R2, 0xfffffff7, RZ, 0xc0, !PT ;  /* 0xfffffff702027812 */ /* 0x000fe400078ec0ff */
[----:B------:R-:W-:Y:S02]  /*0d00*/  ISETP.GT.AND P3, PT, R10, -0x1, !P2 ;  /* 0xffffffff0a00780c */ /* 0x000fe40005764270 */
[----:B------:R-:W-:Y:S01]  /*0d10*/  IADD3 R10, R12, -UR5, -R13 ;  /* 0x800000050c0a7c10 */ /* 0x000fe2000fffe80d */
[----:B------:R-:W-:Y:S01]  /*0d20*/  ULDC UR5, c[0x0][0x2c4] ;  /* 0x0000b10000057ab9 */ /* 0x000fe20000000800 */
[----:B------:R-:W-:Y:S01]  /*0d30*/  ISETP.GT.AND P1, PT, R16, -0x1, !P2 ;  /* 0xffffffff1000780c */ /* 0x000fe20005724270 */
[----:B------:R-:W-:Y:S01]  /*0d40*/  UIADD3 UR5, -UR5, URZ, URZ ;  /* 0x0000003f05057290 */ /* 0x000fe2000fffe13f */
[-C--:B------:R-:W-:Y:S01]  /*0d50*/  ISETP.GE.AND P6, PT, R10, R7.reuse, PT ;  /* 0x000000070a00720c */ /* 0x080fe20003fc6270 */
[----:B------:R-:W-:Y:S01]  /*0d60*/  IMAD R12, R14, R7, R12 ;  /* 0x000000070e0c7224 */ /* 0x000fe200078e020c */
[----:B------:R-:W-:Y:S01]  /*0d70*/  LOP3.LUT R16, R19, R10, RZ, 0xfc, !PT ;  /* 0x0000000a13107212 */ /* 0x000fe200078efcff */
[----:B------:R-:W-:Y:S01]  /*0d80*/  ULEA UR5, UR5, UR6, 0x1 ;  /* 0x0000000605057291 */ /* 0x000fe2000f8e083f */
[----:B------:R-:W-:-:S02]  /*0d90*/  @P0 LOP3.LUT R2, R2, 0x8, RZ, 0xfc, !PT ;  /* 0x0000000802020812 */ /* 0x000fc400078efcff */
[-C--:B------:R-:W-:Y:S02]  /*0da0*/  LOP3.LUT R4, R17, R10.reuse, RZ, 0xfc, !PT ;  /* 0x0000000a11047212 */ /* 0x080fe400078efcff */
[----:B------:R-:W-:Y:S02]  /*0db0*/  LOP3.LUT R2, R2, 0xfffffffb, RZ, 0xc0, !PT ;  /* 0xfffffffb02027812 */ /* 0x000fe400078ec0ff */
[----:B------:R-:W-:Y:S02]  /*0dc0*/  ISETP.GT.AND P0, PT, R16, -0x1, !P6 ;  /* 0xffffffff1000780c */ /* 0x000fe40007704270 */
[----:B------:R-:W-:Y:S02]  /*0dd0*/  @P5 LOP3.LUT R2, R2, 0x4, RZ, 0xfc, !PT ;  /* 0x0000000402025812 */ /* 0x000fe400078efcff */
[----:B------:R-:W-:Y:S02]  /*0de0*/  LOP3.LUT R10, R15, R10, RZ, 0xfc, !PT ;  /* 0x0000000a0f0a7212 */ /* 0x000fe400078efcff */
[----:B------:R-:W-:-:S02]  /*0df0*/  LOP3.LUT P5, RZ, R2, 0x8, RZ, 0xc0, !PT ;  /* 0x0000000802ff7812 */ /* 0x000fc400078ac0ff */
[----:B------:R-:W-:Y:S02]  /*0e00*/  LOP3.LUT R2, R2, 0xfffffffd, RZ, 0xc0, !PT ;  /* 0xfffffffd02027812 */ /* 0x000fe400078ec0ff */
[----:B------:R-:W-:Y:S01]  /*0e10*/  ISETP.GT.AND P2, PT, R4, -0x1, !P6 ;  /* 0xffffffff0400780c */ /* 0x000fe20007744270 */
[----:B------:R-:W-:Y:S01]  /*0e20*/  VIADD R4, R8, UR5 ;  /* 0x0000000508047c36 */ /* 0x000fe20008000000 */
[----:B------:R-:W-:Y:S01]  /*0e30*/  @P4 LOP3.LUT R2, R2, 0x2, RZ, 0xfc, !PT ;  /* 0x0000000202024812 */ /* 0x000fe200078efcff */
[----:B------:R-:W-:Y:S01]  /*0e40*/  ULDC UR5, c[0x0][0x29c] ;  /* 0x0000a70000057ab9 */ /* 0x000fe20000000800 */
[CC--:B------:R-:W-:Y:S01]  /*0e50*/  ISETP.LT.AND P1, PT, R19.reuse, R6.reuse, P1 ;  /* 0x000000061300720c */ /* 0x0c0fe20000f21270 */
[----:B------:R-:W-:Y:S01]  /*0e60*/  IMAD R4, R14, R7, R4 ;  /* 0x000000070e047224 */ /* 0x000fe200078e0204 */
[----:B------:R-:W-:Y:S02]  /*0e70*/  LOP3.LUT P4, RZ, R2, 0x1, RZ, 0xc0, !PT ;  /* 0x0000000102ff7812 */ /* 0x000fe4000788c0ff */
[-C--:B------:R-:W-:Y:S01]  /*0e80*/  ISETP.LT.AND P0, PT, R19, R6.reuse, P0 ;  /* 0x000000061300720c */ /* 0x080fe20000701270 */
[----:B------:R-:W-:Y:S01]  /*0e90*/  IMAD.MOV R19, RZ, RZ, -R11 ;  /* 0x000000ffff137224 */ /* 0x000fe200078e0a0b */
[----:B------:R-:W-:-:S02]  /*0ea0*/  ISETP.LT.AND P4, PT, R15, R6, P4 ;  /* 0x000000060f00720c */ /* 0x000fc40002781270 */
[----:B------:R-:W-:Y:S01]  /*0eb0*/  LOP3.LUT R2, R2, 0xfffffffe, RZ, 0xc0, !PT ;  /* 0xfffffffe02027812 */ /* 0x000fe200078ec0ff */
[C---:B------:R-:W-:Y:S01]  /*0ec0*/  IMAD R7, R19.reuse, UR5, R4 ;  /* 0x0000000513077c24 */ /* 0x040fe2000f8e0204 */
[----:B------:R-:W-:Y:S01]  /*0ed0*/  ISETP.GT.AND P6, PT, R10, -0x1, !P6 ;  /* 0xffffffff0a00780c */ /* 0x000fe200077c4270 */
[----:B------:R-:W-:Y:S01]  /*0ee0*/  IMAD R19, R19, UR5, R12 ;  /* 0x0000000513137c24 */ /* 0x000fe2000f8e020c */
[----:B------:R-:W-:Y:S01]  /*0ef0*/  IADD3 R11, -R13, R12, RZ ;  /* 0x0000000c0d0b7210 */ /* 0x000fe20007ffe1ff */
[-C--:B------:R-:W-:Y:S01]  /*0f00*/  IMAD R13, R7, R6.reuse, UR4 ;  /* 0x00000004070d7e24 */ /* 0x080fe2000f8e0206 */
[-C--:B------:R-:W-:Y:S01]  /*0f10*/  ISETP.LT.AND P3, PT, R17, R6.reuse, P3 ;  /* 0x000000061100720c */ /* 0x080fe20001f61270 */
[-C--:B------:R-:W-:Y:S01]  /*0f20*/  IMAD R21, R19, R6.reuse, UR4 ;  /* 0x0000000413157e24 */ /* 0x080fe2000f8e0206 */
[-C--:B------:R-:W-:Y:S01]  /*0f30*/  ISETP.LT.AND P2, PT, R17, R6.reuse, P2 ;  /* 0x000000061100720c */ /* 0x080fe20001741270 */
[-C--:B------:R-:W-:Y:S02]  /*0f40*/  IMAD R17, R11, R6.reuse, UR12 ;  /* 0x0000000c0b117e24 */ /* 0x080fe4000f8e0206 */
[----:B------:R-:W-:Y:S01]  /*0f50*/  @P4 LOP3.LUT R2, R2, 0x1, RZ, 0xfc, !PT ;  /* 0x0000000102024812 */ /* 0x000fe200078efcff */
[-C--:B------:R-:W-:Y:S01]  /*0f60*/  IMAD R7, R7, R6.reuse, UR12 ;  /* 0x0000000c07077e24 */ /* 0x080fe2000f8e0206 */
[-C--:B------:R-:W-:Y:S01]  /*0f70*/  ISETP.LT.AND P4, PT, R15, R6.reuse, P5 ;  /* 0x000000060f00720c */ /* 0x080fe20002f81270 */
[-C--:B------:R-:W-:Y:S01]  /*0f80*/  IMAD R19, R19, R6.reuse, UR12 ;  /* 0x0000000c13137e24 */ /* 0x080fe2000f8e0206 */
[-C--:B------:R-:W-:Y:S01]  /*0f90*/  ISETP.LT.AND P5, PT, R15, R6.reuse, P6 ;  /* 0x000000060f00720c */ /* 0x080fe200037a1270 */
[----:B------:R-:W-:Y:S01]  /*0fa0*/  IMAD R15, R11, R6, UR4 ;  /* 0x000000040b0f7e24 */ /* 0x000fe2000f8e0206 */
[----:B------:R-:W-:Y:S01]  /*0fb0*/  IADD3 R6, R21, R0, RZ ;  /* 0x0000000015067210 */ /* 0x000fe20007ffe0ff */
[----:B------:R-:W0:Y:S01]  /*0fc0*/  LDC.64 R10, c[0x0][0x2a0] ;  /* 0x0000a800ff0a7b82 */ /* 0x000e220000000a00 */
[----:B------:R-:W-:Y:S01]  /*0fd0*/  ULDC.64 UR4, c[0x0][0x2a8] ;  /* 0x0000aa0000047ab9 */ /* 0x000fe20000000a00 */
[--C-:B------:R-:W-:Y:S01]  /*0fe0*/  IMAD.IADD R4, R13, 0x1, R0.reuse ;  /* 0x000000010d047824 */ /* 0x100fe200078e0200 */
[----:B------:R-:W-:Y:S01]  /*0ff0*/  UIMAD UR4, UR5, UR4, URZ ;  /* 0x00000004050472a4 */ /* 0x000fe2000f8e023f */
[--C-:B------:R-:W-:Y:S01]  /*1000*/  IMAD.IADD R8, R7, 0x1, R0.reuse ;  /* 0x0000000107087824 */ /* 0x100fe200078e0200 */
[----:B------:R-:W-:Y:S01]  /*1010*/  CS2R R12, SRZ ;  /* 0x00000000000c7805 */ /* 0x000fe2000001ff00 */
[----:B------:R-:W-:-:S02]  /*1020*/  IMAD.IADD R24, R15, 0x1, R0 ;  /* 0x000000010f187824 */ /* 0x000fc400078e0200 */
[--C-:B------:R-:W-:Y:S02]  /*1030*/  IMAD.IADD R17, R17, 0x1, R0.reuse ;  /* 0x0000000111117824 */ /* 0x100fe400078e0200 */
[----:B------:R-:W-:Y:S02]  /*1040*/  IMAD.IADD R19, R19, 0x1, R0 ;  /* 0x0000000113137824 */ /* 0x000fe400078e0200 */
[CC--:B------:R-:W-:Y:S02]  /*1050*/  IMAD R25, R9.reuse, R26.reuse, R6 ;  /* 0x0000001a09197224 */ /* 0x0c0fe400078e0206 */
[CC--:B------:R-:W-:Y:S02]  /*1060*/  IMAD R23, R9.reuse, R26.reuse, R4 ;  /* 0x0000001a09177224 */ /* 0x0c0fe400078e0204 */
[CC--:B------:R-:W-:Y:S02]  /*1070*/  IMAD R24, R9.reuse, R26.reuse, R24 ;  /* 0x0000001a09187224 */ /* 0x0c0fe400078e0218 */
[----:B------:R-:W-:-:S02]  /*1080*/  IMAD R6, R9, R26, R8 ;  /* 0x0000001a09067224 */ /* 0x000fc400078e0208 */
[CC--:B------:R-:W-:Y:S02]  /*1090*/  IMAD R7, R9.reuse, R26.reuse, R17 ;  /* 0x0000001a09077224 */ /* 0x0c0fe400078e0211 */
[----:B------:R-:W-:Y:S02]  /*10a0*/  IMAD R26, R9, R26, R19 ;  /* 0x0000001a091a7224 */ /* 0x000fe400078e0213 */
[--C-:B------:R-:W-:Y:S02]  /*10b0*/  IMAD.IADD R8, R8, 0x1, -R22.reuse ;  /* 0x0000000108087824 */ /* 0x100fe400078e0a16 */
[----:B------:R-:W-:Y:S01]  /*10c0*/  IMAD.IADD R9, R17, 0x1, -R22 ;  /* 0x0000000111097824 */ /* 0x000fe200078e0a16 */
[----:B------:R-:W-:Y:S01]  /*10d0*/  IADD3 R22, -R22, R19, RZ ;  /* 0x0000001316167210 */ /* 0x000fe20007ffe1ff */
[----:B------:R-:W-:Y:S02]  /*10e0*/  IMAD.MOV.U32 R4, RZ, RZ, RZ ;  /* 0x000000ffff047224 */ /* 0x000fe400078e00ff */
[----:B------:R-:W-:-:S07]  /*10f0*/  IMAD R27, R27, UR4, RZ ;  /* 0x000000041b1b7c24 */ /* 0x000fce000f8e02ff */
.L_x_769:
        /* <DEDUP_REMOVED lines=8> */
[----:B-1----:R-:W-:-:S07]  /*1180*/  @P0 IMAD.WIDE R14, R27, 0x8, R14 ;  /* 0x000000081b0e0825 */ /* 0x002fce00078e020e */
[----:B------:R-:W1:Y:S01]  /*1190*/  @P5 LDC.64 R18, c[0x0][0x210] ;  /* 0x00008400ff125b82 */ /* 0x000e620000000a00 */
[----:B------:R-:W4:Y:S01]  /*11a0*/  @P0 LDG.E.64 R14, desc[UR8][R14.64] ;  /* 0x000000080e0e0981 */ /* 0x000f22000c1e1b00 */
[----:B--2---:R-:W-:-:S06]  /*11b0*/  @P0 IMAD.WIDE R20, R26, 0x8, R20 ;  /* 0x000000081a140825 */ /* 0x004fcc00078e0214 */
[----:B------:R-:W4:Y:S01]  /*11c0*/  @P0 LDG.E.64 R20, desc[UR8][R20.64] ;  /* 0x0000000814140981 */ /* 0x000f22000c1e1b00 */
[----:B---3--:R-:W-:-:S06]  /*11d0*/  @P5 IMAD.WIDE R16, R27, 0x8, R16 ;  /* 0x000000081b105825 */ /* 0x008fcc00078e0210 */
[----:B------:R-:W2:Y:S01]  /*11e0*/  @P5 LDG.E.64 R16, desc[UR8][R16.64+0x8] ;  /* 0x0000080810105981 */ /* 0x000ea2000c1e1b00 */
[----:B-1----:R-:W-:-:S06]  /*11f0*/  @P5 IMAD.WIDE R18, R22, 0x8, R18 ;  /* 0x0000000816125825 */ /* 0x002fcc00078e0212 */
[----:B------:R-:W2:Y:S01]  /*1200*/  @P5 LDG.E.64 R18, desc[UR8][R18.64] ;  /* 0x0000000812125981 */ /* 0x000ea2000c1e1b00 */
[----:B----4-:R-:W-:Y:S01]  /*1210*/  @P0 DFMA R12, R20, R14, R12 ;  /* 0x0000000e140c022b */ /* 0x010fe2000000000c */
[----:B------:R-:W1:Y:S08]  /*1220*/  @P6 LDC.64 R20, c[0x0][0x260] ;  /* 0x00009800ff146b82 */ /* 0x000e700000000a00 */
[----:B------:R-:W3:Y:S01]  /*1230*/  @P6 LDC.64 R14, c[0x0][0x210] ;  /* 0x00008400ff0e6b82 */ /* 0x000ee20000000a00 */
[----:B-1----:R-:W-:-:S06]  /*1240*/  @P6 IMAD.WIDE R20, R27, 0x8, R20 ;  /* 0x000000081b146825 */ /* 0x002fcc00078e0214 */
[----:B------:R-:W4:Y:S01]  /*1250*/  @P6 LDG.E.64 R20, desc[UR8][R20.64+0x10] ;  /* 0x0000100814146981 */ /* 0x000f22000c1e1b00 */
[----:B---3--:R-:W-:-:S06]  /*1260*/  @P6 IMAD.WIDE R14, R25, 0x8, R14 ;  /* 0x00000008190e6825 */ /* 0x008fcc00078e020e */
[----:B------:R-:W4:Y:S01]  /*1270*/  @P6 LDG.E.64 R14, desc[UR8][R14.64] ;  /* 0x000000080e0e6981 */ /* 0x000f22000c1e1b00 */
[----:B--2---:R-:W-:Y:S01]  /*1280*/  @P5 DFMA R12, R18, R16, R12 ;  /* 0x00000010120c522b */ /* 0x004fe2000000000c */
[----:B------:R-:W-:Y:S01]  /*1290*/  ISETP.NE.AND P0, PT, R29, RZ, PT ;  /* 0x000000ff1d00720c */ /* 0x000fe20003f05270 */
[----:B------:R-:W1:Y:S01]  /*12a0*/  @P3 LDC.64 R16, c[0x0][0x260] ;  /* 0x00009800ff103b82 */ /* 0x000e620000000a00 */
[----:B------:R-:W-:-:S07]  /*12b0*/  ISETP.NE.AND P5, PT, R28, RZ, PT ;  /* 0x000000ff1c00720c */ /* 0x000fce0003fa5270 */
[----:B------:R-:W2:Y:S08]  /*12c0*/  @P3 LDC.64 R28, c[0x0][0x210] ;  /* 0x00008400ff1c3b82 */ /* 0x000eb00000000a00 */
[----:B------:R-:W3:Y:S01]  /*12d0*/  @P1 LDC.64 R18, c[0x0][0x210] ;  /* 0x00008400ff121b82 */ /* 0x000ee20000000a00 */
[----:B-1----:R-:W-:-:S06]  /*12e0*/  @P3 IMAD.WIDE R16, R27, 0x8, R16 ;  /* 0x000000081b103825 */ /* 0x002fcc00078e0210 */
[----:B------:R-:W5:Y:S01]  /*12f0*/  @P3 LDG.E.64 R16, desc[UR8][R16.64+0x18] ;  /* 0x0000180810103981 */ /* 0x000f62000c1e1b00 */
[----:B--2---:R-:W-:-:S06]  /*1300*/  @P3 IMAD.WIDE R28, R7, 0x8, R28 ;  /* 0x00000008071c3825 */ /* 0x004fcc00078e021c */
[----:B------:R-:W5:Y:S01]  /*1310*/  @P3 LDG.E.64 R28, desc[UR8][R28.64] ;  /* 0x000000081c1c3981 */ /* 0x000f62000c1e1b00 */
[----:B---3--:R-:W-:-:S06]  /*1320*/  @P1 IMAD.WIDE R18, R9, 0x8, R18 ;  /* 0x0000000809121825 */ /* 0x008fcc00078e0212 */
[----:B------:R-:W2:Y:S01]  /*1330*/  @P1 LDG.E.64 R18, desc[UR8][R18.64] ;  /* 0x0000000812121981 */ /* 0x000ea2000c1e1b00 */
[----:B----4-:R-:W-:Y:S01]  /*1340*/  @P6 DFMA R12, R14, R20, R12 ;  /* 0x000000140e0c622b */ /* 0x010fe2000000000c */
[----:B------:R-:W1:Y:S08]  /*1350*/  @P1 LDC.64 R14, c[0x0][0x260] ;  /* 0x00009800ff0e1b82 */ /* 0x000e700000000a00 */
[----:B------:R-:W3:Y:S01]  /*1360*/  @P4 LDC.64 R20, c[0x0][0x210] ;  /* 0x00008400ff144b82 */ /* 0x000ee20000000a00 */
[----:B-1----:R-:W-:-:S06]  /*1370*/  @P1 IMAD.WIDE R14, R27, 0x8, R14 ;  /* 0x000000081b0e1825 */ /* 0x002fcc00078e020e */
[----:B------:R-:W2:Y:S01]  /*1380*/  @P1 LDG.E.64 R14, desc[UR8][R14.64+0x20] ;  /* 0x000020080e0e1981 */ /* 0x000ea2000c1e1b00 */
[----:B-----5:R-:W-:Y:S01]  /*1390*/  @P3 DFMA R12, R28, R16, R12 ;  /* 0x000000101c0c322b */ /* 0x020fe2000000000c */
[----:B------:R-:W1:Y:S01]  /*13a0*/  @P4 LDC.64 R16, c[0x0][0x260] ;  /* 0x00009800ff104b82 */ /* 0x000e620000000a00 */
[----:B---3--:R-:W-:-:S06]  /*13b0*/  @P4 IMAD.WIDE R28, R24, 0x8, R20 ;  /* 0x00000008181c4825 */ /* 0x008fcc00078e0214 */
[----:B------:R-:W3:Y:S01]  /*13c0*/  @P4 LDG.E.64 R28, desc[UR8][R28.64] ;  /* 0x000000081c1c4981 */ /* 0x000ee2000c1e1b00 */
[----:B------:R-:W4:Y:S01]  /*13d0*/  @P2 LDC.64 R20, c[0x0][0x210] ;  /* 0x00008400ff142b82 */ /* 0x000f220000000a00 */
[----:B-1----:R-:W-:-:S06]  /*13e0*/  @P4 IMAD.WIDE R16, R27, 0x8, R16 ;  /* 0x000000081b104825 */ /* 0x002fcc00078e0210 */
[----:B------:R-:W3:Y:S01]  /*13f0*/  @P4 LDG.E.64 R16, desc[UR8][R16.64+0x28] ;  /* 0x0000280810104981 */ /* 0x000ee2000c1e1b00 */
[----:B----4-:R-:W-:-:S06]  /*1400*/  @P2 IMAD.WIDE R20, R6, 0x8, R20 ;  /* 0x0000000806142825 */ /* 0x010fcc00078e0214 */
[----:B------:R-:W4:Y:S01]  /*1410*/  @P2 LDG.E.64 R20, desc[UR8][R20.64] ;  /* 0x0000000814142981 */ /* 0x000f22000c1e1b00 */
[----:B--2---:R-:W-:Y:S01]  /*1420*/  @P1 DFMA R12, R18, R14, R12 ;  /* 0x0000000e120c122b */ /* 0x004fe2000000000c */
[----:B------:R-:W1:Y:S02]  /*1430*/  @P2 LDC.64 R14, c[0x0][0x260] ;  /* 0x00009800ff0e2b82 */ /* 0x000e640000000a00 */
[----:B-1----:R-:W-:-:S06]  /*1440*/  @P2 IMAD.WIDE R18, R27, 0x8, R14 ;  /* 0x000000081b122825 */ /* 0x002fcc00078e020e */
[----:B------:R-:W1:Y:S01]  /*1450*/  @P0 LDC.64 R14, c[0x0][0x210] ;  /* 0x00008400ff0e0b82 */ /* 0x000e620000000a00 */
[----:B------:R-:W4:Y:S01]  /*1460*/  @P2 LDG.E.64 R18, desc[UR8][R18.64+0x30] ;  /* 0x0000300812122981 */ /* 0x000f22000c1e1b00 */
[----:B---3--:R-:W-:-:S06]  /*1470*/  @P4 DFMA R12, R28, R16, R12 ;  /* 0x000000101c0c422b */ /* 0x008fcc000000000c */
[----:B------:R-:W2:Y:S02]  /*1480*/  @P0 LDC.64 R16, c[0x0][0x260] ;  /* 0x00009800ff100b82 */ /* 0x000ea40000000a00 */
[----:B--2---:R-:W-:-:S06]  /*1490*/  @P0 IMAD.WIDE R28, R27, 0x8, R16 ;  /* 0x000000081b1c0825 */ /* 0x004fcc00078e0210 */
[----:B------:R-:W2:Y:S02]  /*14a0*/  @P5 LDC.64 R16, c[0x0][0x260] ;  /* 0x00009800ff105b82 */ /* 0x000ea40000000a00 */
[----:B--2---:R-:W-:-:S06]  /*14b0*/  @P5 IMAD.WIDE R16, R27, 0x8, R16 ;  /* 0x000000081b105825 */ /* 0x004fcc00078e0210 */
[----:B------:R-:W2:Y:S01]  /*14c0*/  @P5 LDG.E.64 R16, desc[UR8][R16.64+0x40] ;  /* 0x0000400810105981 */ /* 0x000ea2000c1e1b00 */
[----:B----4-:R-:W-:Y:S01]  /*14d0*/  @P2 DFMA R12, R20, R18, R12 ;  /* 0x00000012140c222b */ /* 0x010fe2000000000c */
[----:B------:R-:W3:Y:S01]  /*14e0*/  @P5 LDC.64 R18, c[0x0][0x210] ;  /* 0x00008400ff125b82 */ /* 0x000ee20000000a00 */
[----:B-1----:R-:W-:Y:S02]  /*14f0*/  @P0 IMAD.WIDE R20, R8, 0x8, R14 ;  /* 0x0000000808140825 */ /* 0x002fe400078e020e */
[----:B------:R-:W4:Y:S04]  /*1500*/  @P0 LDG.E.64 R14, desc[UR8][R28.64+0x38] ;  /* 0x000038081c0e0981 */ /* 0x000f28000c1e1b00 */
[----:B------:R-:W4:Y:S01]  /*1510*/  @P0 LDG.E.64 R20, desc[UR8][R20.64] ;  /* 0x0000000814140981 */ /* 0x000f22000c1e1b00 */
[----:B---3--:R-:W-:-:S06]  /*1520*/  @P5 IMAD.WIDE R18, R23, 0x8, R18 ;  /* 0x0000000817125825 */ /* 0x008fcc00078e0212 */
[----:B------:R-:W2:Y:S01]  /*1530*/  @P5 LDG.E.64 R18, desc[UR8][R18.64] ;  /* 0x0000000812125981 */ /* 0x000ea2000c1e1b00 */
[----:B------:R-:W-:-:S05]  /*1540*/  VIADD R4, R4, 0x1 ;  /* 0x0000000104047836 */ /* 0x000fca0000000000 */
[----:B------:R-:W-:Y:S01]  /*1550*/  ISETP.GE.AND P6, PT, R4, UR11, PT ;  /* 0x0000000b04007c0c */ /* 0x000fe2000bfc6270 */
[CC--:B0-----:R-:W-:Y:S02]  /*1560*/  IMAD R26, R11.reuse, R10.reuse, R26 ;  /* 0x0000000a0b1a7224 */ /* 0x0c1fe400078e021a */
        /* <DEDUP_REMOVED lines=8> */
[----:B----4-:R-:W-:Y:S01]  /*15f0*/  @P0 DFMA R12, R20, R14, R12 ;  /* 0x0000000e140c022b */ /* 0x010fe2000000000c */
[----:B------:R-:W0:Y:S07]  /*1600*/  LDC.64 R14, c[0x0][0x2a8] ;  /* 0x0000aa00ff0e7b82 */ /* 0x000e2e0000000a00 */
[----:B--2---:R-:W-:Y:S01]  /*1610*/  @P5 DFMA R12, R18, R16, R12 ;  /* 0x00000010120c522b */ /* 0x004fe2000000000c */
[----:B0-----:R-:W-:Y:S01]  /*1620*/  IMAD R27, R15, R14, R27 ;  /* 0x0000000e0f1b7224 */ /* 0x001fe200078e021b */
[----:B------:R-:W-:Y:S09]  /*1630*/  @!P6 BRA `(.L_x_769) ;  /* 0xfffffff800b0e947 */ /* 0x000ff2000383ffff */
        /* <DEDUP_REMOVED lines=14> */
        .weak           $__internal_14_$__cuda_sm20_div_u64
        .type           $__internal_14_$__cuda_sm20_div_u64,@function
        .size           $__internal_14_$__cuda_sm20_div_u64,(.L_x_1149 - $__internal_14_$__cuda_sm20_div_u64)
$__internal_14_$__cuda_sm20_div_u64:
        /* <DEDUP_REMOVED lines=66> */
[----:B------:R-:W-:Y:S06]  /*1b40*/  RET.REL.NODEC R6 `(_ZN2at6native51_GLOBAL__N__2c613397_18_DepthwiseConv2d_cu_9959487032conv_depthwise2d_backward_kernelILi3ELi1EdiEEvNS_27GenericPackedTensorAccessorIKT1_Lm4ENS_16DefaultPtrTraitsEiEENS3_IS4_Lm4ES6_iEES7_T2_iiiiiiiiiiiiiii) ;  /* 0xffffffe4062c7950 */ /* 0x000fec0003c3ffff */
.L_x_770:
        /* <DEDUP_REMOVED lines=11> */
.L_x_1149:


//--------------------- .text._ZN2at6native51_GLOBAL__N__2c613397_18_DepthwiseConv2d_cu_9959487032conv_depthwise2d_backward_kernelILi5ELi0EdiEEvNS_27GenericPackedTensorAccessorIKT1_Lm4ENS_16DefaultPtrTraitsEiEENS3_IS4_Lm4ES6_iEES7_T2_iiiiiiiiiiiiiii --------------------------
	.section	.text._ZN2at6native51_GLOBAL__N__2c613397_18_DepthwiseConv2d_cu_9959487032conv_depthwise2d_backward_kernelILi5ELi0EdiEEvNS_27GenericPackedTensorAccessorIKT1_Lm4ENS_16DefaultPtrTraitsEiEENS3_IS4_Lm4ES6_iEES7_T2_iiiiiiiiiiiiiii,"ax",@progbits
	.align	128
.text._ZN2at6native51_GLOBAL__N__2c613397_18_DepthwiseConv2d_cu_9959487032conv_depthwise2d_backward_kernelILi5ELi0EdiEEvNS_27GenericPackedTensorAccessorIKT1_Lm4ENS_16DefaultPtrTraitsEiEENS3_IS4_Lm4ES6_iEES7_T2_iiiiiiiiiiiiiii:
        .type           _ZN2at6native51_GLOBAL__N__2c613397_18_DepthwiseConv2d_cu_9959487032conv_depthwise2d_backward_kernelILi5ELi0EdiEEvNS_27GenericPackedTensorAccessorIKT1_Lm4ENS_16DefaultPtrTraitsEiEENS3_IS4_Lm4ES6_iEES7_T2_iiiiiiiiiiiiiii,@function
        .size           _ZN2at6native51_GLOBAL__N__2c613397_18_DepthwiseConv2d_cu_9959487032conv_depthwise2d_backward_kernelILi5ELi0EdiEEvNS_27GenericPackedTensorAccessorIKT1_Lm4ENS_16DefaultPtrTraitsEiEENS3_IS4_Lm4ES6_iEES7_T2_iiiiiiiiiiiiiii,(.L_x_1151 - _ZN2at6native51_GLOBAL__N__2c613397_18_DepthwiseConv2d_cu_9959487032conv_depthwise2d_backward_kernelILi5ELi0EdiEEvNS_27GenericPackedTensorAccessorIKT1_Lm4ENS_16DefaultPtrTraitsEiEENS3_IS4_Lm4ES6_iEES7_T2_iiiiiiiiiiiiiii)
        .other          _ZN2at6native51_GLOBAL__N__2c613397_18_DepthwiseConv2d_cu_9959487032conv_depthwise2d_backward_kernelILi5ELi0EdiEEvNS_27GenericPackedTensorAccessorIKT1_Lm4ENS_16DefaultPtrTraitsEiEENS3_IS4_Lm4ES6_iEES7_T2_iiiiiiiiiiiiiii,@"STO_CUDA_ENTRY STV_DEFAULT"
_ZN2at6native51_GLOBAL__N__2c613397_18_DepthwiseConv2d_cu_9959487032conv_depthwise2d_backward_kernelILi5ELi0EdiEEvNS_27GenericPackedTensorAccessorIKT1_Lm4ENS_16DefaultPtrTraitsEiEENS3_IS4_Lm4ES6_iEES7_T2_iiiiiiiiiiiiiii:
        /* <DEDUP_REMOVED lines=29> */
[----:B------:R-:W-:Y:S05]  /*01d0*/  CALL.REL.NOINC `($__internal_15_$__cuda_sm20_div_u64) ;  /* 0x0000002000987944 */ /* 0x000fea0003c00000 */
[----:B------:R-:W-:Y:S02]  /*01e0*/  IMAD.MOV.U32 R2, RZ, RZ, R0 ;  /* 0x000000ffff027224 */ /* 0x000fe400078e0000 */
[----:B------:R-:W-:Y:S01]  /*01f0*/  IMAD.MOV.U32 R3, RZ, RZ, R5 ;  /* 0x000000ffff037224 */ /* 0x000fe200078e0005 */
[----:B------:R-:W-:Y:S06]  /*0200*/  BRA `(.L_x_774) ;  /* 0x00000000004c7947 */ /* 0x000fec0003800000 */
.L_x_773:
[----:B------:R-:W0:Y:S01]  /*0210*/  I2F.U32.RP R4, UR4 ;  /* 0x0000000400047d06 */ /* 0x000e220008209000 */
[----:B------:R-:W-:Y:S01]  /*0220*/  IMAD R5, RZ, RZ, -UR4 ;  /* 0x80000004ff057e24 */ /* 0x000fe2000f8e02ff */
[----:B------:R-:W-:-:S06]  /*0230*/  ISETP.NE.U32.AND P2, PT, RZ, UR4, PT ;  /* 0x00000004ff007c0c */ /* 0x000fcc000bf45070 */
        /* <DEDUP_REMOVED lines=14> */
[----:B------:R-:W-:Y:S01]  /*0320*/  @P1 VIADD R2, R2, 0x1 ;  /* 0x0000000102021836 */ /* 0x000fe20000000000 */
[----:B------:R-:W-:-:S07]  /*0330*/  @!P2 LOP3.LUT R2, RZ, UR4, RZ, 0x33, !PT ;  /* 0x00000004ff02ac12 */ /* 0x000fce000f8e33ff */
.L_x_774:
[----:B------:R-:W-:Y:S05]  /*0340*/  BSYNC B0 ;  /* 0x0000000000007941 */ /* 0x000fea0003800000 */
.L_x_772:
        /* <DEDUP_REMOVED lines=10> */
[----:B------:R-:W-:-:S07]  /*03f0*/  MOV R4, RZ ;  /* 0x000000ff00047202 */ /* 0x000fce0000000f00 */
.L_x_777:
[----:B0-----:R-:W2:Y:S01]  /*0400*/  LDL.LU R5, [R1+0x8] ;  /* 0x0000080001057983 */ /* 0x001ea20000300800 */
[----:B------:R-:W-:-:S04]  /*0410*/  SHF.R.S64 R2, RZ, 0x1d, R28 ;  /* 0x0000001dff027819 */ /* 0x000fc8000000101c */
[----:B------:R-:W-:-:S04]  /*0420*/  IADD3 R2, P0, R2, UR6, RZ ;  /* 0x0000000602027c10 */ /* 0x000fc8000ff1e0ff */
[C---:B------:R-:W-:Y:S02]  /*0430*/  LEA.HI.X.SX32 R3, R28.reuse, UR7, 0x3, P0 ;  /* 0x000000071c037c11 */ /* 0x040fe400080f1eff */
[----:B------:R-:W-:Y:S02]  /*0440*/  IADD3 R28, P2, R28, UR4, RZ ;  /* 0x000000041c1c7c10 */ /* 0x000fe4000ff5e0ff */
[----:B------:R-:W-:Y:S01]  /*0450*/  IADD3 R0, P0, R0, -0x1, RZ ;  /* 0xffffffff00007810 */ /* 0x000fe20007f1e0ff */
[----:B------:R0:W-:Y:S03]  /*0460*/  STG.E.64 desc[UR8][R2.64], RZ ;  /* 0x000000ff02007986 */ /* 0x0001e6000c101b08 */
[----:B------:R-:W-:Y:S02]  /*0470*/  IADD3.X R4, R4, -0x1, RZ, P0, !PT ;  /* 0xffffffff04047810 */ /* 0x000fe400007fe4ff */
[----:B------:R-:W-:-:S04]  /*0480*/  ISETP.NE.U32.AND P0, PT, R0, RZ, PT ;  /* 0x000000ff0000720c */ /* 0x000fc80003f05070 */
[----:B------:R-:W-:Y:S01]  /*0490*/  ISETP.NE.AND.EX P0, PT, R4, RZ, PT, P0 ;  /* 0x000000ff0400720c */ /* 0x000fe20003f05300 */
[----:B--2---:R-:W-:-:S05]  /*04a0*/  IMAD.X R5, RZ, RZ, R5, P2 ;  /* 0x000000ffff057224 */ /* 0x004fca00010e0605 */
[----:B------:R0:W-:Y:S07]  /*04b0*/  STL [R1+0x8], R5 ;  /* 0x0000080501007387 */ /* 0x0001ee0000100800 */
[----:B------:R-:W-:Y:S05]  /*04c0*/  @P0 BRA `(.L_x_777) ;  /* 0xfffffffc00cc0947 */ /* 0x000fea000383ffff */
.L_x_776:
[----:B------:R-:W-:Y:S05]  /*04d0*/  BSYNC B0 ;  /* 0x0000000000007941 */ /* 0x000fea0003800000 */
.L_x_775:
[----:B------:R-:W-:Y:S01]  /*04e0*/  ULDC.64 UR12, c[0x0][0x238] ;  /* 0x00008e00000c7ab9 */ /* 0x000fe20000000a00 */
[----:B------:R-:W-:Y:S05]  /*04f0*/  @!P1 EXIT ;  /* 0x000000000000994d */ /* 0x000fea0003800000 */
.L_x_778:
[----:B------:R-:W2:Y:S01]  /*0500*/  LDL.LU R0, [R1+0x8] ;  /* 0x0000080001007983 */ /* 0x000ea20000300800 */
[--C-:B------:R-:W-:Y:S01]  /*0510*/  SHF.R.S64 R8, RZ, 0x1d, R28.reuse ;  /* 0x0000001dff087819 */ /* 0x100fe2000000101c */
[----:B0-----:R-:W-:Y:S02]  /*0520*/  IMAD.U32 R3, RZ, RZ, UR4 ;  /* 0x00000004ff037e24 */ /* 0x001fe4000f8e00ff */
[----:B------:R-:W-:Y:S01]  /*0530*/  IMAD.U32 R7, RZ, RZ, UR4 ;  /* 0x00000004ff077e24 */ /* 0x000fe2000f8e00ff */
[----:B------:R-:W-:Y:S01]  /*0540*/  IADD3 R8, P0, R8, UR12, RZ ;  /* 0x0000000c08087c10 */ /* 0x000fe2000ff1e0ff */
[----:B------:R-:W-:Y:S02]  /*0550*/  IMAD.U32 R5, RZ, RZ, UR4 ;  /* 0x00000004ff057e24 */ /* 0x000fe4000f8e00ff */
[----:B------:R-:W-:Y:S01]  /*0560*/  IMAD.U32 R11, RZ, RZ, UR4 ;  /* 0x00000004ff0b7e24 */ /* 0x000fe2000f8e00ff */
[----:B------:R-:W-:Y:S02]  /*0570*/  LEA.HI.X.SX32 R9, R28, UR13, 0x3, P0 ;  /* 0x0000000d1c097c11 */ /* 0x000fe400080f1eff */
[----:B------:R-:W-:Y:S01]  /*0580*/  IADD3 R28, P0, P1, R7, UR4, R28 ;  /* 0x00000004071c7c10 */ /* 0x000fe2000f91e01c */
[----:B------:R-:W-:-:S02]  /*0590*/  IMAD.WIDE R2, R3, 0x8, R8 ;  /* 0x0000000803027825 */ /* 0x000fc400078e0208 */
[----:B------:R-:W-:Y:S04]  /*05a0*/  STG.E.64 desc[UR8][R8.64], RZ ;  /* 0x000000ff08007986 */ /* 0x000fe8000c101b08 */
[----:B------:R0:W-:Y:S01]  /*05b0*/  STG.E.64 desc[UR8][R2.64], RZ ;  /* 0x000000ff02007986 */ /* 0x0001e2000c101b08 */
[----:B------:R-:W-:-:S05]  /*05c0*/  IMAD.WIDE R4, R5, 0x8, R2 ;  /* 0x0000000805047825 */ /* 0x000fca00078e0202 */
[----:B------:R1:W-:Y:S01]  /*05d0*/  STG.E.64 desc[UR8][R4.64], RZ ;  /* 0x000000ff04007986 */ /* 0x0003e2000c101b08 */
[----:B------:R-:W-:-:S05]  /*05e0*/  IMAD.WIDE R6, R11, 0x8, R4 ;  /* 0x000000080b067825 */ /* 0x000fca00078e0204 */
[----:B------:R1:W-:Y:S01]  /*05f0*/  STG.E.64 desc[UR8][R6.64], RZ ;  /* 0x000000ff06007986 */ /* 0x0003e2000c101b08 */
        /* <DEDUP_REMOVED lines=8> */
.L_x_771:
[----:B------:R-:W-:Y:S01]  /*0680*/  ULDC.64 UR6, c[0x0][0x2a8] ;  /* 0x0000aa0000067ab9 */ /* 0x000fe20000000a00 */
[----:B------:R-:W-:Y:S01]  /*0690*/  ULDC UR14, c[0x0][0x2c4] ;  /* 0x0000b100000e7ab9 */ /* 0x000fe20000000800 */
[----:B------:R-:W-:Y:S01]  /*06a0*/  UIMAD UR5, UR7, UR6, URZ ;  /* 0x00000006070572a4 */ /* 0x000fe2000f8e023f */
[----:B------:R-:W-:-:S11]  /*06b0*/  ULDC.64 UR12, c[0x0][0x2a0] ;  /* 0x0000a800000c7ab9 */ /* 0x000fd60000000a00 */
.L_x_791:
[----:B------:R-:W0:Y:S01]  /*06c0*/  LDC R21, c[0x0][0x298] ;  /* 0x0000a600ff157b82 */ /* 0x000e220000000800 */
[----:B------:R-:W-:Y:S01]  /*06d0*/  IMAD.MOV.U32 R2, RZ, RZ, RZ ;  /* 0x000000ffff027224 */ /* 0x000fe200078e00ff */
[----:B------:R-:W-:Y:S01]  /*06e0*/  IABS R7, R28 ;  /* 0x0000001c00077213 */ /* 0x000fe20000000000 */
[----:B------:R-:W-:Y:S01]  /*06f0*/  ULDC UR11, c[0x0][0x2c0] ;  /* 0x0000b000000b7ab9 */ /* 0x000fe20000000800 */
[----:B------:R-:W-:Y:S01]  /*0700*/  ULDC.64 UR6, c[0x0][0x2b8] ;  /* 0x0000ae0000067ab9 */ /* 0x000fe20000000a00 */
[----:B------:R-:W-:-:S03]  /*0710*/  HFMA2.MMA R26, -RZ, RZ, 0, 0 ;  /* 0x00000000ff1a7435 */ /* 0x000fc600000001ff */
        /* <DEDUP_REMOVED lines=18> */
[----:B------:R-:W-:Y:S02]  /*0840*/  @!P1 IMAD.IADD R3, R3, 0x1, -R10 ;  /* 0x0000000103039824 */ /* 0x000fe400078e0a0a */
        /* <DEDUP_REMOVED lines=10> */
[----:B-1----:R-:W-:-:S03]  /*08f0*/  IMAD.MOV.U32 R6, RZ, RZ, RZ ;  /* 0x000000ffff067224 */ /* 0x002fc600078e00ff */
[----:B------:R-:W-:Y:S01]  /*0900*/  @!P2 IMAD.MOV R0, RZ, RZ, -R0 ;  /* 0x000000ffff00a224 */ /* 0x000fe200078e0a00 */
[----:B------:R-:W-:Y:S01]  /*0910*/  @!P1 LOP3.LUT R0, RZ, R21, RZ, 0x33, !PT ;  /* 0x00000015ff009212 */ /* 0x000fe200078e33ff */
[----:B--2---:R-:W-:-:S03]  /*0920*/  IMAD.MOV R9, RZ, RZ, -R7 ;  /* 0x000000ffff097224 */ /* 0x004fc600078e0a07 */
[----:B------:R-:W-:Y:S01]  /*0930*/  IABS R8, R0 ;  /* 0x0000000000087213 */ /* 0x000fe20000000000 */
[----:B------:R-:W-:-:S04]  /*0940*/  IMAD R9, R9, R2, RZ ;  /* 0x0000000209097224 */ /* 0x000fc800078e02ff */
[----:B------:R-:W-:Y:S01]  /*0950*/  IMAD.HI.U32 R6, R7, R9, R6 ;  /* 0x0000000907067227 */ /* 0x000fe200078e0006 */
[----:B0-----:R-:W0:Y:S03]  /*0960*/  MUFU.RCP R10, R10 ;  /* 0x0000000a000a7308 */ /* 0x001e260000001000 */
[----:B------:R-:W-:-:S04]  /*0970*/  IMAD.MOV.U32 R7, RZ, RZ, R8 ;  /* 0x000000ffff077224 */ /* 0x000fc800078e0008 */
[----:B------:R-:W-:-:S04]  /*0980*/  IMAD.HI.U32 R6, R6, R7, RZ ;  /* 0x0000000706067227 */ /* 0x000fc800078e00ff */
[----:B------:R-:W-:-:S04]  /*0990*/  IMAD.MOV R8, RZ, RZ, -R6 ;  /* 0x000000ffff087224 */ /* 0x000fc800078e0a06 */
[----:B------:R-:W-:Y:S01]  /*09a0*/  IMAD R7, R2, R8, R7 ;  /* 0x0000000802077224 */ /* 0x000fe200078e0207 */
[----:B0-----:R-:W-:-:S04]  /*09b0*/  IADD3 R8, R10, 0xffffffe, RZ ;  /* 0x0ffffffe0a087810 */ /* 0x001fc80007ffe0ff */
[----:B------:R-:W-:Y:S01]  /*09c0*/  ISETP.GT.U32.AND P1, PT, R2, R7, PT ;  /* 0x000000070200720c */ /* 0x000fe20003f24070 */
[----:B------:R0:W1:Y:S02]  /*09d0*/  F2I.FTZ.U32.TRUNC.NTZ R9, R8 ;  /* 0x0000000800097305 */ /* 0x000064000021f000 */
[----:B0-----:R-:W-:-:S10]  /*09e0*/  IMAD.MOV.U32 R8, RZ, RZ, RZ ;  /* 0x000000ffff087224 */ /* 0x001fd400078e00ff */
[----:B------:R-:W-:Y:S02]  /*09f0*/  @!P1 IMAD.IADD R7, R7, 0x1, -R2 ;  /* 0x0000000107079824 */ /* 0x000fe400078e0a02 */
[----:B------:R-:W-:Y:S01]  /*0a00*/  @!P1 VIADD R6, R6, 0x1 ;  /* 0x0000000106069836 */ /* 0x000fe20000000000 */
[----:B------:R-:W-:Y:S02]  /*0a10*/  ISETP.NE.AND P1, PT, R4, RZ, PT ;  /* 0x000000ff0400720c */ /* 0x000fe40003f25270 */
[----:B------:R-:W-:Y:S02]  /*0a20*/  ISETP.GE.U32.AND P0, PT, R7, R2, PT ;  /* 0x000000020700720c */ /* 0x000fe40003f06070 */
[----:B------:R-:W-:-:S04]  /*0a30*/  LOP3.LUT R2, R0, R4, RZ, 0x3c, !PT ;  /* 0x0000000400027212 */ /* 0x000fc800078e3cff */
[----:B------:R-:W-:Y:S01]  /*0a40*/  ISETP.GE.AND P2, PT, R2, RZ, PT ;  /* 0x000000ff0200720c */ /* 0x000fe20003f46270 */
[----:B-1----:R-:W-:-:S04]  /*0a50*/  IMAD.MOV R2, RZ, RZ, -R9 ;  /* 0x000000ffff027224 */ /* 0x002fc800078e0a09 */
[----:B------:R-:W-:Y:S02]  /*0a60*/  IMAD R7, R2, R3, RZ ;  /* 0x0000000302077224 */ /* 0x000fe400078e02ff */
[----:B------:R-:W-:Y:S02]  /*0a70*/  @P0 VIADD R6, R6, 0x1 ;  /* 0x0000000106060836 */ /* 0x000fe40000000000 */
[----:B------:R-:W-:Y:S01]  /*0a80*/  IMAD.HI.U32 R8, R9, R7, R8 ;  /* 0x0000000709087227 */ /* 0x000fe200078e0008 */
[----:B------:R-:W-:-:S03]  /*0a90*/  IADD3 R9, R0, UR7, RZ ;  /* 0x0000000700097c10 */ /* 0x000fc6000fffe0ff */
[----:B------:R-:W-:Y:S01]  /*0aa0*/  @!P2 IMAD.MOV R6, RZ, RZ, -R6 ;  /* 0x000000ffff06a224 */ /* 0x000fe200078e0a06 */
[----:B------:R-:W-:-:S04]  /*0ab0*/  @!P1 LOP3.LUT R6, RZ, R4, RZ, 0x33, !PT ;  /* 0x00000004ff069212 */ /* 0x000fc800078e33ff */
[----:B------:R-:W-:Y:S01]  /*0ac0*/  IABS R2, R6 ;  /* 0x0000000600027213 */ /* 0x000fe20000000000 */
[----:B------:R-:W-:-:S04]  /*0ad0*/  IMAD.MOV R11, RZ, RZ, -R6 ;  /* 0x000000ffff0b7224 */ /* 0x000fc800078e0a06 */
[----:B------:R-:W-:-:S04]  /*0ae0*/  IMAD.HI.U32 R27, R8, R2, RZ ;  /* 0x00000002081b7227 */ /* 0x000fc800078e00ff */
[----:B------:R-:W-:Y:S02]  /*0af0*/  IMAD.MOV R7, RZ, RZ, -R27 ;  /* 0x000000ffff077224 */ /* 0x000fe400078e0a1b */
[----:B------:R-:W-:Y:S02]  /*0b00*/  VIADD R8, R28, UR6 ;  /* 0x000000061c087c36 */ /* 0x000fe40008000000 */
[----:B------:R-:W-:-:S05]  /*0b10*/  IMAD R2, R3, R7, R2 ;  /* 0x0000000703027224 */ /* 0x000fca00078e0202 */
[----:B------:R-:W-:-:S13]  /*0b20*/  ISETP.GT.U32.AND P1, PT, R3, R2, PT ;  /* 0x000000020300720c */ /* 0x000fda0003f24070 */
[-C--:B------:R-:W-:Y:S01]  /*0b30*/  @!P1 IADD3 R2, R2, -R3.reuse, RZ ;  /* 0x8000000302029210 */ /* 0x080fe20007ffe0ff */
        /* <DEDUP_REMOVED lines=8> */
[C---:B------:R-:W-:Y:S02]  /*0bc0*/  IMAD.IADD R20, R8.reuse, 0x1, -R3 ;  /* 0x0000000108147824 */ /* 0x040fe400078e0a03 */
[----:B------:R-:W-:Y:S02]  /*0bd0*/  VIADD R3, R7, UR11 ;  /* 0x0000000b07037c36 */ /* 0x000fe40008000000 */
[----:B------:R-:W-:Y:S02]  /*0be0*/  @P0 VIADD R27, R27, 0x1 ;  /* 0x000000011b1b0836 */ /* 0x000fe40000000000 */
[----:B------:R-:W-:-:S02]  /*0bf0*/  IMAD.IADD R0, R8, 0x1, -R7 ;  /* 0x0000000108007824 */ /* 0x000fc400078e0a07 */
[----:B------:R-:W-:Y:S02]  /*0c00*/  IMAD R7, R4, R11, R9 ;  /* 0x0000000b04077224 */ /* 0x000fe400078e0209 */
[----:B------:R-:W-:Y:S01]  /*0c10*/  @!P2 IMAD.MOV R27, RZ, RZ, -R27 ;  /* 0x000000ffff1ba224 */ /* 0x000fe200078e0a1b */
[----:B------:R-:W-:Y:S01]  /*0c20*/  @!P1 LOP3.LUT R27, RZ, R5, RZ, 0x33, !PT ;  /* 0x00000005ff1b9212 */ /* 0x000fe200078e33ff */
[----:B------:R-:W-:Y:S01]  /*0c30*/  IMAD R21, R21, R2, R8 ;  /* 0x0000000215157224 */ /* 0x000fe200078e0208 */
[----:B------:R0:W-:Y:S01]  /*0c40*/  STL [R1], R7 ;  /* 0x0000000701007387 */ /* 0x0001e20000100800 */
[C-C-:B------:R-:W-:Y:S01]  /*0c50*/  IMAD.IADD R2, R8.reuse, 0x1, -R3.reuse ;  /* 0x0000000108027824 */ /* 0x140fe200078e0a03 */
[----:B------:R-:W-:Y:S01]  /*0c60*/  IADD3 R3, R8, -UR11, -R3 ;  /* 0x8000000b08037c10 */ /* 0x000fe2000fffe803 */
[----:B------:R-:W-:-:S04]  /*0c70*/  IMAD.MOV R10, RZ, RZ, -R27 ;  /* 0x000000ffff0a7224 */ /* 0x000fc800078e0a1b */
[----:B------:R-:W-:Y:S01]  /*0c80*/  IMAD R4, R5, R10, R6 ;  /* 0x0000000a05047224 */ /* 0x000fe200078e0206 */
[----:B------:R-:W-:-:S04]  /*0c90*/  CS2R R10, SRZ ;  /* 0x00000000000a7805 */ /* 0x000fc8000001ff00 */
[----:B------:R0:W-:Y:S03]  /*0ca0*/  STL [R1+0x4], R4 ;  /* 0x0000040401007387 */ /* 0x0001e60000100800 */
.L_x_790:
[----:B0-----:R-:W0:Y:S01]  /*0cb0*/  LDC R4, c[0x0][0x2b4] ;  /* 0x0000ad00ff047b82 */ /* 0x001e220000000800 */
[----:B------:R-:W2:Y:S01]  /*0cc0*/  LDL R5, [R1+0x4] ;  /* 0x0000040001057983 */ /* 0x000ea20000100800 */
[----:B------:R-:W-:Y:S01]  /*0cd0*/  IMAD.MOV.U32 R18, RZ, RZ, RZ ;  /* 0x000000ffff127224 */ /* 0x000fe200078e00ff */
[----:B------:R-:W-:Y:S01]  /*0ce0*/  ULDC.64 UR6, c[0x0][0x290] ;  /* 0x0000a40000067ab9 */ /* 0x000fe20000000a00 */
[----:B0-----:R-:W-:-:S04]  /*0cf0*/  IABS R4, R4 ;  /* 0x0000000400047213 */ /* 0x001fc80000000000 */
[----:B------:R-:W0:Y:S08]  /*0d00*/  I2F.RP R6, R4 ;  /* 0x0000000400067306 */ /* 0x000e300000209400 */
[----:B0-----:R-:W0:Y:S02]  /*0d10*/  MUFU.RCP R6, R6 ;  /* 0x0000000600067308 */ /* 0x001e240000001000 */
[----:B0-----:R-:W-:-:S02]  /*0d20*/  VIADD R19, R6, 0xffffffe ;  /* 0x0ffffffe06137836 */ /* 0x001fc40000000000 */
[----:B------:R-:W-:-:S04]  /*0d30*/  IMAD.MOV.U32 R6, RZ, RZ, RZ ;  /* 0x000000ffff067224 */ /* 0x000fc800078e00ff */
[----:B------:R-:W0:Y:S02]  /*0d40*/  F2I.FTZ.U32.TRUNC.NTZ R19, R19 ;  /* 0x0000001300137305 */ /* 0x000e24000021f000 */
[----:B0-----:R-:W-:-:S04]  /*0d50*/  IMAD.MOV R7, RZ, RZ, -R19 ;  /* 0x000000ffff077224 */ /* 0x001fc800078e0a13 */
[----:B------:R-:W-:-:S04]  /*0d60*/  IMAD R7, R7, R4, RZ ;  /* 0x0000000407077224 */ /* 0x000fc800078e02ff */
[----:B------:R-:W-:Y:S02]  /*0d70*/  IMAD.HI.U32 R18, R19, R7, R18 ;  /* 0x0000000713127227 */ /* 0x000fe400078e0012 */
[----:B------:R0:W5:Y:S02]  /*0d80*/  LDL R7, [R1] ;  /* 0x0000000001077983 */ /* 0x0001640000100800 */
[----:B--2---:R-:W-:Y:S02]  /*0d90*/  IMAD R8, R5, UR6, R26 ;  /* 0x0000000605087c24 */ /* 0x004fe4000f8e021a */
[----:B------:R-:W-:Y:S02]  /*0da0*/  VIADD R26, R26, 0x1 ;  /* 0x000000011a1a7836 */ /* 0x000fe40000000000 */
[----:B------:R-:W-:Y:S02]  /*0db0*/  IMAD R5, R27, UR7, R8 ;  /* 0x000000071b057c24 */ /* 0x000fe4000f8e0208 */
[----:B------:R-:W-:Y:S01]  /*0dc0*/  IMAD R23, R8, UR5, RZ ;  /* 0x0000000508177c24 */ /* 0x000fe2000f8e02ff */
[----:B0-----:R-:W-:-:S13]  /*0dd0*/  ISETP.GE.AND P1, PT, R26, UR6, PT ;  /* 0x000000061a007c0c */ /* 0x001fda000bf26270 */
.L_x_789:
[----:B------:R-:W0:Y:S01]  /*0de0*/  LDC R25, c[0x0][0x2b4] ;  /* 0x0000ad00ff197b82 */ /* 0x000e220000000800 */
[----:B-----5:R-:W-:Y:S01]  /*0df0*/  IABS R9, R7 ;  /* 0x0000000700097213 */ /* 0x020fe20000000000 */
        /* <DEDUP_REMOVED lines=13> */
[----:B------:R-:W-:-:S05]  /*0ed0*/  SEL R15, R14, R9, !P0 ;  /* 0x000000090e0f7207 */ /* 0x000fca0004000000 */
[----:B------:R-:W-:-:S05]  /*0ee0*/  @!P4 IMAD.MOV R15, RZ, RZ, -R15 ;  /* 0x000000ffff0fc224 */ /* 0x000fca00078e0a0f */
[----:B------:R-:W-:-:S04]  /*0ef0*/  SEL R15, R24, R15, !P3 ;  /* 0x0000000f180f7207 */ /* 0x000fc80005800000 */
[----:B------:R-:W-:Y:S01]  /*0f00*/  ISETP.NE.AND P4, PT, R15, RZ, PT ;  /* 0x000000ff0f00720c */ /* 0x000fe20003f85270 */
[----:B------:R-:W-:-:S04]  /*0f10*/  IMAD.IADD R15, R23, 0x1, R6 ;  /* 0x00000001170f7824 */ /* 0x000fc800078e0206 */
[----:B0-----:R-:W-:-:S08]  /*0f20*/  IMAD.WIDE R12, R15, 0x8, R12 ;  /* 0x000000080f0c7825 */ /* 0x001fd000078e020c */
[----:B------:R-:W-:Y:S05]  /*0f30*/  @P4 BRA `(.L_x_780) ;  /* 0x0000000000f44947 */ /* 0x000fea0003800000 */
[----:B------:R-:W0:Y:S01]  /*0f40*/  LDC R17, c[0x0][0x2b0] ;  /* 0x0000ac00ff117b82 */ /* 0x000e220000000800 */
        /* <DEDUP_REMOVED lines=31> */
[----:B------:R-:W-:Y:S01]  /*1140*/  @P5 VIADD R14, R14, 0x1 ;  /* 0x000000010e0e5836 */ /* 0x000fe20000000000 */
[----:B------:R-:W-:-:S05]  /*1150*/  ISETP.GE.U32.AND P5, PT, R9, R4, PT ;  /* 0x000000040900720c */ /* 0x000fca0003fa6070 */
[----:B------:R-:W-:Y:S02]  /*1160*/  @!P6 IADD3 R14, -R14, RZ, RZ ;  /* 0x000000ff0e0ee210 */ /* 0x000fe40007ffe1ff */
[----:B------:R-:W-:Y:S01]  /*1170*/  ISETP.GE.AND P6, PT, R15, RZ, PT ;  /* 0x000000ff0f00720c */ /* 0x000fe20003fc6270 */
[----:B------:R-:W-:Y:S01]  /*1180*/  VIADD R15, R8, 0x1 ;  /* 0x00000001080f7836 */ /* 0x000fe20000000000 */
[----:B------:R-:W-:-:S04]  /*1190*/  SEL R19, R19, R14, !P0 ;  /* 0x0000000e13137207 */ /* 0x000fc80004000000 */
[----:B------:R-:W-:-:S05]  /*11a0*/  SEL R15, R15, R8, !P2 ;  /* 0x000000080f0f7207 */ /* 0x000fca0005000000 */
[----:B------:R-:W-:-:S04]  /*11b0*/  @P5 VIADD R15, R15, 0x1 ;  /* 0x000000010f0f5836 */ /* 0x000fc80000000000 */
        /* <DEDUP_REMOVED lines=8> */
[----:B------:R-:W-:Y:S02]  /*1240*/  @!P0 IMAD R19, R14, UR12, R19 ;  /* 0x0000000c0e138c24 */ /* 0x000fe4000f8e0213 */
[----:B------:R-:W2:Y:S02]  /*1250*/  @!P0 LDG.E.64 R14, desc[UR8][R12.64] ;  /* 0x000000080c0e8981 */ /* 0x000ea4000c1e1b00 */
[----:B0-----:R-:W-:-:S06]  /*1260*/  @!P0 IMAD.WIDE R16, R19, 0x8, R16 ;  /* 0x0000000813108825 */ /* 0x001fcc00078e0210 */
[----:B------:R-:W2:Y:S01]  /*1270*/  @!P0 LDG.E.64 R16, desc[UR8][R16.64] ;  /* 0x0000000810108981 */ /* 0x000ea2000c1e1b00 */
        /* <DEDUP_REMOVED lines=8> */
[----:B--2---:R-:W-:-:S11]  /*1300*/  @!P0 DFMA R10, R16, R14, R10 ;  /* 0x0000000e100a822b */ /* 0x004fd6000000000a */
.L_x_780:
[----:B------:R-:W-:Y:S05]  /*1310*/  BSYNC B0 ;  /* 0x0000000000007941 */ /* 0x000fea0003800000 */
.L_x_779:
[----:B------:R-:W-:Y:S04]  /*1320*/  BSSY B0, `(.L_x_781) ;  /* 0x000003f000007945 */ /* 0x000fe80003800000 */
[----:B------:R-:W-:Y:S05]  /*1330*/  @P4 BRA `(.L_x_782) ;  /* 0x0000000000f44947 */ /* 0x000fea0003800000 */
[----:B------:R-:W0:Y:S01]  /*1340*/  LDC R17, c[0x0][0x2b0] ;  /* 0x0000ac00ff117b82 */ /* 0x000e220000000800 */
        /* <DEDUP_REMOVED lines=32> */
[----:B------:R-:W-:-:S05]  /*1550*/  ISETP.GE.U32.AND P5, PT, R9, R4, PT ;  /* 0x000000040900720c */ /* 0x000fca0003fa6070 */
[----:B------:R-:W-:Y:S01]  /*1560*/  @!P6 IMAD.MOV R14, RZ, RZ, -R14 ;  /* 0x000000ffff0ee224 */ /* 0x000fe200078e0a0e */
[----:B------:R-:W-:Y:S01]  /*1570*/  ISETP.GE.AND P6, PT, R15, RZ, PT ;  /* 0x000000ff0f00720c */ /* 0x000fe20003fc6270 */
[----:B------:R-:W-:-:S03]  /*1580*/  VIADD R15, R8, 0x1 ;  /* 0x00000001080f7836 */ /* 0x000fc60000000000 */
[----:B------:R-:W-:Y:S02]  /*1590*/  SEL R19, R19, R14, !P0 ;  /* 0x0000000e13137207 */ /* 0x000fe40004000000 */
        /* <DEDUP_REMOVED lines=22> */
[----:B--2---:R-:W-:-:S11]  /*1700*/  @!P0 DFMA R10, R16, R14, R10 ;  /* 0x0000000e100a822b */ /* 0x004fd6000000000a */
.L_x_782:
[----:B------:R-:W-:Y:S05]  /*1710*/  BSYNC B0 ;  /* 0x0000000000007941 */ /* 0x000fea0003800000 */
.L_x_781:
[----:B------:R-:W-:Y:S04]  /*1720*/  BSSY B0, `(.L_x_783) ;  /* 0x000003f000007945 */ /* 0x000fe80003800000 */
        /* <DEDUP_REMOVED lines=35> */
[----:B------:R-:W-:Y:S01]  /*1960*/  @!P6 IMAD.MOV R14, RZ, RZ, -R14 ;  /* 0x000000ffff0ee224 */ /* 0x000fe200078e0a0e */
[----:B------:R-:W-:Y:S02]  /*1970*/  ISETP.GE.AND P6, PT, R15, RZ, PT ;  /* 0x000000ff0f00720c */ /* 0x000fe40003fc6270 */
[----:B------:R-:W-:Y:S02]  /*1980*/  IADD3 R15, R8, 0x1, RZ ;  /* 0x00000001080f7810 */ /* 0x000fe40007ffe0ff */
        /* <DEDUP_REMOVED lines=24> */
.L_x_784:
[----:B------:R-:W-:Y:S05]  /*1b10*/  BSYNC B0 ;  /* 0x0000000000007941 */ /* 0x000fea0003800000 */
.L_x_783:
        /* <DEDUP_REMOVED lines=35> */
[----:B------:R-:W-:-:S04]  /*1d50*/  ISETP.GE.U32.AND P5, PT, R9, R4, PT ;  /* 0x000000040900720c */ /* 0x000fc80003fa6070 */
        /* <DEDUP_REMOVED lines=26> */
[----:B--2---:R-:W-:-:S11]  /*1f00*/  @!P0 DFMA R10, R16, R14, R10 ;  /* 0x0000000e100a822b */ /* 0x004fd6000000000a */
.L_x_786:
[----:B------:R-:W-:Y:S05]  /*1f10*/  BSYNC B0 ;  /* 0x0000000000007941 */ /* 0x000fea0003800000 */
.L_x_785:
        /* <DEDUP_REMOVED lines=31> */
[----:B------:R-:W-:Y:S01]  /*2110*/  LOP3.LUT R17, R3, R17, RZ, 0x3c, !PT ;  /* 0x0000001103117212 */ /* 0x000fe200078e3cff */
[----:B------:R-:W-:Y:S01]  /*2120*/  @!P6 VIADD R14, R14, 0x1 ;  /* 0x000000010e0ee836 */ /* 0x000fe20000000000 */
[----:B------:R-:W-:Y:S02]  /*2130*/  ISETP.GE.U32.AND P5, PT, R9, R4, PT ;  /* 0x000000040900720c */ /* 0x000fe40003fa6070 */
[----:B------:R-:W-:Y:S02]  /*2140*/  LOP3.LUT R25, R7, R25, RZ, 0x3c, !PT ;  /* 0x0000001907197212 */ /* 0x000fe400078e3cff */
[----:B------:R-:W-:Y:S02]  /*2150*/  ISETP.GE.AND P2, PT, R17, RZ, PT ;  /* 0x000000ff1100720c */ /* 0x000fe40003f46270 */
[----:B------:R-:W-:-:S03]  /*2160*/  ISETP.GE.AND P6, PT, R25, RZ, PT ;  /* 0x000000ff1900720c */ /* 0x000fc60003fc6270 */
[----:B------:R-:W-:-:S04]  /*2170*/  @P4 IADD3 R14, R14, 0x1, RZ ;  /* 0x000000010e0e4810 */ /* 0x000fc80007ffe0ff */
[----:B------:R-:W-:-:S04]  /*2180*/  @P5 VIADD R8, R8, 0x1 ;  /* 0x0000000108085836 */ /* 0x000fc80000000000 */
        /* <DEDUP_REMOVED lines=10> */
[----:B------:R-:W2:Y:S03]  /*2230*/  @!P0 LDG.E.64 R12, desc[UR8][R12.64+0x20] ;  /* 0x000020080c0c8981 */ /* 0x000ea6000c1e1b00 */
[----:B------:R-:W-:-:S04]  /*2240*/  @!P0 IMAD R15, R14, UR12, R15 ;  /* 0x0000000c0e0f8c24 */ /* 0x000fc8000f8e020f */
[----:B0-----:R-:W-:-:S06]  /*2250*/  @!P0 IMAD.WIDE R8, R15, 0x8, R8 ;  /* 0x000000080f088825 */ /* 0x001fcc00078e0208 */
[----:B------:R-:W2:Y:S01]  /*2260*/  @!P0 LDG.E.64 R8, desc[UR8][R8.64] ;  /* 0x0000000808088981 */ /* 0x000ea2000c1e1b00 */
        /* <DEDUP_REMOVED lines=8> */
[----:B--2---:R-:W-:-:S11]  /*22f0*/  @!P0 DFMA R10, R8, R12, R10 ;  /* 0x0000000c080a822b */ /* 0x004fd6000000000a */
.L_x_788:
[----:B------:R-:W-:Y:S05]  /*2300*/  BSYNC B0 ;  /* 0x0000000000007941 */ /* 0x000fea0003800000 */
.L_x_787:
        /* <DEDUP_REMOVED lines=12> */
[----:B------:R0:W-:Y:S02]  /*23d0*/  STG.E.64 desc[UR8][R2.64], R10 ;  /* 0x0000000a02007986 */ /* 0x0001e4000c101b08 */
[----:B--2---:R-:W-:Y:S01]  /*23e0*/  IMAD.X R8, RZ, RZ, R8, P0 ;  /* 0x000000ffff087224 */ /* 0x004fe200000e0608 */
[----:B------:R-:W-:-:S04]  /*23f0*/  ISETP.GE.U32.AND P0, PT, R28, UR6, PT ;  /* 0x000000061c007c0c */ /* 0x000fc8000bf06070 */
[----:B------:R0:W-:Y:S01]  /*2400*/  STL [R1+0x8], R8 ;  /* 0x0000080801007387 */ /* 0x0001e20000100800 */
[----:B------:R-:W-:-:S13]  /*2410*/  ISETP.GE.AND.EX P0, PT, R8, UR10, PT, P0 ;  /* 0x0000000a08007c0c */ /* 0x000fda000bf06300 */
[----:B0-----:R-:W-:Y:S05]  /*2420*/  @!P0 BRA `(.L_x_791) ;  /* 0xffffffe000a48947 */ /* 0x001fea000383ffff */
[----:B------:R-:W-:Y:S05]  /*2430*/  EXIT ;  /* 0x000000000000794d */ /* 0x000fea0003800000 */
        .weak           $__internal_15_$__cuda_sm20_div_u64
        .type           $__internal_15_$__cuda_sm20_div_u64,@function
        .size           $__internal_15_$__cuda_sm20_div_u64,(.L_x_1151 - $__internal_15_$__cuda_sm20_div_u64)
$__internal_15_$__cuda_sm20_div_u64:
        /* <DEDUP_REMOVED lines=9> */
[----:B------:R-:W-:Y:S01]  /*24d0*/  IMAD.X R11, RZ, RZ, ~R7, P0 ;  /* 0x000000ffff0b7224 */ /* 0x000fe200000e0e07 */
[----:B------:R-:W-:-:S03]  /*24e0*/  MOV R7, R4 ;  /* 0x0000000400077202 */ /* 0x000fc60000000f00 */
        /* <DEDUP_REMOVED lines=26> */
[----:B------:R-:W-:-:S05]  /*2690*/  IMAD.X R4, RZ, RZ, R9, P0 ;  /* 0x000000ffff047224 */ /* 0x000fca00000e0609 */
[----:B------:R-:W-:Y:S01]  /*26a0*/  IADD3.X R7, RZ, R4, RZ, P1, !PT ;  /* 0x00000004ff077210 */ /* 0x000fe20000ffe4ff */
[----:B------:R-:W-:-:S04]  /*26b0*/  IMAD.WIDE.U32 R4, R6, UR4, RZ ;  /* 0x0000000406047c25 */ /* 0x000fc8000f8e00ff */
[----:B------:R-:W-:Y:S01]  /*26c0*/  IMAD R8, R7, UR4, R5 ;  /* 0x0000000407087c24 */ /* 0x000fe2000f8e0205 */
[----:B------:R-:W-:-:S04]  /*26d0*/  IADD3 R9, P0, -R4, R0, RZ ;  /* 0x0000000004097210 */ /* 0x000fc80007f1e1ff */
[----:B------:R-:W-:Y:S01]  /*26e0*/  IADD3 R0, P1, R9, -UR4, RZ ;  /* 0x8000000409007c10 */ /* 0x000fe2000ff3e0ff */
[----:B------:R-:W-:Y:S01]  /*26f0*/  IMAD.X R8, R3, 0x1, ~R8, P0 ;  /* 0x0000000103087824 */ /* 0x000fe200000e0e08 */
[----:B------:R-:W-:Y:S02]  /*2700*/  ISETP.GE.U32.AND P0, PT, R9, UR4, PT ;  /* 0x0000000409007c0c */ /* 0x000fe4000bf06070 */
        /* <DEDUP_REMOVED lines=8> */
[----:B------:R-:W-:Y:S02]  /*2790*/  ISETP.GE.U32.AND P0, PT, R0, UR4, PT ;  /* 0x0000000400007c0c */ /* 0x000fe4000bf06070 */
[----:B------:R-:W-:Y:S02]  /*27a0*/  IADD3 R0, P2, R3, 0x1, RZ ;  /* 0x0000000103007810 */ /* 0x000fe40007f5e0ff */
[----:B------:R-:W-:-:S02]  /*27b0*/  ISETP.GE.U32.AND.EX P0, PT, R5, RZ, PT, P0 ;  /* 0x000000ff0500720c */ /* 0x000fc40003f06100 */
[----:B------:R-:W-:Y:S01]  /*27c0*/  ISETP.NE.U32.AND P1, PT, RZ, UR4, PT ;  /* 0x00000004ff007c0c */ /* 0x000fe2000bf25070 */
[----:B------:R-:W-:Y:S01]  /*27d0*/  IMAD.X R5, RZ, RZ, R4, P2 ;  /* 0x000000ffff057224 */ /* 0x000fe200010e0604 */
[----:B------:R-:W-:Y:S01]  /*27e0*/  SEL R0, R0, R3, P0 ;  /* 0x0000000300007207 */ /* 0x000fe20000000000 */
[----:B------:R-:W-:Y:S01]  /*27f0*/  IMAD.MOV.U32 R3, RZ, RZ, 0x0 ;  /* 0x00000000ff037424 */ /* 0x000fe200078e00ff */
[----:B------:R-:W-:Y:S02]  /*2800*/  ISETP.NE.AND.EX P1, PT, RZ, RZ, PT, P1 ;  /* 0x000000ffff00720c */ /* 0x000fe40003f25310 */
[----:B------:R-:W-:Y:S02]  /*2810*/  SEL R5, R5, R4, P0 ;  /* 0x0000000405057207 */ /* 0x000fe40000000000 */
[----:B------:R-:W-:Y:S02]  /*2820*/  SEL R0, R0, 0xffffffff, P1 ;  /* 0xffffffff00007807 */ /* 0x000fe40000800000 */
[----:B------:R-:W-:Y:S01]  /*2830*/  SEL R5, R5, 0xffffffff, P1 ;  /* 0xffffffff05057807 */ /* 0x000fe20000800000 */
[----:B------:R-:W-:Y:S06]  /*2840*/  RET.REL.NODEC R2 `(_ZN2at6native51_GLOBAL__N__2c613397_18_DepthwiseConv2d_cu_9959487032conv_depthwise2d_backward_kernelILi5ELi0EdiEEvNS_27GenericPackedTensorAccessorIKT1_Lm4ENS_16DefaultPtrTraitsEiEENS3_IS4_Lm4ES6_iEES7_T2_iiiiiiiiiiiiiii) ;  /* 0xffffffd402ec7950 */ /* 0x000fec0003c3ffff */
.L_x_792:
        /* <DEDUP_REMOVED lines=11> */
.L_x_1151:


//--------------------- .text._ZN2at6native51_GLOBAL__N__2c613397_18_DepthwiseConv2d_cu_9959487032conv_depthwise2d_backward_kernelILi5ELi2EdiEEvNS_27GenericPackedTensorAccessorIKT1_Lm4ENS_16DefaultPtrTraitsEiEENS3_IS4_Lm4ES6_iEES7_T2_iiiiiiiiiiiiiii --------------------------
	.section	.text._ZN2at6native51_GLOBAL__N__2c613397_18_DepthwiseConv2d_cu_9959487032conv_depthwise2d_backward_kernelILi5ELi2EdiEEvNS_27GenericPackedTensorAccessorIKT1_Lm4ENS_16DefaultPtrTraitsEiEENS3_IS4_Lm4ES6_iEES7_T2_iiiiiiiiiiiiiii,"ax",@progbits
	.align	128
.text._ZN2at6native51_GLOBAL__N__2c613397_18_DepthwiseConv2d_cu_9959487032conv_depthwise2d_backward_kernelILi5ELi2EdiEEvNS_27GenericPackedTensorAccessorIKT1_Lm4ENS_16DefaultPtrTraitsEiEENS3_IS4_Lm4ES6_iEES7_T2_iiiiiiiiiiiiiii:
        .type           _ZN2at6native51_GLOBAL__N__2c613397_18_DepthwiseConv2d_cu_9959487032conv_depthwise2d_backward_kernelILi5ELi2EdiEEvNS_27GenericPackedTensorAccessorIKT1_Lm4ENS_16DefaultPtrTraitsEiEENS3_IS4_Lm4ES6_iEES7_T2_iiiiiiiiiiiiiii,@function
        .size           _ZN2at6native51_GLOBAL__N__2c613397_18_DepthwiseConv2d_cu_9959487032conv_depthwise2d_backward_kernelILi5ELi2EdiEEvNS_27GenericPackedTensorAccessorIKT1_Lm4ENS_16DefaultPtrTraitsEiEENS3_IS4_Lm4ES6_iEES7_T2_iiiiiiiiiiiiiii,(.L_x_1153 - _ZN2at6native51_GLOBAL__N__2c613397_18_DepthwiseConv2d_cu_9959487032conv_depthwise2d_backward_kernelILi5ELi2EdiEEvNS_27GenericPackedTensorAccessorIKT1_Lm4ENS_16DefaultPtrTraitsEiEENS3_IS4_Lm4ES6_iEES7_T2_iiiiiiiiiiiiiii)
        .other          _ZN2at6native51_GLOBAL__N__2c613397_18_DepthwiseConv2d_cu_9959487032conv_depthwise2d_backward_kernelILi5ELi2EdiEEvNS_27GenericPackedTensorAccessorIKT1_Lm4ENS_16DefaultPtrTraitsEiEENS3_IS4_Lm4ES6_iEES7_T2_iiiiiiiiiiiiiii,@"STO_CUDA_ENTRY STV_DEFAULT"
_ZN2at6native51_GLOBAL__N__2c613397_18_DepthwiseConv2d_cu_9959487032conv_depthwise2d_backward_kernelILi5ELi2EdiEEvNS_27GenericPackedTensorAccessorIKT1_Lm4ENS_16DefaultPtrTraitsEiEENS3_IS4_Lm4ES6_iEES7_T2_iiiiiiiiiiiiiii:
        /* <DEDUP_REMOVED lines=28> */
[----:B------:R-:W-:Y:S05]  /*01c0*/  CALL.REL.NOINC `($__internal_16_$__cuda_sm20_div_u64) ;  /* 0x0000001000207944 */ /* 0x000fea0003c00000 */
[----:B------:R-:W-:Y:S02]  /*01d0*/  IMAD.MOV.U32 R6, RZ, RZ, R2 ;  /* 0x000000ffff067224 */ /* 0x000fe400078e0002 */
[----:B------:R-:W-:Y:S01]  /*01e0*/  IMAD.MOV.U32 R7, RZ, RZ, R9 ;  /* 0x000000ffff077224 */ /* 0x000fe200078e0009 */
[----:B------:R-:W-:Y:S06]  /*01f0*/  BRA `(.L_x_796) ;  /* 0x00000000004c7947 */ /* 0x000fec0003800000 */
.L_x_795:
        /* <DEDUP_REMOVED lines=19> */
.L_x_796:
[----:B------:R-:W-:Y:S05]  /*0330*/  BSYNC B0 ;  /* 0x0000000000007941 */ /* 0x000fea0003800000 */
.L_x_794:
        /* <DEDUP_REMOVED lines=11> */
.L_x_799:
        /* <DEDUP_REMOVED lines=11> */
.L_x_798:
[----:B------:R-:W-:Y:S05]  /*04a0*/  BSYNC B0 ;  /* 0x0000000000007941 */ /* 0x000fea0003800000 */
.L_x_797:
[----:B------:R-:W-:Y:S01]  /*04b0*/  ULDC.64 UR10, c[0x0][0x238] ;  /* 0x00008e00000a7ab9 */ /* 0x000fe20000000a00 */
[----:B------:R-:W-:Y:S05]  /*04c0*/  @!P0 EXIT ;  /* 0x000000000000894d */ /* 0x000fea0003800000 */
.L_x_800:
        /* <DEDUP_REMOVED lines=18> */
.L_x_793:
[----:B------:R-:W0:Y:S01]  /*05f0*/  LDC R7, c[0x0][0x298] ;  /* 0x0000a600ff077b82 */ /* 0x000e220000000800 */
[----:B------:R-:W-:Y:S01]  /*0600*/  IABS R6, R0 ;  /* 0x0000000000067213 */ /* 0x000fe20000000000 */
[----:B------:R-:W-:Y:S01]  /*0610*/  ULDC.64 UR4, c[0x0][0x2b8] ;  /* 0x0000ae0000047ab9 */ /* 0x000fe20000000a00 */
[----:B------:R-:W-:Y:S01]  /*0620*/  ULDC UR10, c[0x0][0x2c0] ;  /* 0x0000b000000a7ab9 */ /* 0x000fe20000000800 */
[----:B------:R-:W-:Y:S02]  /*0630*/  VIADD R14, R0, UR4 ;  /* 0x00000004000e7c36 */ /* 0x000fe40008000000 */
[----:B------:R-:W-:Y:S02]  /*0640*/  IMAD.MOV.U32 R20, RZ, RZ, RZ ;  /* 0x000000ffff147224 */ /* 0x000fe400078e00ff */
        /* <DEDUP_REMOVED lines=34> */
[----:B------:R-:W-:Y:S02]  /*0870*/  IABS R12, R6 ;  /* 0x00000006000c7213 */ /* 0x000fe40000000000 */
[----:B0-----:R-:W-:-:S03]  /*0880*/  IABS R4, R11 ;  /* 0x0000000b00047213 */ /* 0x001fc60000000000 */
[----:B------:R-:W-:Y:S01]  /*0890*/  IMAD.MOV.U32 R9, RZ, RZ, R12 ;  /* 0x000000ffff097224 */ /* 0x000fe200078e000c */
        /* <DEDUP_REMOVED lines=8> */
[----:B------:R-:W-:Y:S01]  /*0920*/  ISETP.NE.AND P1, PT, R10, RZ, PT ;  /* 0x000000ff0a00720c */ /* 0x000fe20003f25270 */
[----:B0-----:R-:W-:Y:S01]  /*0930*/  VIADD R8, R13, 0xffffffe ;  /* 0x0ffffffe0d087836 */ /* 0x001fe20000000000 */
        /* <DEDUP_REMOVED lines=13> */
[----:B------:R-:W-:Y:S02]  /*0a10*/  VIADD R13, R6, UR5 ;  /* 0x00000005060d7c36 */ /* 0x000fe40008000000 */
[----:B------:R-:W-:-:S04]  /*0a20*/  IMAD.HI.U32 R2, R8, R9, RZ ;  /* 0x0000000908027227 */ /* 0x000fc800078e00ff */
[----:B------:R-:W-:Y:S02]  /*0a30*/  IMAD.MOV R8, RZ, RZ, -R2 ;  /* 0x000000ffff087224 */ /* 0x000fe400078e0a02 */
[----:B------:R-:W-:Y:S02]  /*0a40*/  IMAD.MOV R16, RZ, RZ, -R12 ;  /* 0x000000ffff107224 */ /* 0x000fe400078e0a0c */
[----:B------:R-:W-:Y:S02]  /*0a50*/  IMAD R9, R4, R8, R9 ;  /* 0x0000000804097224 */ /* 0x000fe400078e0209 */
[----:B------:R-:W-:-:S03]  /*0a60*/  IMAD R10, R10, R16, R13 ;  /* 0x000000100a0a7224 */ /* 0x000fc600078e020d */
[----:B------:R-:W-:-:S13]  /*0a70*/  ISETP.GT.U32.AND P1, PT, R4, R9, PT ;  /* 0x000000090400720c */ /* 0x000fda0003f24070 */
[-C--:B------:R-:W-:Y:S01]  /*0a80*/  @!P1 IADD3 R9, R9, -R4.reuse, RZ ;  /* 0x8000000409099210 */ /* 0x080fe20007ffe0ff */
[----:B------:R-:W-:Y:S01]  /*0a90*/  @!P1 VIADD R2, R2, 0x1 ;  /* 0x0000000102029836 */ /* 0x000fe20000000000 */
[----:B------:R-:W-:Y:S02]  /*0aa0*/  ISETP.NE.AND P1, PT, R11, RZ, PT ;  /* 0x000000ff0b00720c */ /* 0x000fe40003f25270 */
[----:B------:R-:W-:Y:S01]  /*0ab0*/  ISETP.GE.U32.AND P0, PT, R9, R4, PT ;  /* 0x000000040900720c */ /* 0x000fe20003f06070 */
[----:B------:R-:W-:Y:S01]  /*0ac0*/  IMAD R9, R6, R7, UR10 ;  /* 0x0000000a06097e24 */ /* 0x000fe2000f8e0207 */
[----:B------:R-:W-:-:S04]  /*0ad0*/  LOP3.LUT R4, R12, R11, RZ, 0x3c, !PT ;  /* 0x0000000b0c047212 */ /* 0x000fc800078e3cff */
[----:B------:R-:W-:Y:S01]  /*0ae0*/  ISETP.GE.AND P2, PT, R4, RZ, PT ;  /* 0x000000ff0400720c */ /* 0x000fe20003f46270 */
[----:B------:R-:W-:Y:S02]  /*0af0*/  IMAD.MOV R4, RZ, RZ, -R6 ;  /* 0x000000ffff047224 */ /* 0x000fe400078e0a06 */
[----:B------:R-:W-:Y:S02]  /*0b00*/  IMAD.IADD R6, R14, 0x1, -R9 ;  /* 0x000000010e067824 */ /* 0x000fe400078e0a09 */
[----:B------:R-:W-:Y:S02]  /*0b10*/  IMAD R4, R7, R4, R14 ;  /* 0x0000000407047224 */ /* 0x000fe400078e020e */
[----:B------:R-:W-:Y:S02]  /*0b20*/  @P0 VIADD R2, R2, 0x1 ;  /* 0x0000000102020836 */ /* 0x000fe40000000000 */
[----:B------:R-:W-:-:S04]  /*0b30*/  VIADD R7, R9, UR10 ;  /* 0x0000000a09077c36 */ /* 0x000fc80008000000 */
[----:B------:R-:W-:Y:S01]  /*0b40*/  @!P2 IMAD.MOV R2, RZ, RZ, -R2 ;  /* 0x000000ffff02a224 */ /* 0x000fe200078e0a02 */
[----:B------:R-:W-:Y:S01]  /*0b50*/  @!P1 LOP3.LUT R2, RZ, R11, RZ, 0x33, !PT ;  /* 0x0000000bff029212 */ /* 0x000fe200078e33ff */
[----:B------:R-:W-:Y:S02]  /*0b60*/  VIADD R9, R7, UR10 ;  /* 0x0000000a07097c36 */ /* 0x000fe40008000000 */
[C---:B------:R-:W-:Y:S02]  /*0b70*/  IMAD.IADD R7, R14.reuse, 0x1, -R7 ;  /* 0x000000010e077824 */ /* 0x040fe400078e0a07 */
[----:B------:R-:W-:Y:S02]  /*0b80*/  IMAD.MOV R15, RZ, RZ, -R2 ;  /* 0x000000ffff0f7224 */ /* 0x000fe400078e0a02 */
[C-C-:B------:R-:W-:Y:S01]  /*0b90*/  IMAD.IADD R8, R14.reuse, 0x1, -R9.reuse ;  /* 0x000000010e087824 */ /* 0x140fe200078e0a09 */
[----:B------:R-:W-:Y:S01]  /*0ba0*/  IADD3 R9, R14, -UR10, -R9 ;  /* 0x8000000a0e097c10 */ /* 0x000fe2000fffe809 */
[----:B------:R-:W-:Y:S01]  /*0bb0*/  IMAD R11, R11, R15, R12 ;  /* 0x0000000f0b0b7224 */ /* 0x000fe200078e020c */
[----:B------:R-:W-:-:S07]  /*0bc0*/  CS2R R12, SRZ ;  /* 0x00000000000c7805 */ /* 0x000fce000001ff00 */
.L_x_802:
[----:B------:R-:W-:Y:S01]  /*0bd0*/  ULDC.64 UR14, c[0x0][0x290] ;  /* 0x0000a400000e7ab9 */ /* 0x000fe20000000a00 */
[----:B------:R-:W-:Y:S01]  /*0be0*/  ULDC.64 UR4, c[0x0][0x2a8] ;  /* 0x0000aa0000047ab9 */ /* 0x000fe20000000a00 */
[----:B------:R-:W-:Y:S01]  /*0bf0*/  IMAD R15, R11, UR14, R20 ;  /* 0x0000000e0b0f7c24 */ /* 0x000fe2000f8e0214 */
[----:B------:R-:W-:Y:S01]  /*0c00*/  UIMAD UR4, UR5, UR4, URZ ;  /* 0x00000004050472a4 */ /* 0x000fe2000f8e023f */
[----:B------:R-:W-:Y:S02]  /*0c10*/  VIADD R20, R20, 0x1 ;  /* 0x0000000114147836 */ /* 0x000fe40000000000 */
[----:B------:R-:W-:Y:S02]  /*0c20*/  IMAD R21, R2, UR15, R15 ;  /* 0x0000000f02157c24 */ /* 0x000fe4000f8e020f */
[----:B------:R-:W-:Y:S01]  /*0c30*/  IMAD.MOV.U32 R25, RZ, RZ, RZ ;  /* 0x000000ffff197224 */ /* 0x000fe200078e00ff */
[----:B------:R-:W-:Y:S01]  /*0c40*/  ISETP.GE.AND P3, PT, R20, UR14, PT ;  /* 0x0000000e14007c0c */ /* 0x000fe2000bf66270 */
[----:B------:R-:W-:-:S02]  /*0c50*/  IMAD.MOV.U32 R23, RZ, RZ, R10 ;  /* 0x000000ffff177224 */ /* 0x000fc400078e000a */
[----:B------:R-:W-:-:S10]  /*0c60*/  IMAD R22, R15, UR4, RZ ;  /* 0x000000040f167c24 */ /* 0x000fd4000f8e02ff */
.L_x_801:
[C---:B------:R-:W-:Y:S01]  /*0c70*/  LEA.HI R14, R23.reuse, R23, RZ, 0x1 ;  /* 0x00000017170e7211 */ /* 0x040fe200078f08ff */
        /* <DEDUP_REMOVED lines=8> */
[C---:B------:R-:W-:Y:S02]  /*0d00*/  LOP3.LUT R15, R4.reuse, 0x1, RZ, 0xc0, !PT ;  /* 0x00000001040f7812 */ /* 0x040fe400078ec0ff */
[----:B------:R-:W-:Y:S02]  /*0d10*/  SHF.R.S32.HI R27, RZ, 0x1, R14 ;  /* 0x00000001ff1b7819 */ /* 0x000fe4000001140e */
[----:B------:R-:W-:Y:S02]  /*0d20*/  ISETP.LT.OR P4, PT, R4, -0x1, !P1 ;  /* 0xffffffff0400780c */ /* 0x000fe40004f81670 */
[----:B------:R-:W-:Y:S02]  /*0d30*/  ISETP.EQ.U32.OR P2, PT, R15, 0x1, !P0 ;  /* 0x000000010f00780c */ /* 0x000fe40004742470 */
[----:B------:R-:W-:Y:S01]  /*0d40*/  ISETP.GE.OR P4, PT, R27, UR12, P4 ;  /* 0x0000000c1b007c0c */ /* 0x000fe2000a786670 */
[----:B------:R-:W0:Y:S03]  /*0d50*/  LDC.64 R14, c[0x0][0x260] ;  /* 0x00009800ff0e7b82 */ /* 0x000e260000000a00 */
[----:B------:R-:W-:-:S13]  /*0d60*/  PLOP3.LUT P2, PT, P2, P4, PT, 0xa8, 0x0 ;  /* 0x000000000000781c */ /* 0x000fda0001749570 */
[----:B------:R-:W1:Y:S01]  /*0d70*/  @!P2 LDC.64 R18, c[0x0][0x210] ;  /* 0x00008400ff12ab82 */ /* 0x000e620000000a00 */
[----:B------:R-:W-:Y:S02]  /*0d80*/  @!P2 IMAD R27, R24, UR12, R27 ;  /* 0x0000000c181bac24 */ /* 0x000fe4000f8e021b */
[----:B0-----:R-:W-:-:S05]  /*0d90*/  IMAD.WIDE R14, R17, 0x8, R14 ;  /* 0x00000008110e7825 */ /* 0x001fca00078e020e */
[----:B------:R-:W2:Y:S01]  /*0da0*/  @!P2 LDG.E.64 R16, desc[UR6][R14.64] ;  /* 0x000000060e10a981 */ /* 0x000ea2000c1e1b00 */
[----:B-1----:R-:W-:-:S06]  /*0db0*/  @!P2 IMAD.WIDE R18, R27, 0x8, R18 ;  /* 0x000000081b12a825 */ /* 0x002fcc00078e0212 */
[----:B------:R-:W2:Y:S01]  /*0dc0*/  @!P2 LDG.E.64 R18, desc[UR6][R18.64] ;  /* 0x000000061212a981 */ /* 0x000ea2000c1e1b00 */
[C---:B------:R-:W-:Y:S01]  /*0dd0*/  ISETP.LT.OR P4, PT, R6.reuse, -0x1, !P1 ;  /* 0xffffffff0600780c */ /* 0x040fe20004f81670 */
[----:B--2---:R-:W-:Y:S01]  /*0de0*/  @!P2 DFMA R12, R18, R16, R12 ;  /* 0x00000010120ca22b */ /* 0x004fe2000000000c */
[C---:B------:R-:W-:Y:S02]  /*0df0*/  LEA.HI R17, R6.reuse, R6, RZ, 0x1 ;  /* 0x0000000606117211 */ /* 0x040fe400078f08ff */
[----:B------:R-:W-:Y:S02]  /*0e00*/  LOP3.LUT R16, R6, 0x1, RZ, 0xc0, !PT ;  /* 0x0000000106107812 */ /* 0x000fe400078ec0ff */
[----:B------:R-:W-:Y:S02]  /*0e10*/  SHF.R.S32.HI R27, RZ, 0x1, R17 ;  /* 0x00000001ff1b7819 */ /* 0x000fe40000011411 */
[----:B------:R-:W-:Y:S02]  /*0e20*/  ISETP.EQ.U32.OR P2, PT, R16, 0x1, !P0 ;  /* 0x000000011000780c */ /* 0x000fe40004742470 */
[----:B------:R-:W-:-:S04]  /*0e30*/  ISETP.GE.OR P4, PT, R27, UR12, P4 ;  /* 0x0000000c1b007c0c */ /* 0x000fc8000a786670 */
[----:B------:R-:W-:-:S13]  /*0e40*/  PLOP3.LUT P2, PT, P2, P4, PT, 0xa8, 0x0 ;  /* 0x000000000000781c */ /* 0x000fda0001749570 */
[----:B------:R-:W0:Y:S01]  /*0e50*/  @!P2 LDC.64 R16, c[0x0][0x210] ;  /* 0x00008400ff10ab82 */ /* 0x000e220000000a00 */
[----:B------:R-:W-:-:S04]  /*0e60*/  @!P2 IMAD R19, R24, UR12, R27 ;  /* 0x0000000c1813ac24 */ /* 0x000fc8000f8e021b */
[----:B0-----:R-:W-:Y:S02]  /*0e70*/  @!P2 IMAD.WIDE R18, R19, 0x8, R16 ;  /* 0x000000081312a825 */ /* 0x001fe400078e0210 */
[----:B------:R-:W2:Y:S04]  /*0e80*/  @!P2 LDG.E.64 R16, desc[UR6][R14.64+0x8] ;  /* 0x000008060e10a981 */ /* 0x000ea8000c1e1b00 */
[----:B------:R-:W2:Y:S01]  /*0e90*/  @!P2 LDG.E.64 R18, desc[UR6][R18.64] ;  /* 0x000000061212a981 */ /* 0x000ea2000c1e1b00 */
[C---:B------:R-:W-:Y:S01]  /*0ea0*/  ISETP.LT.OR P4, PT, R7.reuse, -0x1, !P1 ;  /* 0xffffffff0700780c */ /* 0x040fe20004f81670 */
[----:B--2---:R-:W-:Y:S01]  /*0eb0*/  @!P2 DFMA R12, R18, R16, R12 ;  /* 0x00000010120ca22b */ /* 0x004fe2000000000c */
[C---:B------:R-:W-:Y:S02]  /*0ec0*/  LEA.HI R17, R7.reuse, R7, RZ, 0x1 ;  /* 0x0000000707117211 */ /* 0x040fe400078f08ff */
[----:B------:R-:W-:-:S02]  /*0ed0*/  LOP3.LUT R16, R7, 0x1, RZ, 0xc0, !PT ;  /* 0x0000000107107812 */ /* 0x000fc400078ec0ff */
[----:B------:R-:W-:Y:S02]  /*0ee0*/  SHF.R.S32.HI R27, RZ, 0x1, R17 ;  /* 0x00000001ff1b7819 */ /* 0x000fe40000011411 */
[----:B------:R-:W-:Y:S02]  /*0ef0*/  ISETP.EQ.U32.OR P2, PT, R16, 0x1, !P0 ;  /* 0x000000011000780c */ /* 0x000fe40004742470 */
[----:B------:R-:W-:-:S04]  /*0f00*/  ISETP.GE.OR P4, PT, R27, UR12, P4 ;  /* 0x0000000c1b007c0c */ /* 0x000fc8000a786670 */
[----:B------:R-:W-:-:S13]  /*0f10*/  PLOP3.LUT P2, PT, P2, P4, PT, 0xa8, 0x0 ;  /* 0x000000000000781c */ /* 0x000fda0001749570 */
[----:B------:R-:W0:Y:S01]  /*0f20*/  @!P2 LDC.64 R16, c[0x0][0x210] ;  /* 0x00008400ff10ab82 */ /* 0x000e220000000a00 */
[----:B------:R-:W-:Y:S01]  /*0f30*/  @!P2 IMAD R27, R24, UR12, R27 ;  /* 0x0000000c181bac24 */ /* 0x000fe2000f8e021b */
[----:B------:R-:W2:Y:S03]  /*0f40*/  @!P2 LDG.E.64 R18, desc[UR6][R14.64+0x10] ;  /* 0x000010060e12a981 */ /* 0x000ea6000c1e1b00 */
[----:B0-----:R-:W-:-:S05]  /*0f50*/  @!P2 IMAD.WIDE R26, R27, 0x8, R16 ;  /* 0x000000081b1aa825 */ /* 0x001fca00078e0210 */
        /* <DEDUP_REMOVED lines=10> */
[----:B------:R-:W-:Y:S02]  /*1000*/  @!P2 IMAD R27, R24, UR12, R19 ;  /* 0x0000000c181bac24 */ /* 0x000fe4000f8e0213 */
[----:B------:R-:W2:Y:S02]  /*1010*/  @!P2 LDG.E.64 R18, desc[UR6][R14.64+0x18] ;  /* 0x000018060e12a981 */ /* 0x000ea4000c1e1b00 */
[----:B0-----:R-:W-:-:S05]  /*1020*/  @!P2 IMAD.WIDE R26, R27, 0x8, R16 ;  /* 0x000000081b1aa825 */ /* 0x001fca00078e0210 */
[----:B------:R-:W2:Y:S01]  /*1030*/  @!P2 LDG.E.64 R16, desc[UR6][R26.64] ;  /* 0x000000061a10a981 */ /* 0x000ea2000c1e1b00 */
[----:B------:R-:W-:-:S04]  /*1040*/  LOP3.LUT R28, R9, 0x1, RZ, 0xc0, !PT ;  /* 0x00000001091c7812 */ /* 0x000fc800078ec0ff */
[----:B------:R-:W-:Y:S02]  /*1050*/  ISETP.EQ.U32.OR P0, PT, R28, 0x1, !P0 ;  /* 0x000000011c00780c */ /* 0x000fe40004702470 */
[C---:B------:R-:W-:Y:S02]  /*1060*/  LEA.HI R28, R9.reuse, R9, RZ, 0x1 ;  /* 0x00000009091c7211 */ /* 0x040fe400078f08ff */
[----:B------:R-:W-:Y:S02]  /*1070*/  ISETP.LT.OR P1, PT, R9, -0x1, !P1 ;  /* 0xffffffff0900780c */ /* 0x000fe40004f21670 */
[----:B------:R-:W-:-:S04]  /*1080*/  SHF.R.S32.HI R29, RZ, 0x1, R28 ;  /* 0x00000001ff1d7819 */ /* 0x000fc8000001141c */
[----:B------:R-:W-:-:S04]  /*1090*/  ISETP.GE.OR P1, PT, R29, UR12, P1 ;  /* 0x0000000c1d007c0c */ /* 0x000fc80008f26670 */
[----:B------:R-:W-:-:S13]  /*10a0*/  PLOP3.LUT P0, PT, P0, P1, PT, 0xa8, 0x0 ;  /* 0x000000000000781c */ /* 0x000fda0000703570 */
[----:B------:R-:W3:Y:S01]  /*10b0*/  @!P0 LDG.E.64 R14, desc[UR6][R14.64+0x20] ;  /* 0x000020060e0e8981 */ /* 0x000ee2000c1e1b00 */
[----:B--2---:R-:W-:Y:S01]  /*10c0*/  @!P2 DFMA R12, R16, R18, R12 ;  /* 0x00000012100ca22b */ /* 0x004fe2000000000c */
[----:B------:R-:W0:Y:S01]  /*10d0*/  @!P0 LDC.64 R16, c[0x0][0x210] ;  /* 0x00008400ff108b82 */ /* 0x000e220000000a00 */
[----:B------:R-:W-:-:S04]  /*10e0*/  @!P0 IMAD R19, R24, UR12, R29 ;  /* 0x0000000c18138c24 */ /* 0x000fc8000f8e021d */
[----:B0-----:R-:W-:-:S06]  /*10f0*/  @!P0 IMAD.WIDE R16, R19, 0x8, R16 ;  /* 0x0000000813108825 */ /* 0x001fcc00078e0210 */
[----:B------:R-:W3:Y:S01]  /*1100*/  @!P0 LDG.E.64 R16, desc[UR6][R16.64] ;  /* 0x0000000610108981 */ /* 0x000ee2000c1e1b00 */
[----:B------:R-:W-:-:S05]  /*1110*/  VIADD R25, R25, 0x5 ;  /* 0x0000000519197836 */ /* 0x000fca0000000000 */
[----:B------:R-:W-:Y:S02]  /*1120*/  ISETP.NE.AND P1, PT, R25, 0x19, PT ;  /* 0x000000191900780c */ /* 0x000fe40003f25270 */
[----:B------:R-:W-:Y:S01]  /*1130*/  IADD3 R23, R23, -UR11, RZ ;  /* 0x8000000b17177c10 */ /* 0x000fe2000fffe0ff */
[----:B---3--:R-:W-:-:S10]  /*1140*/  @!P0 DFMA R12, R16, R14, R12 ;  /* 0x0000000e100c822b */ /* 0x008fd4000000000c */
        /* <DEDUP_REMOVED lines=16> */
        .weak           $__internal_16_$__cuda_sm20_div_u64
        .type           $__internal_16_$__cuda_sm20_div_u64,@function
        .size           $__internal_16_$__cuda_sm20_div_u64,(.L_x_1153 - $__internal_16_$__cuda_sm20_div_u64)
$__internal_16_$__cuda_sm20_div_u64:
        /* <DEDUP_REMOVED lines=66> */
[----:B------:R-:W-:Y:S06]  /*1670*/  RET.REL.NODEC R6 `(_ZN2at6native51_GLOBAL__N__2c613397_18_DepthwiseConv2d_cu_9959487032conv_depthwise2d_backward_kernelILi5ELi2EdiEEvNS_27GenericPackedTensorAccessorIKT1_Lm4ENS_16DefaultPtrTraitsEiEENS3_IS4_Lm4ES6_iEES7_T2_iiiiiiiiiiiiiii) ;  /* 0xffffffe806607950 */ /* 0x000fec0003c3ffff */
.L_x_803:
        /* <DEDUP_REMOVED lines=16> */
.L_x_1153:


//--------------------- .text._ZN2at6native51_GLOBAL__N__2c613397_18_DepthwiseConv2d_cu_9959487032conv_depthwise2d_backward_kernelILi5ELi1EdiEEvNS_27GenericPackedTensorAccessorIKT1_Lm4ENS_16DefaultPtrTraitsEiEENS3_IS4_Lm4ES6_iEES7_T2_iiiiiiiiiiiiiii --------------------------
	.section	.text._ZN2at6native51_GLOBAL__N__2c613397_18_DepthwiseConv2d_cu_9959487032conv_depthwise2d_backward_kernelILi5ELi1EdiEEvNS_27GenericPackedTensorAccessorIKT1_Lm4ENS_16DefaultPtrTraitsEiEENS3_IS4_Lm4ES6_iEES7_T2_iiiiiiiiiiiiiii,"ax",@progbits
	.align	128
.text._ZN2at6native51_GLOBAL__N__2c613397_18_DepthwiseConv2d_cu_9959487032conv_depthwise2d_backward_kernelILi5ELi1EdiEEvNS_27GenericPackedTensorAccessorIKT1_Lm4ENS_16DefaultPtrTraitsEiEENS3_IS4_Lm4ES6_iEES7_T2_iiiiiiiiiiiiiii:
        .type           _ZN2at6native51_GLOBAL__N__2c613397_18_DepthwiseConv2d_cu_9959487032conv_depthwise2d_backward_kernelILi5ELi1EdiEEvNS_27GenericPackedTensorAccessorIKT1_Lm4ENS_16DefaultPtrTraitsEiEENS3_IS4_Lm4ES6_iEES7_T2_iiiiiiiiiiiiiii,@function
        .size           _ZN2at6native51_GLOBAL__N__2c613397_18_DepthwiseConv2d_cu_9959487032conv_depthwise2d_backward_kernelILi5ELi1EdiEEvNS_27GenericPackedTensorAccessorIKT1_Lm4ENS_16DefaultPtrTraitsEiEENS3_IS4_Lm4ES6_iEES7_T2_iiiiiiiiiiiiiii,(.L_x_1155 - _ZN2at6native51_GLOBAL__N__2c613397_18_DepthwiseConv2d_cu_9959487032conv_depthwise2d_backward_kernelILi5ELi1EdiEEvNS_27GenericPackedTensorAccessorIKT1_Lm4ENS_16DefaultPtrTraitsEiEENS3_IS4_Lm4ES6_iEES7_T2_iiiiiiiiiiiiiii)
        .other          _ZN2at6native51_GLOBAL__N__2c613397_18_DepthwiseConv2d_cu_9959487032conv_depthwise2d_backward_kernelILi5ELi1EdiEEvNS_27GenericPackedTensorAccessorIKT1_Lm4ENS_16DefaultPtrTraitsEiEENS3_IS4_Lm4ES6_iEES7_T2_iiiiiiiiiiiiiii,@"STO_CUDA_ENTRY STV_DEFAULT"
_ZN2at6native51_GLOBAL__N__2c613397_18_DepthwiseConv2d_cu_9959487032conv_depthwise2d_backward_kernelILi5ELi1EdiEEvNS_27GenericPackedTensorAccessorIKT1_Lm4ENS_16DefaultPtrTraitsEiEENS3_IS4_Lm4ES6_iEES7_T2_iiiiiiiiiiiiiii:
        /* <DEDUP_REMOVED lines=27> */
[----:B------:R-:W-:Y:S05]  /*01b0*/  CALL.REL.NOINC `($__internal_17_$__cuda_sm20_div_u64) ;  /* 0x0000001800c87944 */ /* 0x000fea0003c00000 */
[----:B------:R-:W-:Y:S02]  /*01c0*/  IMAD.MOV.U32 R2, RZ, RZ, R4 ;  /* 0x000000ffff027224 */ /* 0x000fe400078e0004 */
[----:B------:R-:W-:Y:S01]  /*01d0*/  IMAD.MOV.U32 R3, RZ, RZ, R5 ;  /* 0x000000ffff037224 */ /* 0x000fe200078e0005 */
[----:B------:R-:W-:Y:S06]  /*01e0*/  BRA `(.L_x_807) ;  /* 0x00000000004c7947 */ /* 0x000fec0003800000 */
.L_x_806:
        /* <DEDUP_REMOVED lines=19> */
.L_x_807:
[----:B------:R-:W-:Y:S05]  /*0320*/  BSYNC B0 ;  /* 0x0000000000007941 */ /* 0x000fea0003800000 */
.L_x_805:
        /* <DEDUP_REMOVED lines=11> */
.L_x_810:
        /* <DEDUP_REMOVED lines=11> */
.L_x_809:
[----:B------:R-:W-:Y:S05]  /*0490*/  BSYNC B0 ;  /* 0x0000000000007941 */ /* 0x000fea0003800000 */
.L_x_808:
[----:B------:R-:W-:Y:S01]  /*04a0*/  ULDC.64 UR10, c[0x0][0x238] ;  /* 0x00008e00000a7ab9 */ /* 0x000fe20000000a00 */
[----:B------:R-:W-:Y:S05]  /*04b0*/  @!P1 EXIT ;  /* 0x000000000000994d */ /* 0x000fea0003800000 */
.L_x_811:
        /* <DEDUP_REMOVED lines=18> */
.L_x_804:
[----:B------:R-:W-:Y:S01]  /*05e0*/  ULDC.64 UR4, c[0x0][0x2a8] ;  /* 0x0000aa0000047ab9 */ /* 0x000fe20000000a00 */
[----:B------:R-:W-:Y:S01]  /*05f0*/  ULDC UR14, c[0x0][0x290] ;  /* 0x0000a400000e7ab9 */ /* 0x000fe20000000800 */
[----:B------:R-:W-:Y:S01]  /*0600*/  UIMAD UR4, UR5, UR4, URZ ;  /* 0x00000004050472a4 */ /* 0x000fe2000f8e023f */
[----:B------:R-:W-:Y:S01]  /*0610*/  ULDC UR9, c[0x0][0x2c4] ;  /* 0x0000b10000097ab9 */ /* 0x000fe20000000800 */
[----:B------:R-:W-:-:S10]  /*0620*/  ULDC.64 UR12, c[0x0][0x2a0] ;  /* 0x0000a800000c7ab9 */ /* 0x000fd40000000a00 */
.L_x_813:
        /* <DEDUP_REMOVED lines=18> */
[----:B------:R-:W0:Y:S03]  /*0750*/  I2F.RP R6, R13 ;  /* 0x0000000d00067306 */ /* 0x000e260000209400 */
[----:B------:R-:W-:-:S05]  /*0760*/  IADD3 R4, -R2, RZ, RZ ;  /* 0x000000ff02047210 */ /* 0x000fca0007ffe1ff */
[C---:B------:R-:W-:Y:S02]  /*0770*/  IMAD R4, R11.reuse, R4, R8 ;  /* 0x000000040b047224 */ /* 0x040fe400078e0208 */
[----:B------:R-:W1:Y:S03]  /*0780*/  LDC R8, c[0x0][0x28c] ;  /* 0x0000a300ff087b82 */ /* 0x000e660000000800 */
        /* <DEDUP_REMOVED lines=8> */
[----:B-1----:R-:W-:Y:S02]  /*0810*/  IABS R17, R8 ;  /* 0x0000000800117213 */ /* 0x002fe40000000000 */
[----:B------:R-:W-:Y:S01]  /*0820*/  ISETP.GE.AND P2, PT, R4, RZ, PT ;  /* 0x000000ff0400720c */ /* 0x000fe20003f46270 */
[----:B------:R-:W0:Y:S06]  /*0830*/  F2I.FTZ.U32.TRUNC.NTZ R5, R5 ;  /* 0x0000000500057305 */ /* 0x000e2c000021f000 */
[----:B------:R-:W-:-:S02]  /*0840*/  @P0 VIADD R2, R2, 0x1 ;  /* 0x0000000102020836 */ /* 0x000fc40000000000 */
[----:B------:R-:W1:Y:S02]  /*0850*/  I2F.RP R6, R17 ;  /* 0x0000001100067306 */ /* 0x000e640000209400 */
[--C-:B------:R-:W-:Y:S02]  /*0860*/  IMAD.MOV.U32 R10, RZ, RZ, R2.reuse ;  /* 0x000000ffff0a7224 */ /* 0x100fe400078e0002 */
[----:B------:R-:W-:Y:S01]  /*0870*/  @!P2 IMAD.MOV R10, RZ, RZ, -R2 ;  /* 0x000000ffff0aa224 */ /* 0x000fe200078e0a02 */
[----:B------:R-:W-:Y:S01]  /*0880*/  @!P1 LOP3.LUT R10, RZ, R3, RZ, 0x33, !PT ;  /* 0x00000003ff0a9212 */ /* 0x000fe200078e33ff */
[----:B0-----:R-:W-:-:S04]  /*0890*/  IMAD.MOV R4, RZ, RZ, -R5 ;  /* 0x000000ffff047224 */ /* 0x001fc800078e0a05 */
[----:B------:R-:W-:Y:S02]  /*08a0*/  IMAD.MOV.U32 R2, RZ, RZ, R4 ;  /* 0x000000ffff027224 */ /* 0x000fe400078e0004 */
[----:B------:R-:W-:Y:S02]  /*08b0*/  IMAD.MOV.U32 R4, RZ, RZ, RZ ;  /* 0x000000ffff047224 */ /* 0x000fe400078e00ff */
[----:B------:R-:W-:Y:S01]  /*08c0*/  IMAD R11, R2, R13, RZ ;  /* 0x0000000d020b7224 */ /* 0x000fe200078e02ff */
[----:B------:R-:W-:Y:S01]  /*08d0*/  IABS R2, R10 ;  /* 0x0000000a00027213 */ /* 0x000fe20000000000 */
[----:B-1----:R-:W0:Y:S02]  /*08e0*/  MUFU.RCP R6, R6 ;  /* 0x0000000600067308 */ /* 0x002e240000001000 */
[----:B------:R-:W-:-:S06]  /*08f0*/  IMAD.HI.U32 R4, R5, R11, R4 ;  /* 0x0000000b05047227 */ /* 0x000fcc00078e0004 */
[----:B------:R-:W-:-:S05]  /*0900*/  IMAD.HI.U32 R4, R4, R2, RZ ;  /* 0x0000000204047227 */ /* 0x000fca00078e00ff */
[----:B------:R-:W-:-:S05]  /*0910*/  IADD3 R5, -R4, RZ, RZ ;  /* 0x000000ff04057210 */ /* 0x000fca0007ffe1ff */
[C---:B------:R-:W-:Y:S02]  /*0920*/  IMAD R2, R13.reuse, R5, R2 ;  /* 0x000000050d027224 */ /* 0x040fe400078e0202 */
[----:B0-----:R-:W-:Y:S02]  /*0930*/  VIADD R5, R6, 0xffffffe ;  /* 0x0ffffffe06057836 */ /* 0x001fe40000000000 */
[----:B------:R-:W-:Y:S01]  /*0940*/  VIADD R6, R10, UR11 ;  /* 0x0000000b0a067c36 */ /* 0x000fe20008000000 */
[----:B------:R-:W-:-:S03]  /*0950*/  ISETP.GT.U32.AND P1, PT, R13, R2, PT ;  /* 0x000000020d00720c */ /* 0x000fc60003f24070 */
[----:B------:R-:W0:Y:S10]  /*0960*/  F2I.FTZ.U32.TRUNC.NTZ R5, R5 ;  /* 0x0000000500057305 */ /* 0x000e34000021f000 */
[----:B------:R-:W-:-:S02]  /*0970*/  @!P1 IMAD.IADD R2, R2, 0x1, -R13 ;  /* 0x0000000102029824 */ /* 0x000fc400078e0a0d */
[----:B------:R-:W-:Y:S01]  /*0980*/  @!P1 VIADD R4, R4, 0x1 ;  /* 0x0000000104049836 */ /* 0x000fe20000000000 */
[----:B------:R-:W-:Y:S02]  /*0990*/  ISETP.NE.AND P1, PT, R15, RZ, PT ;  /* 0x000000ff0f00720c */ /* 0x000fe40003f25270 */
[----:B------:R-:W-:Y:S02]  /*09a0*/  ISETP.GE.U32.AND P0, PT, R2, R13, PT ;  /* 0x0000000d0200720c */ /* 0x000fe40003f06070 */
[----:B------:R-:W-:-:S04]  /*09b0*/  LOP3.LUT R2, R10, R15, RZ, 0x3c, !PT ;  /* 0x0000000f0a027212 */ /* 0x000fc800078e3cff */
[----:B------:R-:W-:Y:S01]  /*09c0*/  ISETP.GE.AND P2, PT, R2, RZ, PT ;  /* 0x000000ff0200720c */ /* 0x000fe20003f46270 */
[----:B0-----:R-:W-:-:S04]  /*09d0*/  IMAD.MOV R2, RZ, RZ, -R5 ;  /* 0x000000ffff027224 */ /* 0x001fc800078e0a05 */
[----:B------:R-:W-:Y:S02]  /*09e0*/  IMAD R11, R2, R17, RZ ;  /* 0x00000011020b7224 */ /* 0x000fe400078e02ff */
[----:B------:R-:W-:-:S04]  /*09f0*/  @P0 VIADD R4, R4, 0x1 ;  /* 0x0000000104040836 */ /* 0x000fc80000000000 */
[--C-:B------:R-:W-:Y:S02]  /*0a00*/  IMAD.MOV.U32 R13, RZ, RZ, R4.reuse ;  /* 0x000000ffff0d7224 */ /* 0x100fe400078e0004 */
[----:B------:R-:W-:Y:S01]  /*0a10*/  @!P2 IMAD.MOV R13, RZ, RZ, -R4 ;  /* 0x000000ffff0da224 */ /* 0x000fe200078e0a04 */
[----:B------:R-:W-:Y:S01]  /*0a20*/  @!P1 LOP3.LUT R13, RZ, R15, RZ, 0x33, !PT ;  /* 0x0000000fff0d9212 */ /* 0x000fe200078e33ff */
[----:B------:R-:W-:-:S03]  /*0a30*/  IMAD.MOV.U32 R4, RZ, RZ, RZ ;  /* 0x000000ffff047224 */ /* 0x000fc600078e00ff */
[----:B------:R-:W-:Y:S01]  /*0a40*/  IABS R2, R13 ;  /* 0x0000000d00027213 */ /* 0x000fe20000000000 */
[----:B------:R-:W-:-:S04]  /*0a50*/  IMAD.HI.U32 R4, R5, R11, R4 ;  /* 0x0000000b05047227 */ /* 0x000fc800078e0004 */
[----:B------:R-:W-:Y:S02]  /*0a60*/  IMAD.MOV R11, RZ, RZ, -R10 ;  /* 0x000000ffff0b7224 */ /* 0x000fe400078e0a0a */
[----:B------:R-:W-:-:S05]  /*0a70*/  IMAD.HI.U32 R4, R4, R2, RZ ;  /* 0x0000000204047227 */ /* 0x000fca00078e00ff */
[----:B------:R-:W-:-:S05]  /*0a80*/  IADD3 R5, -R4, RZ, RZ ;  /* 0x000000ff04057210 */ /* 0x000fca0007ffe1ff */
[----:B------:R-:W-:Y:S02]  /*0a90*/  IMAD R2, R17, R5, R2 ;  /* 0x0000000511027224 */ /* 0x000fe400078e0202 */
[----:B------:R-:W-:-:S03]  /*0aa0*/  IMAD.MOV R5, RZ, RZ, -R13 ;  /* 0x000000ffff057224 */ /* 0x000fc600078e0a0d */
[----:B------:R-:W-:Y:S01]  /*0ab0*/  ISETP.GT.U32.AND P1, PT, R17, R2, PT ;  /* 0x000000021100720c */ /* 0x000fe20003f24070 */
[----:B------:R-:W-:-:S12]  /*0ac0*/  IMAD R6, R15, R5, R6 ;  /* 0x000000050f067224 */ /* 0x000fd800078e0206 */
[----:B------:R-:W-:Y:S02]  /*0ad0*/  @!P1 IMAD.IADD R2, R2, 0x1, -R17 ;  /* 0x0000000102029824 */ /* 0x000fe400078e0a11 */
[----:B------:R-:W-:Y:S01]  /*0ae0*/  @!P1 VIADD R4, R4, 0x1 ;  /* 0x0000000104049836 */ /* 0x000fe20000000000 */
[----:B------:R-:W-:Y:S02]  /*0af0*/  ISETP.NE.AND P1, PT, R8, RZ, PT ;  /* 0x000000ff0800720c */ /* 0x000fe40003f25270 */
[----:B------:R-:W-:Y:S02]  /*0b00*/  ISETP.GE.U32.AND P0, PT, R2, R17, PT ;  /* 0x000000110200720c */ /* 0x000fe40003f06070 */
[----:B------:R-:W-:-:S04]  /*0b10*/  LOP3.LUT R2, R13, R8, RZ, 0x3c, !PT ;  /* 0x000000080d027212 */ /* 0x000fc800078e3cff */
[----:B------:R-:W-:Y:S01]  /*0b20*/  ISETP.GE.AND P2, PT, R2, RZ, PT ;  /* 0x000000ff0200720c */ /* 0x000fe20003f46270 */
[----:B------:R-:W-:Y:S01]  /*0b30*/  VIADD R2, R0, UR10 ;  /* 0x0000000a00027c36 */ /* 0x000fe20008000000 */
[----:B------:R-:W-:Y:S02]  /*0b40*/  ULDC.64 UR10, c[0x0][0x2a0] ;  /* 0x0000a800000a7ab9 */ /* 0x000fe40000000a00 */
[----:B------:R-:W-:Y:S01]  /*0b50*/  ISETP.GE.AND P6, PT, R6, UR11, PT ;  /* 0x0000000b06007c0c */ /* 0x000fe2000bfc6270 */
[----:B------:R-:W-:Y:S02]  /*0b60*/  IMAD R11, R3, R11, R2 ;  /* 0x0000000b030b7224 */ /* 0x000fe400078e0202 */
[----:B------:R-:W-:Y:S02]  /*0b70*/  @P0 VIADD R4, R4, 0x1 ;  /* 0x0000000104040836 */ /* 0x000fe40000000000 */
[----:B------:R-:W-:Y:S01]  /*0b80*/  IMAD R3, R10, R3, UR5 ;  /* 0x000000050a037e24 */ /* 0x000fe2000f8e0203 */
[----:B------:R-:W-:-:S03]  /*0b90*/  LOP3.LUT R5, R11, R6, RZ, 0xfc, !PT ;  /* 0x000000060b057212 */ /* 0x000fc600078efcff */
[----:B------:R-:W-:Y:S01]  /*0ba0*/  @!P2 IMAD.MOV R4, RZ, RZ, -R4 ;  /* 0x000000ffff04a224 */ /* 0x000fe200078e0a04 */
[----:B------:R-:W-:Y:S01]  /*0bb0*/  @!P1 LOP3.LUT R4, RZ, R8, RZ, 0x33, !PT ;  /* 0x00000008ff049212 */ /* 0x000fe200078e33ff */
[----:B------:R-:W-:Y:S01]  /*0bc0*/  VIADD R15, R3, UR5 ;  /* 0x00000005030f7c36 */ /* 0x000fe20008000000 */
[----:B------:R-:W-:Y:S02]  /*0bd0*/  ISETP.LT.OR P0, PT, R5, RZ, P6 ;  /* 0x000000ff0500720c */ /* 0x000fe40003701670 */
[----:B------:R-:W-:Y:S01]  /*0be0*/  IADD3 R5, -R4, RZ, RZ ;  /* 0x000000ff04057210 */ /* 0x000fe20007ffe1ff */
[----:B------:R-:W-:Y:S01]  /*0bf0*/  VIADD R19, R15, UR5 ;  /* 0x000000050f137c36 */ /* 0x000fe20008000000 */
[----:B------:R-:W-:Y:S01]  /*0c00*/  ISETP.GE.OR P0, PT, R11, UR10, P0 ;  /* 0x0000000a0b007c0c */ /* 0x000fe20008706670 */
[----:B------:R-:W-:Y:S01]  /*0c10*/  ULDC.64 UR10, c[0x0][0x290] ;  /* 0x0000a400000a7ab9 */ /* 0x000fe20000000a00 */
[----:B------:R-:W-:Y:S02]  /*0c20*/  IMAD.IADD R15, R2, 0x1, -R15 ;  /* 0x00000001020f7824 */ /* 0x000fe400078e0a0f */
[----:B------:R-:W-:-:S02]  /*0c30*/  IMAD R8, R8, R5, R13 ;  /* 0x0000000508087224 */ /* 0x000fc400078e020d */
[C-C-:B------:R-:W-:Y:S01]  /*0c40*/  IMAD.IADD R17, R2.reuse, 0x1, -R19.reuse ;  /* 0x0000000102117824 */ /* 0x140fe200078e0a13 */
[----:B------:R-:W-:Y:S01]  /*0c50*/  IADD3 R19, R2, -UR5, -R19 ;  /* 0x8000000502137c10 */ /* 0x000fe2000fffe813 */
[----:B------:R-:W-:Y:S02]  /*0c60*/  IMAD R8, R8, UR10, RZ ;  /* 0x0000000a08087c24 */ /* 0x000fe4000f8e02ff */
[----:B------:R-:W-:Y:S01]  /*0c70*/  IMAD.IADD R13, R2, 0x1, -R3 ;  /* 0x00000001020d7824 */ /* 0x000fe200078e0a03 */
[----:B------:R-:W-:Y:S01]  /*0c80*/  CS2R R2, SRZ ;  /* 0x0000000000027805 */ /* 0x000fe2000001ff00 */
[----:B------:R-:W-:-:S07]  /*0c90*/  IMAD R10, R4, UR11, R8 ;  /* 0x0000000b040a7c24 */ /* 0x000fce000f8e0208 */
.L_x_812:
[----:B------:R-:W0:Y:S01]  /*0ca0*/  @!P0 LDC.64 R34, c[0x0][0x210] ;  /* 0x00008400ff228b82 */ /* 0x000e220000000a00 */
[--C-:B------:R-:W-:Y:S01]  /*0cb0*/  IMAD.IADD R25, R10, 0x1, R21.reuse ;  /* 0x000000010a197824 */ /* 0x100fe200078e0215 */
[----:B------:R-:W-:Y:S01]  /*0cc0*/  LOP3.LUT R14, R13, R6, RZ, 0xfc, !PT ;  /* 0x000000060d0e7212 */ /* 0x000fe200078efcff */
[----:B------:R-:W-:Y:S02]  /*0cd0*/  IMAD.IADD R23, R8, 0x1, R21 ;  /* 0x0000000108177824 */ /* 0x000fe400078e0215 */
[----:B------:R-:W-:Y:S01]  /*0ce0*/  IMAD R12, R25, UR13, R6 ;  /* 0x0000000d190c7c24 */ /* 0x000fe2000f8e0206 */
[----:B------:R-:W-:Y:S01]  /*0cf0*/  ISETP.LT.OR P1, PT, R14, RZ, P6 ;  /* 0x000000ff0e00720c */ /* 0x000fe20003721670 */
[----:B------:R-:W-:Y:S01]  /*0d00*/  IMAD R23, R23, UR4, RZ ;  /* 0x0000000417177c24 */ /* 0x000fe2000f8e02ff */
[----:B------:R-:W1:Y:S01]  /*0d10*/  LDC.64 R4, c[0x0][0x260] ;  /* 0x00009800ff047b82 */ /* 0x000e620000000a00 */
[----:B------:R-:W-:Y:S01]  /*0d20*/  IMAD R39, R12, UR12, R11 ;  /* 0x0000000c0c277c24 */ /* 0x000fe2000f8e020b */
[----:B------:R-:W-:-:S13]  /*0d30*/  ISETP.GE.OR P3, PT, R13, UR12, P1 ;  /* 0x0000000c0d007c0c */ /* 0x000fda0008f66670 */
[----:B------:R-:W2:Y:S01]  /*0d40*/  @!P3 LDC.64 R30, c[0x0][0x210] ;  /* 0x00008400ff1ebb82 */ /* 0x000ea20000000a00 */
[----:B0-----:R-:W-:-:S06]  /*0d50*/  @!P0 IMAD.WIDE R34, R39, 0x8, R34 ;  /* 0x0000000827228825 */ /* 0x001fcc00078e0222 */
[----:B------:R-:W3:Y:S01]  /*0d60*/  @!P0 LDG.E.64 R34, desc[UR6][R34.64] ;  /* 0x0000000622228981 */ /* 0x000ee2000c1e1b00 */
[----:B-1----:R-:W-:-:S05]  /*0d70*/  IMAD.WIDE R26, R23, 0x8, R4 ;  /* 0x00000008171a7825 */ /* 0x002fca00078e0204 */
[----:B------:R-:W3:Y:S01]  /*0d80*/  @!P0 LDG.E.64 R32, desc[UR6][R26.64] ;  /* 0x000000061a208981 */ /* 0x000ee2000c1e1b00 */
[----:B------:R-:W-:-:S03]  /*0d90*/  IMAD R29, R12, UR12, R13 ;  /* 0x0000000c0c1d7c24 */ /* 0x000fc6000f8e020d */
[----:B------:R-:W4:Y:S01]  /*0da0*/  @!P3 LDG.E.64 R24, desc[UR6][R26.64+0x8] ;  /* 0x000008061a18b981 */ /* 0x000f22000c1e1b00 */
[----:B--2---:R-:W-:-:S06]  /*0db0*/  @!P3 IMAD.WIDE R30, R29, 0x8, R30 ;  /* 0x000000081d1eb825 */ /* 0x004fcc00078e021e */
[----:B------:R-:W4:Y:S01]  /*0dc0*/  @!P3 LDG.E.64 R30, desc[UR6][R30.64] ;  /* 0x000000061e1eb981 */ /* 0x000f22000c1e1b00 */
[----:B------:R-:W-:-:S04]  /*0dd0*/  LOP3.LUT R14, R15, R6, RZ, 0xfc, !PT ;  /* 0x000000060f0e7212 */ /* 0x000fc800078efcff */
[----:B------:R-:W-:-:S04]  /*0de0*/  ISETP.LT.OR P2, PT, R14, RZ, P6 ;  /* 0x000000ff0e00720c */ /* 0x000fc80003741670 */
[----:B------:R-:W-:-:S13]  /*0df0*/  ISETP.GE.OR P2, PT, R15, UR12, P2 ;  /* 0x0000000c0f007c0c */ /* 0x000fda0009746670 */
[----:B------:R-:W0:Y:S01]  /*0e00*/  @!P2 LDC.64 R36, c[0x0][0x210] ;  /* 0x00008400ff24ab82 */ /* 0x000e220000000a00 */
[----:B------:R-:W-:-:S04]  /*0e10*/  LOP3.LUT R14, R17, R6, RZ, 0xfc, !PT ;  /* 0x00000006110e7212 */ /* 0x000fc800078efcff */
[----:B------:R-:W-:-:S04]  /*0e20*/  ISETP.LT.OR P1, PT, R14, RZ, P6 ;  /* 0x000000ff0e00720c */ /* 0x000fc80003721670 */
[----:B------:R-:W-:-:S13]  /*0e30*/  ISETP.GE.OR P1, PT, R17, UR12, P1 ;  /* 0x0000000c11007c0c */ /* 0x000fda0008f26670 */
[----:B------:R-:W1:Y:S01]  /*0e40*/  @!P1 LDC.64 R40, c[0x0][0x210] ;  /* 0x00008400ff289b82 */ /* 0x000e620000000a00 */
[----:B---3--:R-:W-:Y:S01]  /*0e50*/  @!P0 DFMA R2, R32, R34, R2 ;  /* 0x000000222002822b */ /* 0x008fe20000000002 */
[----:B------:R-:W-:Y:S01]  /*0e60*/  IMAD R33, R12, UR12, R15 ;  /* 0x0000000c0c217c24 */ /* 0x000fe2000f8e020f */
[----:B------:R-:W2:Y:S03]  /*0e70*/  @!P2 LDG.E.64 R34, desc[UR6][R26.64+0x10] ;  /* 0x000010061a22a981 */ /* 0x000ea6000c1e1b00 */
[----:B0-----:R-:W-:-:S06]  /*0e80*/  @!P2 IMAD.WIDE R36, R33, 0x8, R36 ;  /* 0x000000082124a825 */ /* 0x001fcc00078e0224 */
[----:B------:R-:W2:Y:S01]  /*0e90*/  @!P2 LDG.E.64 R36, desc[UR6][R36.64] ;  /* 0x000000062424a981 */ /* 0x000ea2000c1e1b00 */
[----:B----4-:R-:W-:Y:S01]  /*0ea0*/  @!P3 DFMA R2, R30, R24, R2 ;  /* 0x000000181e02b22b */ /* 0x010fe20000000002 */
[----:B------:R-:W-:-:S04]  /*0eb0*/  IMAD R31, R12, UR12, R17 ;  /* 0x0000000c0c1f7c24 */ /* 0x000fc8000f8e0211 */
[----:B-1----:R-:W-:Y:S02]  /*0ec0*/  @!P1 IMAD.WIDE R24, R31, 0x8, R40 ;  /* 0x000000081f189825 */ /* 0x002fe400078e0228 */
[----:B------:R-:W3:Y:S04]  /*0ed0*/  @!P1 LDG.E.64 R40, desc[UR6][R26.64+0x18] ;  /* 0x000018061a289981 */ /* 0x000ee8000c1e1b00 */
[----:B------:R-:W3:Y:S01]  /*0ee0*/  @!P1 LDG.E.64 R24, desc[UR6][R24.64] ;  /* 0x0000000618189981 */ /* 0x000ee2000c1e1b00 */
[----:B------:R-:W-:-:S04]  /*0ef0*/  LOP3.LUT R14, R19, R6, RZ, 0xfc, !PT ;  /* 0x00000006130e7212 */ /* 0x000fc800078efcff */
[----:B------:R-:W-:-:S04]  /*0f00*/  ISETP.LT.OR P3, PT, R14, RZ, P6 ;  /* 0x000000ff0e00720c */ /* 0x000fc80003761670 */
[----:B------:R-:W-:-:S13]  /*0f10*/  ISETP.GE.OR P3, PT, R19, UR12, P3 ;  /* 0x0000000c13007c0c */ /* 0x000fda0009f66670 */
[----:B------:R-:W0:Y:S01]  /*0f20*/  @!P3 LDC.64 R42, c[0x0][0x210] ;  /* 0x00008400ff2abb82 */ /* 0x000e220000000a00 */
[----:B------:R-:W4:Y:S01]  /*0f30*/  @!P3 LDG.E.64 R26, desc[UR6][R26.64+0x20] ;  /* 0x000020061a1ab981 */ /* 0x000f22000c1e1b00 */
[----:B------:R-:W-:Y:S01]  /*0f40*/  IADD3 R14, R6, -UR9, RZ ;  /* 0x80000009060e7c10 */ /* 0x000fe2000fffe0ff */
[----:B--2---:R-:W-:Y:S01]  /*0f50*/  @!P2 DFMA R2, R36, R34, R2 ;  /* 0x000000222402a22b */ /* 0x004fe20000000002 */
[----:B------:R-:W-:-:S04]  /*0f60*/  IMAD R37, R12, UR12, R19 ;  /* 0x0000000c0c257c24 */ /* 0x000fc8000f8e0213 */
[----:B0-----:R-:W-:-:S06]  /*0f70*/  @!P3 IMAD.WIDE R34, R37, 0x8, R42 ;  /* 0x000000082522b825 */ /* 0x001fcc00078e022a */
[----:B------:R-:W4:Y:S01]  /*0f80*/  @!P3 LDG.E.64 R34, desc[UR6][R34.64] ;  /* 0x000000062222b981 */ /* 0x000f22000c1e1b00 */
[----:B------:R-:W-:Y:S02]  /*0f90*/  ISETP.GE.AND P2, PT, R14, UR13, PT ;  /* 0x0000000d0e007c0c */ /* 0x000fe4000bf46270 */
[----:B------:R-:W-:-:S04]  /*0fa0*/  LOP3.LUT R12, R11, R14, RZ, 0xfc, !PT ;  /* 0x0000000e0b0c7212 */ /* 0x000fc800078efcff */
[----:B------:R-:W-:-:S04]  /*0fb0*/  ISETP.LT.OR P4, PT, R12, RZ, P2 ;  /* 0x000000ff0c00720c */ /* 0x000fc80001781670 */
[----:B------:R-:W-:-:S13]  /*0fc0*/  ISETP.GE.OR P4, PT, R11, UR12, P4 ;  /* 0x0000000c0b007c0c */ /* 0x000fda000a786670 */
[----:B------:R-:W0:Y:S01]  /*0fd0*/  @!P4 LDC.64 R42, c[0x0][0x210] ;  /* 0x00008400ff2acb82 */ /* 0x000e220000000a00 */
[----:B------:R-:W-:Y:S01]  /*0fe0*/  IMAD R12, RZ, RZ, -UR9 ;  /* 0x80000009ff0c7e24 */ /* 0x000fe2000f8e02ff */
[----:B---3--:R-:W-:Y:S01]  /*0ff0*/  @!P1 DFMA R2, R24, R40, R2 ;  /* 0x000000281802922b */ /* 0x008fe20000000002 */
[----:B------:R-:W-:Y:S02]  /*1000*/  VIADD R25, R23, 0x5 ;  /* 0x0000000517197836 */ /* 0x000fe40000000000 */
[----:B------:R-:W-:Y:S02]  /*1010*/  IMAD R39, R12, UR12, R39 ;  /* 0x0000000c0c277c24 */ /* 0x000fe4000f8e0227 */
[----:B------:R-:W-:-:S05]  /*1020*/  IMAD.WIDE R24, R25, 0x8, R4 ;  /* 0x0000000819187825 */ /* 0x000fca00078e0204 */
[----:B------:R-:W2:Y:S01]  /*1030*/  @!P4 LDG.E.64 R40, desc[UR6][R24.64] ;  /* 0x000000061828c981 */ /* 0x000ea2000c1e1b00 */
[----:B0-----:R-:W-:-:S06]  /*1040*/  @!P4 IMAD.WIDE R42, R39, 0x8, R42 ;  /* 0x00000008272ac825 */ /* 0x001fcc00078e022a */
[----:B------:R-:W2:Y:S01]  /*1050*/  @!P4 LDG.E.64 R42, desc[UR6][R42.64] ;  /* 0x000000062a2ac981 */ /* 0x000ea2000c1e1b00 */
[----:B------:R-:W-:-:S04]  /*1060*/  LOP3.LUT R16, R13, R14, RZ, 0xfc, !PT ;  /* 0x0000000e0d107212 */ /* 0x000fc800078efcff */
[----:B------:R-:W-:-:S04]  /*1070*/  ISETP.LT.OR P1, PT, R16, RZ, P2 ;  /* 0x000000ff1000720c */ /* 0x000fc80001721670 */
[----:B------:R-:W-:Y:S02]  /*1080*/  ISETP.GE.OR P1, PT, R13, UR12, P1 ;  /* 0x0000000c0d007c0c */ /* 0x000fe40008f26670 */
[----:B------:R-:W-:Y:S01]  /*1090*/  LOP3.LUT R16, R15, R14, RZ, 0xfc, !PT ;  /* 0x0000000e0f107212 */ /* 0x000fe200078efcff */
[----:B------:R-:W-:Y:S01]  /*10a0*/  IMAD R33, R12, UR12, R33 ;  /* 0x0000000c0c217c24 */ /* 0x000fe2000f8e0221 */
[----:B----4-:R-:W-:-:S09]  /*10b0*/  @!P3 DFMA R2, R34, R26, R2 ;  /* 0x0000001a2202b22b */ /* 0x010fd20000000002 */
[----:B------:R-:W0:Y:S01]  /*10c0*/  @!P1 LDC.64 R26, c[0x0][0x210] ;  /* 0x00008400ff1a9b82 */ /* 0x000e220000000a00 */
[----:B------:R-:W-:Y:S01]  /*10d0*/  IMAD R35, R12, UR12, R29 ;  /* 0x0000000c0c237c24 */ /* 0x000fe2000f8e021d */
[----:B------:R-:W-:-:S04]  /*10e0*/  ISETP.LT.OR P3, PT, R16, RZ, P2 ;  /* 0x000000ff1000720c */ /* 0x000fc80001761670 */
[----:B------:R-:W-:-:S13]  /*10f0*/  ISETP.GE.OR P3, PT, R15, UR12, P3 ;  /* 0x0000000c0f007c0c */ /* 0x000fda0009f66670 */
[----:B------:R-:W1:Y:S01]  /*1100*/  @!P3 LDC.64 R44, c[0x0][0x210] ;  /* 0x00008400ff2cbb82 */ /* 0x000e620000000a00 */
[----:B0-----:R-:W-:Y:S02]  /*1110*/  @!P1 IMAD.WIDE R28, R35, 0x8, R26 ;  /* 0x00000008231c9825 */ /* 0x001fe400078e021a */
[----:B------:R-:W3:Y:S04]  /*1120*/  @!P1 LDG.E.64 R26, desc[UR6][R24.64+0x8] ;  /* 0x00000806181a9981 */ /* 0x000ee8000c1e1b00 */
[----:B------:R-:W3:Y:S01]  /*1130*/  @!P1 LDG.E.64 R28, desc[UR6][R28.64] ;  /* 0x000000061c1c9981 */ /* 0x000ee2000c1e1b00 */
[----:B-1----:R-:W-:-:S06]  /*1140*/  @!P3 IMAD.WIDE R44, R33, 0x8, R44 ;  /* 0x00000008212cb825 */ /* 0x002fcc00078e022c */
[----:B------:R-:W4:Y:S01]  /*1150*/  @!P3 LDG.E.64 R44, desc[UR6][R44.64] ;  /* 0x000000062c2cb981 */ /* 0x000f22000c1e1b00 */
[----:B--2---:R-:W-:-:S03]  /*1160*/  @!P4 DFMA R2, R40, R42, R2 ;  /* 0x0000002a2802c22b */ /* 0x004fc60000000002 */
[----:B------:R-:W4:Y:S01]  /*1170*/  @!P3 LDG.E.64 R42, desc[UR6][R24.64+0x10] ;  /* 0x00001006182ab981 */ /* 0x000f22000c1e1b00 */
[----:B------:R-:W-:Y:S01]  /*1180*/  LOP3.LUT R16, R17, R14, RZ, 0xfc, !PT ;  /* 0x0000000e11107212 */ /* 0x000fe200078efcff */
[C---:B------:R-:W-:Y:S02]  /*1190*/  IMAD R41, R12.reuse, UR12, R31 ;  /* 0x0000000c0c297c24 */ /* 0x040fe4000f8e021f */
[----:B------:R-:W-:Y:S01]  /*11a0*/  IMAD R37, R12, UR12, R37 ;  /* 0x0000000c0c257c24 */ /* 0x000fe2000f8e0225 */
[----:B---3--:R-:W-:Y:S01]  /*11b0*/  @!P1 DFMA R2, R28, R26, R2 ;  /* 0x0000001a1c02922b */ /* 0x008fe20000000002 */
[----:B------:R-:W-:-:S04]  /*11c0*/  ISETP.LT.OR P1, PT, R16, RZ, P2 ;  /* 0x000000ff1000720c */ /* 0x000fc80001721670 */
[----:B------:R-:W-:Y:S02]  /*11d0*/  ISETP.GE.OR P1, PT, R17, UR12, P1 ;  /* 0x0000000c11007c0c */ /* 0x000fe40008f26670 */
[----:B------:R-:W-:-:S11]  /*11e0*/  LOP3.LUT R16, R19, R14, RZ, 0xfc, !PT ;  /* 0x0000000e13107212 */ /* 0x000fd600078efcff */
[----:B------:R-:W0:Y:S01]  /*11f0*/  @!P1 LDC.64 R46, c[0x0][0x210] ;  /* 0x00008400ff2e9b82 */ /* 0x000e220000000a00 */
[----:B------:R-:W-:Y:S01]  /*1200*/  ISETP.LT.OR P2, PT, R16, RZ, P2 ;  /* 0x000000ff1000720c */ /* 0x000fe20001741670 */
[----:B------:R-:W2:Y:S03]  /*1210*/  @!P1 LDG.E.64 R30, desc[UR6][R24.64+0x18] ;  /* 0x00001806181e9981 */ /* 0x000ea6000c1e1b00 */
[----:B------:R-:W-:Y:S01]  /*1220*/  ISETP.GE.OR P4, PT, R19, UR12, P2 ;  /* 0x0000000c13007c0c */ /* 0x000fe20009786670 */
[----:B----4-:R-:W-:-:S12]  /*1230*/  @!P3 DFMA R2, R44, R42, R2 ;  /* 0x0000002a2c02b22b */ /* 0x010fd80000000002 */
[----:B------:R-:W1:Y:S01]  /*1240*/  @!P4 LDC.64 R28, c[0x0][0x210] ;  /* 0x00008400ff1ccb82 */ /* 0x000e620000000a00 */
[----:B------:R-:W3:Y:S01]  /*1250*/  @!P4 LDG.E.64 R26, desc[UR6][R24.64+0x20] ;  /* 0x00002006181ac981 */ /* 0x000ee2000c1e1b00 */
[----:B0-----:R-:W-:-:S05]  /*1260*/  @!P1 IMAD.WIDE R46, R41, 0x8, R46 ;  /* 0x00000008292e9825 */ /* 0x001fca00078e022e */
[----:B------:R0:W2:Y:S01]  /*1270*/  @!P1 LDG.E.64 R42, desc[UR6][R46.64] ;  /* 0x000000062e2a9981 */ /* 0x0000a2000c1e1b00 */
[----:B-1----:R-:W-:-:S06]  /*1280*/  @!P4 IMAD.WIDE R28, R37, 0x8, R28 ;  /* 0x00000008251cc825 */ /* 0x002fcc00078e021c */
[----:B------:R-:W3:Y:S01]  /*1290*/  @!P4 LDG.E.64 R28, desc[UR6][R28.64] ;  /* 0x000000061c1cc981 */ /* 0x000ee2000c1e1b00 */
[----:B------:R-:W-:-:S05]  /*12a0*/  VIADD R14, R14, -UR9 ;  /* 0x800000090e0e7c36 */ /* 0x000fca0008000000 */
[----:B------:R-:W-:Y:S02]  /*12b0*/  ISETP.GE.AND P2, PT, R14, UR13, PT ;  /* 0x0000000d0e007c0c */ /* 0x000fe4000bf46270 */
[----:B------:R-:W-:-:S04]  /*12c0*/  LOP3.LUT R16, R11, R14, RZ, 0xfc, !PT ;  /* 0x0000000e0b107212 */ /* 0x000fc800078efcff */
[----:B------:R-:W-:-:S04]  /*12d0*/  ISETP.LT.OR P3, PT, R16, RZ, P2 ;  /* 0x000000ff1000720c */ /* 0x000fc80001761670 */
[----:B------:R-:W-:-:S13]  /*12e0*/  ISETP.GE.OR P3, PT, R11, UR12, P3 ;  /* 0x0000000c0b007c0c */ /* 0x000fda0009f66670 */
[----:B------:R-:W1:Y:S01]  /*12f0*/  @!P3 LDC.64 R44, c[0x0][0x210] ;  /* 0x00008400ff2cbb82 */ /* 0x000e620000000a00 */
[----:B0-----:R-:W-:-:S04]  /*1300*/  VIADD R47, R23, 0xa ;  /* 0x0000000a172f7836 */ /* 0x001fc80000000000 */
[----:B------:R-:W-:Y:S01]  /*1310*/  IMAD.WIDE R24, R47, 0x8, R4 ;  /* 0x000000082f187825 */ /* 0x000fe200078e0204 */
[----:B------:R-:W-:-:S03]  /*1320*/  LOP3.LUT R16, R13, R14, RZ, 0xfc, !PT ;  /* 0x0000000e0d107212 */ /* 0x000fc600078efcff */
[C---:B------:R-:W-:Y:S01]  /*1330*/  IMAD R35, R12.reuse, UR12, R35 ;  /* 0x0000000c0c237c24 */ /* 0x040fe2000f8e0223 */
[----:B--2---:R-:W-:Y:S01]  /*1340*/  @!P1 DFMA R2, R42, R30, R2 ;  /* 0x0000001e2a02922b */ /* 0x004fe20000000002 */
[----:B------:R-:W-:Y:S02]  /*1350*/  IMAD R43, R12, UR12, R39 ;  /* 0x0000000c0c2b7c24 */ /* 0x000fe4000f8e0227 */
[----:B------:R-:W2:Y:S02]  /*1360*/  @!P3 LDG.E.64 R38, desc[UR6][R24.64] ;  /* 0x000000061826b981 */ /* 0x000ea4000c1e1b00 */
[----:B-1----:R-:W-:Y:S01]  /*1370*/  @!P3 IMAD.WIDE R30, R43, 0x8, R44 ;  /* 0x000000082b1eb825 */ /* 0x002fe200078e022c */
[----:B------:R-:W-:-:S05]  /*1380*/  ISETP.LT.OR P1, PT, R16, RZ, P2 ;  /* 0x000000ff1000720c */ /* 0x000fca0001721670 */
[----:B------:R-:W2:Y:S01]  /*1390*/  @!P3 LDG.E.64 R30, desc[UR6][R30.64] ;  /* 0x000000061e1eb981 */ /* 0x000ea2000c1e1b00 */
[----:B------:R-:W-:Y:S01]  /*13a0*/  ISETP.GE.OR P1, PT, R13, UR12, P1 ;  /* 0x0000000c0d007c0c */ /* 0x000fe20008f26670 */
[----:B---3--:R-:W-:-:S12]  /*13b0*/  @!P4 DFMA R2, R28, R26, R2 ;  /* 0x0000001a1c02c22b */ /* 0x008fd80000000002 */
[----:B------:R-:W0:Y:S01]  /*13c0*/  @!P1 LDC.64 R28, c[0x0][0x210] ;  /* 0x00008400ff1c9b82 */ /* 0x000e220000000a00 */
[----:B------:R-:W3:Y:S01]  /*13d0*/  @!P1 LDG.E.64 R26, desc[UR6][R24.64+0x8] ;  /* 0x00000806181a9981 */ /* 0x000ee2000c1e1b00 */
[----:B0-----:R-:W-:-:S06]  /*13e0*/  @!P1 IMAD.WIDE R28, R35, 0x8, R28 ;  /* 0x00000008231c9825 */ /* 0x001fcc00078e021c */
[----:B------:R-:W3:Y:S01]  /*13f0*/  @!P1 LDG.E.64 R28, desc[UR6][R28.64] ;  /* 0x000000061c1c9981 */ /* 0x000ee2000c1e1b00 */
[----:B------:R-:W-:Y:S01]  /*1400*/  LOP3.LUT R16, R15, R14, RZ, 0xfc, !PT ;  /* 0x0000000e0f107212 */ /* 0x000fe200078efcff */
[----:B------:R-:W-:Y:S01]  /*1410*/  IMAD R41, R12, UR12, R41 ;  /* 0x0000000c0c297c24 */ /* 0x000fe2000f8e0229 */
[----:B--2---:R-:W-:Y:S02]  /*1420*/  @!P3 DFMA R2, R38, R30, R2 ;  /* 0x0000001e2602b22b */ /* 0x004fe40000000002 */
[----:B------:R-:W-:-:S04]  /*1430*/  ISETP.LT.OR P3, PT, R16, RZ, P2 ;  /* 0x000000ff1000720c */ /* 0x000fc80001761670 */
[----:B------:R-:W-:-:S13]  /*1440*/  ISETP.GE.OR P3, PT, R15, UR12, P3 ;  /* 0x0000000c0f007c0c */ /* 0x000fda0009f66670 */
[----:B------:R-:W0:Y:S01]  /*1450*/  @!P3 LDC.64 R30, c[0x0][0x210] ;  /* 0x00008400ff1ebb82 */ /* 0x000e220000000a00 */
[----:B------:R-:W-:Y:S01]  /*1460*/  IMAD R39, R12, UR12, R33 ;  /* 0x0000000c0c277c24 */ /* 0x000fe2000f8e0221 */
[----:B------:R-:W-:-:S03]  /*1470*/  LOP3.LUT R16, R17, R14, RZ, 0xfc, !PT ;  /* 0x0000000e11107212 */ /* 0x000fc600078efcff */
[----:B0-----:R-:W-:Y:S02]  /*1480*/  @!P3 IMAD.WIDE R32, R39, 0x8, R30 ;  /* 0x000000082720b825 */ /* 0x001fe400078e021e */
[----:B------:R-:W2:Y:S01]  /*1490*/  @!P3 LDG.E.64 R30, desc[UR6][R24.64+0x10] ;  /* 0x00001006181eb981 */ /* 0x000ea2000c1e1b00 */
[----:B---3--:R-:W-:-:S03]  /*14a0*/  @!P1 DFMA R2, R28, R26, R2 ;  /* 0x0000001a1c02922b */ /* 0x008fc60000000002 */
[----:B------:R-:W2:Y:S01]  /*14b0*/  @!P3 LDG.E.64 R32, desc[UR6][R32.64] ;  /* 0x000000062020b981 */ /* 0x000ea2000c1e1b00 */
[----:B------:R-:W-:-:S04]  /*14c0*/  ISETP.LT.OR P1, PT, R16, RZ, P2 ;  /* 0x000000ff1000720c */ /* 0x000fc80001721670 */
[----:B------:R-:W-:-:S13]  /*14d0*/  ISETP.GE.OR P1, PT, R17, UR12, P1 ;  /* 0x0000000c11007c0c */ /* 0x000fda0008f26670 */
[----:B------:R-:W0:Y:S01]  /*14e0*/  @!P1 LDC.64 R28, c[0x0][0x210] ;  /* 0x00008400ff1c9b82 */ /* 0x000e220000000a00 */
[----:B------:R-:W3:Y:S01]  /*14f0*/  @!P1 LDG.E.64 R26, desc[UR6][R24.64+0x18] ;  /* 0x00001806181a9981 */ /* 0x000ee2000c1e1b00 */
[----:B0-----:R-:W-:-:S06]  /*1500*/  @!P1 IMAD.WIDE R28, R41, 0x8, R28 ;  /* 0x00000008291c9825 */ /* 0x001fcc00078e021c */
[----:B------:R-:W3:Y:S01]  /*1510*/  @!P1 LDG.E.64 R28, desc[UR6][R28.64] ;  /* 0x000000061c1c9981 */ /* 0x000ee2000c1e1b00 */
[----:B------:R-:W-:-:S04]  /*1520*/  LOP3.LUT R16, R19, R14, RZ, 0xfc, !PT ;  /* 0x0000000e13107212 */ /* 0x000fc800078efcff */
[----:B------:R-:W-:-:S04]  /*1530*/  ISETP.LT.OR P2, PT, R16, RZ, P2 ;  /* 0x000000ff1000720c */ /* 0x000fc80001741670 */
[----:B------:R-:W-:Y:S01]  /*1540*/  ISETP.GE.OR P4, PT, R19, UR12, P2 ;  /* 0x0000000c13007c0c */ /* 0x000fe20009786670 */
[----:B------:R-:W-:-:S05]  /*1550*/  VIADD R14, R14, -UR9 ;  /* 0x800000090e0e7c36 */ /* 0x000fca0008000000 */
[----:B------:R-:W-:Y:S02]  /*1560*/  ISETP.GE.AND P2, PT, R14, UR13, PT ;  /* 0x0000000d0e007c0c */ /* 0x000fe4000bf46270 */
[C---:B------:R-:W-:Y:S01]  /*1570*/  LOP3.LUT R16, R11.reuse, R14, RZ, 0xfc, !PT ;  /* 0x0000000e0b107212 */ /* 0x040fe200078efcff */
[C---:B------:R-:W-:Y:S02]  /*1580*/  IMAD R37, R12.reuse, UR12, R37 ;  /* 0x0000000c0c257c24 */ /* 0x040fe4000f8e0225 */
[----:B------:R-:W-:Y:S01]  /*1590*/  IMAD R43, R12, UR12, R43 ;  /* 0x0000000c0c2b7c24 */ /* 0x000fe2000f8e022b */
[----:B--2---:R-:W-:Y:S01]  /*15a0*/  @!P3 DFMA R2, R32, R30, R2 ;  /* 0x0000001e2002b22b */ /* 0x004fe20000000002 */
[----:B------:R-:W0:Y:S01]  /*15b0*/  @!P4 LDC.64 R32, c[0x0][0x210] ;  /* 0x00008400ff20cb82 */ /* 0x000e220000000a00 */
[----:B------:R-:W-:Y:S01]  /*15c0*/  ISETP.LT.OR P3, PT, R16, RZ, P2 ;  /* 0x000000ff1000720c */ /* 0x000fe20001761670 */
[----:B------:R-:W2:Y:S03]  /*15d0*/  @!P4 LDG.E.64 R30, desc[UR6][R24.64+0x20] ;  /* 0x00002006181ec981 */ /* 0x000ea6000c1e1b00 */
[----:B------:R-:W-:-:S13]  /*15e0*/  ISETP.GE.OR P3, PT, R11, UR12, P3 ;  /* 0x0000000c0b007c0c */ /* 0x000fda0009f66670 */
[----:B------:R-:W1:Y:S01]  /*15f0*/  @!P3 LDC.64 R44, c[0x0][0x210] ;  /* 0x00008400ff2cbb82 */ /* 0x000e620000000a00 */
[----:B0-----:R-:W-:-:S06]  /*1600*/  @!P4 IMAD.WIDE R32, R37, 0x8, R32 ;  /* 0x000000082520c825 */ /* 0x001fcc00078e0220 */
[----:B------:R-:W2:Y:S01]  /*1610*/  @!P4 LDG.E.64 R32, desc[UR6][R32.64] ;  /* 0x000000062020c981 */ /* 0x000ea2000c1e1b00 */
[----:B---3--:R-:W-:Y:S01]  /*1620*/  @!P1 DFMA R2, R28, R26, R2 ;  /* 0x0000001a1c02922b */ /* 0x008fe20000000002 */
[----:B------:R-:W-:Y:S02]  /*1630*/  VIADD R27, R23, 0xf ;  /* 0x0000000f171b7836 */ /* 0x000fe40000000000 */
[----:B-1----:R-:W-:-:S04]  /*1640*/  @!P3 IMAD.WIDE R44, R43, 0x8, R44 ;  /* 0x000000082b2cb825 */ /* 0x002fc800078e022c */
[----:B------:R-:W-:Y:S01]  /*1650*/  IMAD.WIDE R26, R27, 0x8, R4 ;  /* 0x000000081b1a7825 */ /* 0x000fe200078e0204 */
[----:B------:R-:W3:Y:S04]  /*1660*/  @!P3 LDG.E.64 R24, desc[UR6][R44.64] ;  /* 0x000000062c18b981 */ /* 0x000ee8000c1e1b00 */
[----:B------:R-:W3:Y:S01]  /*1670*/  @!P3 LDG.E.64 R28, desc[UR6][R26.64] ;  /* 0x000000061a1cb981 */ /* 0x000ee2000c1e1b00 */
[----:B------:R-:W-:-:S04]  /*1680*/  LOP3.LUT R16, R13, R14, RZ, 0xfc, !PT ;  /* 0x0000000e0d107212 */ /* 0x000fc800078efcff */
[----:B------:R-:W-:-:S04]  /*1690*/  ISETP.LT.OR P1, PT, R16, RZ, P2 ;  /* 0x000000ff1000720c */ /* 0x000fc80001721670 */
[----:B------:R-:W-:Y:S02]  /*16a0*/  ISETP.GE.OR P1, PT, R13, UR12, P1 ;  /* 0x0000000c0d007c0c */ /* 0x000fe40008f26670 */
[----:B------:R-:W-:Y:S01]  /*16b0*/  LOP3.LUT R16, R15, R14, RZ, 0xfc, !PT ;  /* 0x0000000e0f107212 */ /* 0x000fe200078efcff */
[----:B------:R-:W-:-:S03]  /*16c0*/  IMAD R35, R12, UR12, R35 ;  /* 0x0000000c0c237c24 */ /* 0x000fc6000f8e0223 */
[----:B------:R-:W-:-:S04]  /*16d0*/  ISETP.LT.OR P5, PT, R16, RZ, P2 ;  /* 0x000000ff1000720c */ /* 0x000fc800017a1670 */
[----:B------:R-:W-:Y:S01]  /*16e0*/  ISETP.GE.OR P5, PT, R15, UR12, P5 ;  /* 0x0000000c0f007c0c */ /* 0x000fe2000afa6670 */
[----:B------:R-:W-:Y:S01]  /*16f0*/  IMAD R39, R12, UR12, R39 ;  /* 0x0000000c0c277c24 */ /* 0x000fe2000f8e0227 */
[----:B--2---:R-:W-:Y:S01]  /*1700*/  @!P4 DFMA R2, R32, R30, R2 ;  /* 0x0000001e2002c22b */ /* 0x004fe20000000002 */
[----:B------:R-:W0:Y:S10]  /*1710*/  @!P1 LDC.64 R30, c[0x0][0x210] ;  /* 0x00008400ff1e9b82 */ /* 0x000e340000000a00 */
[----:B------:R-:W2:Y:S01]  /*1720*/  @!P5 LDG.E.64 R32, desc[UR6][R26.64+0x10] ;  /* 0x000010061a20d981 */ /* 0x000ea2000c1e1b00 */
[----:B0-----:R-:W-:Y:S01]  /*1730*/  @!P1 IMAD.WIDE R30, R35, 0x8, R30 ;  /* 0x00000008231e9825 */ /* 0x001fe200078e021e */
[----:B---3--:R-:W-:-:S02]  /*1740*/  @!P3 DFMA R2, R28, R24, R2 ;  /* 0x000000181c02b22b */ /* 0x008fc40000000002 */
[----:B------:R-:W3:Y:S01]  /*1750*/  @!P1 LDG.E.64 R24, desc[UR6][R26.64+0x8] ;  /* 0x000008061a189981 */ /* 0x000ee2000c1e1b00 */
[----:B------:R-:W0:Y:S03]  /*1760*/  @!P5 LDC.64 R28, c[0x0][0x210] ;  /* 0x00008400ff1cdb82 */ /* 0x000e260000000a00 */
[----:B------:R-:W3:Y:S01]  /*1770*/  @!P1 LDG.E.64 R30, desc[UR6][R30.64] ;  /* 0x000000061e1e9981 */ /* 0x000ee2000c1e1b00 */
[----:B0-----:R-:W-:-:S06]  /*1780*/  @!P5 IMAD.WIDE R28, R39, 0x8, R28 ;  /* 0x00000008271cd825 */ /* 0x001fcc00078e021c */
[----:B------:R-:W2:Y:S01]  /*1790*/  @!P5 LDG.E.64 R28, desc[UR6][R28.64] ;  /* 0x000000061c1cd981 */ /* 0x000ea2000c1e1b00 */
[----:B------:R-:W-:-:S04]  /*17a0*/  LOP3.LUT R16, R17, R14, RZ, 0xfc, !PT ;  /* 0x0000000e11107212 */ /* 0x000fc800078efcff */
[----:B------:R-:W-:Y:S02]  /*17b0*/  ISETP.LT.OR P4, PT, R16, RZ, P2 ;  /* 0x000000ff1000720c */ /* 0x000fe40001781670 */
[----:B------:R-:W-:Y:S02]  /*17c0*/  LOP3.LUT R16, R19, R14, RZ, 0xfc, !PT ;  /* 0x0000000e13107212 */ /* 0x000fe400078efcff */
[----:B------:R-:W-:Y:S01]  /*17d0*/  ISETP.GE.OR P4, PT, R17, UR12, P4 ;  /* 0x0000000c11007c0c */ /* 0x000fe2000a786670 */
[C---:B------:R-:W-:Y:S02]  /*17e0*/  IMAD R41, R12.reuse, UR12, R41 ;  /* 0x0000000c0c297c24 */ /* 0x040fe4000f8e0229 */
[----:B------:R-:W-:Y:S01]  /*17f0*/  IMAD R37, R12, UR12, R37 ;  /* 0x0000000c0c257c24 */ /* 0x000fe2000f8e0225 */
[----:B---3--:R-:W-:Y:S01]  /*1800*/  @!P1 DFMA R2, R30, R24, R2 ;  /* 0x000000181e02922b */ /* 0x008fe20000000002 */
[----:B------:R-:W-:-:S08]  /*1810*/  ISETP.LT.OR P1, PT, R16, RZ, P2 ;  /* 0x000000ff1000720c */ /* 0x000fd00001721670 */
[----:B------:R-:W0:Y:S01]  /*1820*/  @!P4 LDC.64 R24, c[0x0][0x210] ;  /* 0x00008400ff18cb82 */ /* 0x000e220000000a00 */
[----:B------:R-:W-:-:S13]  /*1830*/  ISETP.GE.OR P1, PT, R19, UR12, P1 ;  /* 0x0000000c13007c0c */ /* 0x000fda0008f26670 */
[----:B------:R-:W1:Y:S01]  /*1840*/  @!P1 LDC.64 R30, c[0x0][0x210] ;  /* 0x00008400ff1e9b82 */ /* 0x000e620000000a00 */
[----:B0-----:R-:W-:Y:S01]  /*1850*/  @!P4 IMAD.WIDE R24, R41, 0x8, R24 ;  /* 0x000000082918c825 */ /* 0x001fe200078e0218 */
[----:B--2---:R-:W-:Y:S01]  /*1860*/  @!P5 DFMA R2, R28, R32, R2 ;  /* 0x000000201c02d22b */ /* 0x004fe20000000002 */
[----:B------:R-:W2:Y:S04]  /*1870*/  @!P4 LDG.E.64 R28, desc[UR6][R26.64+0x18] ;  /* 0x000018061a1cc981 */ /* 0x000ea8000c1e1b00 */
[----:B------:R-:W2:Y:S01]  /*1880*/  @!P4 LDG.E.64 R24, desc[UR6][R24.64] ;  /* 0x000000061818c981 */ /* 0x000ea2000c1e1b00 */
[----:B-1----:R-:W-:-:S03]  /*1890*/  @!P1 IMAD.WIDE R32, R37, 0x8, R30 ;  /* 0x0000000825209825 */ /* 0x002fc600078e021e */
[----:B------:R-:W3:Y:S04]  /*18a0*/  @!P1 LDG.E.64 R30, desc[UR6][R26.64+0x20] ;  /* 0x000020061a1e9981 */ /* 0x000ee8000c1e1b00 */
[----:B------:R-:W3:Y:S01]  /*18b0*/  @!P1 LDG.E.64 R32, desc[UR6][R32.64] ;  /* 0x0000000620209981 */ /* 0x000ee2000c1e1b00 */
[----:B------:R-:W-:-:S05]  /*18c0*/  VIADD R14, R14, -UR9 ;  /* 0x800000090e0e7c36 */ /* 0x000fca0008000000 */
[----:B------:R-:W-:Y:S02]  /*18d0*/  ISETP.GE.AND P2, PT, R14, UR13, PT ;  /* 0x0000000d0e007c0c */ /* 0x000fe4000bf46270 */
[----:B------:R-:W-:-:S04]  /*18e0*/  LOP3.LUT R16, R11, R14, RZ, 0xfc, !PT ;  /* 0x0000000e0b107212 */ /* 0x000fc800078efcff */
[----:B------:R-:W-:Y:S02]  /*18f0*/  ISETP.LT.OR P3, PT, R16, RZ, P2 ;  /* 0x000000ff1000720c */ /* 0x000fe40001761670 */
[-C--:B------:R-:W-:Y:S02]  /*1900*/  LOP3.LUT R16, R13, R14.reuse, RZ, 0xfc, !PT ;  /* 0x0000000e0d107212 */ /* 0x080fe400078efcff */
[----:B------:R-:W-:Y:S02]  /*1910*/  ISETP.GE.OR P3, PT, R11, UR12, P3 ;  /* 0x0000000c0b007c0c */ /* 0x000fe40009f66670 */
[----:B------:R-:W-:Y:S02]  /*1920*/  ISETP.LT.OR P5, PT, R16, RZ, P2 ;  /* 0x000000ff1000720c */ /* 0x000fe400017a1670 */
[----:B------:R-:W-:Y:S02]  /*1930*/  LOP3.LUT R16, R15, R14, RZ, 0xfc, !PT ;  /* 0x0000000e0f107212 */ /* 0x000fe400078efcff */
[----:B------:R-:W-:-:S07]  /*1940*/  ISETP.GE.OR P5, PT, R13, UR12, P5 ;  /* 0x0000000c0d007c0c */ /* 0x000fce000afa6670 */
[----:B------:R-:W0:Y:S01]  /*1950*/  @!P3 LDC.64 R44, c[0x0][0x210] ;  /* 0x00008400ff2cbb82 */ /* 0x000e220000000a00 */
[----:B------:R-:W-:Y:S02]  /*1960*/  IMAD R43, R12, UR12, R43 ;  /* 0x0000000c0c2b7c24 */ /* 0x000fe4000f8e022b */
[----:B------:R-:W-:-:S04]  /*1970*/  VIADD R23, R23, 0x14 ;  /* 0x0000001417177836 */ /* 0x000fc80000000000 */
[----:B------:R-:W-:-:S04]  /*1980*/  IMAD.WIDE R4, R23, 0x8, R4 ;  /* 0x0000000817047825 */ /* 0x000fc800078e0204 */
[C---:B------:R-:W-:Y:S02]  /*1990*/  IMAD R35, R12.reuse, UR12, R35 ;  /* 0x0000000c0c237c24 */ /* 0x040fe4000f8e0223 */
[----:B0-----:R-:W-:Y:S02]  /*19a0*/  @!P3 IMAD.WIDE R44, R43, 0x8, R44 ;  /* 0x000000082b2cb825 */ /* 0x001fe400078e022c */
[----:B------:R-:W4:Y:S04]  /*19b0*/  @!P3 LDG.E.64 R42, desc[UR6][R4.64] ;  /* 0x00000006042ab981 */ /* 0x000f28000c1e1b00 */
[----:B------:R-:W4:Y:S01]  /*19c0*/  @!P3 LDG.E.64 R44, desc[UR6][R44.64] ;  /* 0x000000062c2cb981 */ /* 0x000f22000c1e1b00 */
[C---:B------:R-:W-:Y:S02]  /*19d0*/  IMAD R39, R12.reuse, UR12, R39 ;  /* 0x0000000c0c277c24 */ /* 0x040fe4000f8e0227 */
[----:B------:R-:W-:-:S02]  /*19e0*/  IMAD R41, R12, UR12, R41 ;  /* 0x0000000c0c297c24 */ /* 0x000fc4000f8e0229 */
[----:B------:R-:W-:Y:S01]  /*19f0*/  IMAD R37, R12, UR12, R37 ;  /* 0x0000000c0c257c24 */ /* 0x000fe2000f8e0225 */
[----:B--2---:R-:W-:Y:S01]  /*1a00*/  @!P4 DFMA R2, R24, R28, R2 ;  /* 0x0000001c1802c22b */ /* 0x004fe20000000002 */
[----:B------:R-:W-:Y:S01]  /*1a10*/  ISETP.LT.OR P4, PT, R16, RZ, P2 ;  /* 0x000000ff1000720c */ /* 0x000fe20001781670 */
[----:B------:R-:W0:Y:S01]  /*1a20*/  @!P5 LDC.64 R28, c[0x0][0x210] ;  /* 0x00008400ff1cdb82 */ /* 0x000e220000000a00 */
[----:B------:R-:W-:Y:S01]  /*1a30*/  LOP3.LUT R16, R17, R14, RZ, 0xfc, !PT ;  /* 0x0000000e11107212 */ /* 0x000fe200078efcff */
[----:B------:R-:W2:Y:S01]  /*1a40*/  @!P5 LDG.E.64 R24, desc[UR6][R4.64+0x8] ;  /* 0x000008060418d981 */ /* 0x000ea2000c1e1b00 */
[----:B------:R-:W-:-:S03]  /*1a50*/  ISETP.GE.OR P4, PT, R15, UR12, P4 ;  /* 0x0000000c0f007c0c */ /* 0x000fc6000a786670 */
[----:B---3--:R-:W-:Y:S01]  /*1a60*/  @!P1 DFMA R2, R32, R30, R2 ;  /* 0x0000001e2002922b */ /* 0x008fe20000000002 */
[----:B------:R-:W-:-:S09]  /*1a70*/  ISETP.LT.OR P1, PT, R16, RZ, P2 ;  /* 0x000000ff1000720c */ /* 0x000fd20001721670 */
[----:B------:R-:W1:Y:S01]  /*1a80*/  @!P4 LDC.64 R32, c[0x0][0x210] ;  /* 0x00008400ff20cb82 */ /* 0x000e620000000a00 */
[----:B------:R-:W-:Y:S01]  /*1a90*/  LOP3.LUT R14, R19, R14, RZ, 0xfc, !PT ;  /* 0x0000000e130e7212 */ /* 0x000fe200078efcff */
[----:B------:R-:W3:Y:S01]  /*1aa0*/  @!P4 LDG.E.64 R30, desc[UR6][R4.64+0x10] ;  /* 0x00001006041ec981 */ /* 0x000ee2000c1e1b00 */
[----:B------:R-:W-:Y:S02]  /*1ab0*/  ISETP.GE.OR P1, PT, R17, UR12, P1 ;  /* 0x0000000c11007c0c */ /* 0x000fe40008f26670 */
[----:B------:R-:W-:-:S04]  /*1ac0*/  ISETP.LT.OR P2, PT, R14, RZ, P2 ;  /* 0x000000ff0e00720c */ /* 0x000fc80001741670 */
[----:B------:R-:W-:-:S07]  /*1ad0*/  ISETP.GE.OR P2, PT, R19, UR12, P2 ;  /* 0x0000000c13007c0c */ /* 0x000fce0009746670 */
[----:B------:R-:W5:Y:S01]  /*1ae0*/  @!P1 LDC.64 R26, c[0x0][0x210] ;  /* 0x00008400ff1a9b82 */ /* 0x000f620000000a00 */
[----:B0-----:R-:W-:Y:S02]  /*1af0*/  @!P5 IMAD.WIDE R28, R35, 0x8, R28 ;  /* 0x00000008231cd825 */ /* 0x001fe400078e021c */
[----:B------:R-:W3:Y:S04]  /*1b00*/  @!P1 LDG.E.64 R34, desc[UR6][R4.64+0x18] ;  /* 0x0000180604229981 */ /* 0x000ee8000c1e1b00 */
[----:B------:R-:W2:Y:S01]  /*1b10*/  @!P5 LDG.E.64 R28, desc[UR6][R28.64] ;  /* 0x000000061c1cd981 */ /* 0x000ea2000c1e1b00 */
[----:B------:R-:W0:Y:S01]  /*1b20*/  @!P2 LDC.64 R22, c[0x0][0x210] ;  /* 0x00008400ff16ab82 */ /* 0x000e220000000a00 */
[----:B-1----:R-:W-:-:S06]  /*1b30*/  @!P4 IMAD.WIDE R32, R39, 0x8, R32 ;  /* 0x000000082720c825 */ /* 0x002fcc00078e0220 */
[----:B------:R-:W3:Y:S01]  /*1b40*/  @!P4 LDG.E.64 R32, desc[UR6][R32.64] ;  /* 0x000000062020c981 */ /* 0x000ee2000c1e1b00 */
[----:B-----5:R-:W-:-:S06]  /*1b50*/  @!P1 IMAD.WIDE R26, R41, 0x8, R26 ;  /* 0x00000008291a9825 */ /* 0x020fcc00078e021a */
[----:B------:R-:W5:Y:S01]  /*1b60*/  @!P1 LDG.E.64 R26, desc[UR6][R26.64] ;  /* 0x000000061a1a9981 */ /* 0x000f62000c1e1b00 */
[----:B0-----:R-:W-:-:S03]  /*1b70*/  @!P2 IMAD.WIDE R22, R37, 0x8, R22 ;  /* 0x000000082516a825 */ /* 0x001fc600078e0216 */
[----:B------:R-:W5:Y:S04]  /*1b80*/  @!P2 LDG.E.64 R36, desc[UR6][R4.64+0x20] ;  /* 0x000020060424a981 */ /* 0x000f68000c1e1b00 */
[----:B------:R-:W5:Y:S01]  /*1b90*/  @!P2 LDG.E.64 R22, desc[UR6][R22.64] ;  /* 0x000000061616a981 */ /* 0x000f62000c1e1b00 */
[----:B----4-:R-:W-:Y:S01]  /*1ba0*/  @!P3 DFMA R2, R42, R44, R2 ;  /* 0x0000002c2a02b22b */ /* 0x010fe20000000002 */
[----:B------:R-:W-:-:S07]  /*1bb0*/  IADD3 R21, R21, 0x1, RZ ;  /* 0x0000000115157810 */ /* 0x000fce0007ffe0ff */
[----:B--2---:R-:W-:-:S08]  /*1bc0*/  @!P5 DFMA R2, R28, R24, R2 ;  /* 0x000000181c02d22b */ /* 0x004fd00000000002 */
[----:B---3--:R-:W-:-:S08]  /*1bd0*/  @!P4 DFMA R2, R32, R30, R2 ;  /* 0x0000001e2002c22b */ /* 0x008fd00000000002 */
[----:B-----5:R-:W-:Y:S01]  /*1be0*/  @!P1 DFMA R2, R26, R34, R2 ;  /* 0x000000221a02922b */ /* 0x020fe20000000002 */
[----:B------:R-:W-:-:S07]  /*1bf0*/  ISETP.GE.AND P1, PT, R21, UR14, PT ;  /* 0x0000000e15007c0c */ /* 0x000fce000bf26270 */
[----:B------:R-:W-:-:S06]  /*1c00*/  @!P2 DFMA R2, R22, R36, R2 ;  /* 0x000000241602a22b */ /* 0x000fcc0000000002 */
[----:B------:R-:W-:Y:S05]  /*1c10*/  @!P1 BRA `(.L_x_812) ;  /* 0xfffffff000209947 */ /* 0x000fea000383ffff */
[----:B------:R-:W-:Y:S01]  /*1c20*/  SHF.R.S64 R4, RZ, 0x1d, R0 ;  /* 0x0000001dff047819 */ /* 0x000fe20000001000 */
[----:B------:R-:W-:Y:S01]  /*1c30*/  ULDC.64 UR10, c[0x0][0x238] ;  /* 0x00008e00000a7ab9 */ /* 0x000fe20000000a00 */
[----:B------:R-:W-:Y:S02]  /*1c40*/  ULDC UR5, c[0x0][0x288] ;  /* 0x0000a20000057ab9 */ /* 0x000fe40000000800 */
[----:B------:R-:W-:-:S04]  /*1c50*/  IADD3 R4, P0, R4, UR10, RZ ;  /* 0x0000000a04047c10 */ /* 0x000fc8000ff1e0ff */
        /* <DEDUP_REMOVED lines=8> */
        .weak           $__internal_17_$__cuda_sm20_div_u64
        .type           $__internal_17_$__cuda_sm20_div_u64,@function
        .size           $__internal_17_$__cuda_sm20_div_u64,(.L_x_1155 - $__internal_17_$__cuda_sm20_div_u64)
$__internal_17_$__cuda_sm20_div_u64:
        /* <DEDUP_REMOVED lines=65> */
[----:B------:R-:W-:Y:S06]  /*20f0*/  RET.REL.NODEC R2 `(_ZN2at6native51_GLOBAL__N__2c613397_18_DepthwiseConv2d_cu_9959487032conv_depthwise2d_backward_kernelILi5ELi1EdiEEvNS_27GenericPackedTensorAccessorIKT1_Lm4ENS_16DefaultPtrTraitsEiEENS3_IS4_Lm4ES6_iEES7_T2_iiiiiiiiiiiiiii) ;  /* 0xffffffdc02c07950 */ /* 0x000fec0003c3ffff */
.L_x_814:
        /* <DEDUP_REMOVED lines=16> */
.L_x_1155:


//--------------------- .text._ZN2at6native51_GLOBAL__N__2c613397_18_DepthwiseConv2d_cu_9959487039conv_depthwise2d_forward_kernel_genericIN3c108BFloat16EiEEvNS_27GenericPackedTensorAccessorIKT_Lm4ENS_16DefaultPtrTraitsEiEENS5_IS6_Lm4ES8_iEES9_NS5_IS7_Lm1ES8_iEEbT0_iiiiiiiiiiiiii --------------------------
	.section	.text._ZN2at6native51_GLOBAL__N__2c613397_18_DepthwiseConv2d_cu_9959487039conv_depthwise2d_forward_kernel_genericIN3c108BFloat16EiEEvNS_27GenericPackedTensorAccessorIKT_Lm4ENS_16DefaultPtrTraitsEiEENS5_IS6_Lm4ES8_iEES9_NS5_IS7_Lm1ES8_iEEbT0_iiiiiiiiiiiiii,"ax",@progbits
	.align	128
.text._ZN2at6native51_GLOBAL__N__2c613397_18_DepthwiseConv2d_cu_9959487039conv_depthwise2d_forward_kernel_genericIN3c108BFloat16EiEEvNS_27GenericPackedTensorAccessorIKT_Lm4ENS_16DefaultPtrTraitsEiEENS5_IS6_Lm4ES8_iEES9_NS5_IS7_Lm1ES8_iEEbT0_iiiiiiiiiiiiii:
        .type           _ZN2at6native51_GLOBAL__N__2c613397_18_DepthwiseConv2d_cu_9959487039conv_depthwise2d_forward_kernel_genericIN3c108BFloat16EiEEvNS_27GenericPackedTensorAccessorIKT_Lm4ENS_16DefaultPtrTraitsEiEENS5_IS6_Lm4ES8_iEES9_NS5_IS7_Lm1ES8_iEEbT0_iiiiiiiiiiiiii,@function
        .size           _ZN2at6native51_GLOBAL__N__2c613397_18_DepthwiseConv2d_cu_9959487039conv_depthwise2d_forward_kernel_genericIN3c108BFloat16EiEEvNS_27GenericPackedTensorAccessorIKT_Lm4ENS_16DefaultPtrTraitsEiEENS5_IS6_Lm4ES8_iEES9_NS5_IS7_Lm1ES8_iEEbT0_iiiiiiiiiiiiii,(.L_x_1157 - _ZN2at6native51_GLOBAL__N__2c613397_18_DepthwiseConv2d_cu_9959487039conv_depthwise2d_forward_kernel_genericIN3c108BFloat16EiEEvNS_27GenericPackedTensorAccessorIKT_Lm4ENS_16DefaultPtrTraitsEiEENS5_IS6_Lm4ES8_iEES9_NS5_IS7_Lm1ES8_iEEbT0_iiiiiiiiiiiiii)
        .other          _ZN2at6native51_GLOBAL__N__2c613397_18_DepthwiseConv2d_cu_9959487039conv_depthwise2d_forward_kernel_genericIN3c108BFloat16EiEEvNS_27GenericPackedTensorAccessorIKT_Lm4ENS_16DefaultPtrTraitsEiEENS5_IS6_Lm4ES8_iEES9_NS5_IS7_Lm1ES8_iEEbT0_iiiiiiiiiiiiii,@"STO_CUDA_ENTRY STV_DEFAULT"
_ZN2at6native51_GLOBAL__N__2c613397_18_DepthwiseConv2d_cu_9959487039conv_depthwise2d_forward_kernel_genericIN3c108BFloat16EiEEvNS_27GenericPackedTensorAccessorIKT_Lm4ENS_16DefaultPtrTraitsEiEENS5_IS6_Lm4ES8_iEES9_NS5_IS7_Lm1ES8_iEEbT0_iiiiiiiiiiiiii:
[----:B------:R-:W-:Y:S01]  /*0000*/  LDC R1, c[0x0][0x28] ;  /* 0x00000a00ff017b82 */ /* 0x000fe20000000800 */
[----:B------:R-:W0:Y:S07]  /*0010*/  S2R R2, SR_TID.X ;  /* 0x0000000000027919 */ /* 0x000e2e0000002100 */
[----:B------:R-:W0:Y:S01]  /*0020*/  S2UR UR4, SR_CTAID.X ;  /* 0x00000000000479c3 */ /* 0x000e220000002500 */
[----:B------:R-:W-:-:S07]  /*0030*/  HFMA2.MMA R3, -RZ, RZ, 0, 0 ;  /* 0x00000000ff037435 */ /* 0x000fce00000001ff */
[----:B------:R-:W0:Y:S02]  /*0040*/  LDC R0, c[0x0][RZ] ;  /* 0x00000000ff007b82 */ /* 0x000e240000000800 */
[----:B0-----:R-:W-:Y:S01]  /*0050*/  IMAD.WIDE.U32 R2, R0, UR4, R2 ;  /* 0x0000000400027c25 */ /* 0x001fe2000f8e0002 */
[----:B------:R-:W-:Y:S02]  /*0060*/  ULDC UR4, c[0x0][0x29c] ;  /* 0x0000a70000047ab9 */ /* 0x000fe40000000800 */
[----:B------:R-:W-:Y:S02]  /*0070*/  USHF.R.S32.HI UR5, URZ, 0x1f, UR4 ;  /* 0x0000001f3f057899 */ /* 0x000fe40008011404 */
[----:B------:R-:W-:-:S04]  /*0080*/  ISETP.GE.U32.AND P0, PT, R2, UR4, PT ;  /* 0x0000000402007c0c */ /* 0x000fc8000bf06070 */
[----:B------:R-:W-:-:S13]  /*0090*/  ISETP.GE.AND.EX P0, PT, R3, UR5, PT, P0 ;  /* 0x0000000503007c0c */ /* 0x000fda000bf06300 */
[----:B------:R-:W-:Y:S05]  /*00a0*/  @P0 EXIT ;  /* 0x000000000000094d */ /* 0x000fea0003800000 */
[----:B------:R-:W0:Y:S01]  /*00b0*/  LDC R7, c[0x0][0x2a4] ;  /* 0x0000a900ff077b82 */ /* 0x000e220000000800 */
[----:B------:R-:W-:Y:S01]  /*00c0*/  ULDC.64 UR6, c[0x0][0x208] ;  /* 0x0000820000067ab9 */ /* 0x000fe20000000a00 */
[----:B0-----:R-:W-:-:S13]  /*00d0*/  ISETP.NE.AND P0, PT, R7, 0x1, PT ;  /* 0x000000010700780c */ /* 0x001fda0003f05270 */
[----:B------:R-:W-:Y:S05]  /*00e0*/  @!P0 BRA `(.L_x_815) ;  /* 0x0000002400648947 */ /* 0x000fea0003800000 */
[----:B------:R-:W-:Y:S01]  /*00f0*/  IABS R8, R7 ;  /* 0x0000000700087213 */ /* 0x000fe20000000000 */
[----:B------:R-:W0:Y:S03]  /*0100*/  LDC R10, c[0x0][0x2a0] ;  /* 0x0000a800ff0a7b82 */ /* 0x000e260000000800 */
[----:B------:R-:W1:Y:S08]  /*0110*/  I2F.RP R6, R8 ;  /* 0x0000000800067306 */ /* 0x000e700000209400 */
[----:B-1----:R-:W1:Y:S01]  /*0120*/  MUFU.RCP R6, R6 ;  /* 0x0000000600067308 */ /* 0x002e620000001000 */
[----:B0-----:R-:W-:Y:S01]  /*0130*/  IABS R11, R10 ;  /* 0x0000000a000b7213 */ /* 0x001fe20000000000 */
[----:B-1----:R-:W-:-:S06]  /*0140*/  VIADD R4, R6, 0xffffffe ;  /* 0x0ffffffe06047836 */ /* 0x002fcc0000000000 */
[----:B------:R0:W1:Y:S02]  /*0150*/  F2I.FTZ.U32.TRUNC.NTZ R5, R4 ;  /* 0x0000000400057305 */ /* 0x000064000021f000 */
[----:B0-----:R-:W-:Y:S01]  /*0160*/  IMAD.MOV.U32 R4, RZ, RZ, RZ ;  /* 0x000000ffff047224 */ /* 0x001fe200078e00ff */
[----:B-1----:R-:W-:-:S05]  /*0170*/  IADD3 R9, RZ, -R5, RZ ;  /* 0x80000005ff097210 */ /* 0x002fca0007ffe0ff */
[----:B------:R-:W-:-:S04]  /*0180*/  IMAD R9, R9, R8, RZ ;  /* 0x0000000809097224 */ /* 0x000fc800078e02ff */
[----:B------:R-:W-:Y:S01]  /*0190*/  IMAD.HI.U32 R5, R5, R9, R4 ;  /* 0x0000000905057227 */ /* 0x000fe200078e0004 */
[----:B------:R-:W-:-:S05]  /*01a0*/  MOV R9, R11 ;  /* 0x0000000b00097202 */ /* 0x000fca0000000f00 */
        /* <DEDUP_REMOVED lines=8> */
[----:B------:R-:W-:-:S04]  /*0230*/  LOP3.LUT R5, R10, R7, RZ, 0x3c, !PT ;  /* 0x000000070a057212 */ /* 0x000fc800078e3cff */
[----:B------:R-:W-:-:S07]  /*0240*/  ISETP.GE.AND P2, PT, R5, RZ, PT ;  /* 0x000000ff0500720c */ /* 0x000fce0003f46270 */
[----:B------:R-:W-:-:S06]  /*0250*/  @P0 IADD3 R4, R4, 0x1, RZ ;  /* 0x0000000104040810 */ /* 0x000fcc0007ffe0ff */
[----:B------:R-:W-:Y:S01]  /*0260*/  @!P2 IMAD.MOV R4, RZ, RZ, -R4 ;  /* 0x000000ffff04a224 */ /* 0x000fe200078e0a04 */
[----:B------:R-:W-:-:S07]  /*0270*/  @!P1 LOP3.LUT R4, RZ, R7, RZ, 0x33, !PT ;  /* 0x00000007ff049212 */ /* 0x000fce00078e33ff */
.L_x_836:
[----:B------:R-:W0:Y:S01]  /*0280*/  LDC R5, c[0x0][0x2b0] ;  /* 0x0000ac00ff057b82 */ /* 0x000e220000000800 */
[----:B------:R-:W-:Y:S01]  /*0290*/  IABS R12, R2 ;  /* 0x00000002000c7213 */ /* 0x000fe20000000000 */
[----:B------:R-:W-:Y:S01]  /*02a0*/  ULDC UR4, c[0x0][0x2c4] ;  /* 0x0000b10000047ab9 */ /* 0x000fe20000000800 */
[----:B------:R-:W-:Y:S05]  /*02b0*/  BSSY B0, `(.L_x_816) ;  /* 0x0000067000007945 */ /* 0x000fea0003800000 */
[----:B------:R-:W1:Y:S08]  /*02c0*/  LDC R6, c[0x0][0x2b4] ;  /* 0x0000ad00ff067b82 */ /* 0x000e700000000800 */
[----:B------:R-:W2:Y:S01]  /*02d0*/  LDC R14, c[0x0][0x2a0] ;  /* 0x0000a800ff0e7b82 */ /* 0x000ea20000000800 */
[----:B0-----:R-:W-:-:S07]  /*02e0*/  IABS R13, R5 ;  /* 0x00000005000d7213 */ /* 0x001fce0000000000 */
[----:B------:R-:W0:Y:S01]  /*02f0*/  LDC R15, c[0x0][0x2cc] ;  /* 0x0000b300ff0f7b82 */ /* 0x000e220000000800 */
[----:B------:R-:W3:Y:S07]  /*0300*/  I2F.RP R7, R13 ;  /* 0x0000000d00077306 */ /* 0x000eee0000209400 */
[----:B------:R-:W4:Y:S08]  /*0310*/  LDC R20, c[0x0][0x2ac] ;  /* 0x0000ab00ff147b82 */ /* 0x000f300000000800 */
[----:B------:R-:W0:Y:S01]  /*0320*/  LDC R16, c[0x0][0x2d0] ;  /* 0x0000b400ff107b82 */ /* 0x000e220000000800 */
[----:B---3--:R-:W3:Y:S02]  /*0330*/  MUFU.RCP R7, R7 ;  /* 0x0000000700077308 */ /* 0x008ee40000001000 */
[----:B---3--:R-:W-:-:S06]  /*0340*/  IADD3 R8, R7, 0xffffffe, RZ ;  /* 0x0ffffffe07087810 */ /* 0x008fcc0007ffe0ff */
[----:B------:R3:W5:Y:S02]  /*0350*/  F2I.FTZ.U32.TRUNC.NTZ R9, R8 ;  /* 0x0000000800097305 */ /* 0x000764000021f000 */
[----:B---3--:R-:W-:Y:S01]  /*0360*/  HFMA2.MMA R8, -RZ, RZ, 0, 0 ;  /* 0x00000000ff087435 */ /* 0x008fe200000001ff */
[----:B-----5:R-:W-:-:S04]  /*0370*/  IMAD.MOV R10, RZ, RZ, -R9 ;  /* 0x000000ffff0a7224 */ /* 0x020fc800078e0a09 */
[----:B------:R-:W-:Y:S01]  /*0380*/  IMAD R11, R10, R13, RZ ;  /* 0x0000000d0a0b7224 */ /* 0x000fe200078e02ff */
[----:B-1----:R-:W-:-:S04]  /*0390*/  IABS R10, R6 ;  /* 0x00000006000a7213 */ /* 0x002fc80000000000 */
[----:B------:R-:W-:Y:S02]  /*03a0*/  IMAD.HI.U32 R9, R9, R11, R8 ;  /* 0x0000000b09097227 */ /* 0x000fe400078e0008 */
[----:B------:R-:W1:Y:S04]  /*03b0*/  I2F.RP R11, R10 ;  /* 0x0000000a000b7306 */ /* 0x000e680000209400 */
[----:B------:R-:W-:-:S04]  /*03c0*/  IMAD.HI.U32 R7, R9, R12, RZ ;  /* 0x0000000c09077227 */ /* 0x000fc800078e00ff */
[----:B------:R-:W-:-:S04]  /*03d0*/  IMAD.MOV R8, RZ, RZ, -R7 ;  /* 0x000000ffff087224 */ /* 0x000fc800078e0a07 */
[C---:B------:R-:W-:Y:S01]  /*03e0*/  IMAD R8, R13.reuse, R8, R12 ;  /* 0x000000080d087224 */ /* 0x040fe200078e020c */
[----:B-1----:R-:W1:Y:S04]  /*03f0*/  MUFU.RCP R11, R11 ;  /* 0x0000000b000b7308 */ /* 0x002e680000001000 */
[----:B------:R-:W-:-:S13]  /*0400*/  ISETP.GT.U32.AND P1, PT, R13, R8, PT ;  /* 0x000000080d00720c */ /* 0x000fda0003f24070 */
[-C--:B------:R-:W-:Y:S01]  /*0410*/  @!P1 IADD3 R8, R8, -R13.reuse, RZ ;  /* 0x8000000d08089210 */ /* 0x080fe20007ffe0ff */
[----:B-1----:R-:W-:Y:S01]  /*0420*/  VIADD R9, R11, 0xffffffe ;  /* 0x0ffffffe0b097836 */ /* 0x002fe20000000000 */
[----:B------:R-:W-:Y:S02]  /*0430*/  @!P1 IADD3 R7, R7, 0x1, RZ ;  /* 0x0000000107079810 */ /* 0x000fe40007ffe0ff */
[----:B------:R-:W-:Y:S02]  /*0440*/  ISETP.GE.U32.AND P0, PT, R8, R13, PT ;  /* 0x0000000d0800720c */ /* 0x000fe40003f06070 */
[----:B------:R-:W-:Y:S01]  /*0450*/  LOP3.LUT R8, R2, R5, RZ, 0x3c, !PT ;  /* 0x0000000502087212 */ /* 0x000fe200078e3cff */
[----:B------:R-:W1:Y:S01]  /*0460*/  F2I.FTZ.U32.TRUNC.NTZ R9, R9 ;  /* 0x0000000900097305 */ /* 0x000e62000021f000 */
[----:B------:R-:W-:Y:S01]  /*0470*/  ISETP.NE.AND P1, PT, R5, RZ, PT ;  /* 0x000000ff0500720c */ /* 0x000fe20003f25270 */
[----:B------:R-:W3:Y:S01]  /*0480*/  LDC R13, c[0x0][0x2b8] ;  /* 0x0000ae00ff0d7b82 */ /* 0x000ee20000000800 */
[----:B------:R-:W-:-:S02]  /*0490*/  ISETP.GE.AND P2, PT, R8, RZ, PT ;  /* 0x000000ff0800720c */ /* 0x000fc40003f46270 */
[----:B------:R-:W-:-:S05]  /*04a0*/  MOV R8, RZ ;  /* 0x000000ff00087202 */ /* 0x000fca0000000f00 */
[----:B------:R-:W-:Y:S01]  /*04b0*/  @P0 VIADD R7, R7, 0x1 ;  /* 0x0000000107070836 */ /* 0x000fe20000000000 */
[----:B-1----:R-:W-:-:S05]  /*04c0*/  IADD3 R11, RZ, -R9, RZ ;  /* 0x80000009ff0b7210 */ /* 0x002fca0007ffe0ff */
[----:B------:R-:W-:Y:S01]  /*04d0*/  @!P2 IMAD.MOV R7, RZ, RZ, -R7 ;  /* 0x000000ffff07a224 */ /* 0x000fe200078e0a07 */
[----:B------:R-:W-:Y:S01]  /*04e0*/  @!P1 LOP3.LUT R7, RZ, R5, RZ, 0x33, !PT ;  /* 0x00000005ff079212 */ /* 0x000fe200078e33ff */
[----:B------:R-:W-:-:S03]  /*04f0*/  IMAD R11, R11, R10, RZ ;  /* 0x0000000a0b0b7224 */ /* 0x000fc600078e02ff */
[----:B------:R-:W-:Y:S01]  /*0500*/  IABS R12, R7 ;  /* 0x00000007000c7213 */ /* 0x000fe20000000000 */
[----:B------:R-:W-:Y:S02]  /*0510*/  IMAD.MOV R19, RZ, RZ, -R7 ;  /* 0x000000ffff137224 */ /* 0x000fe400078e0a07 */
[----:B------:R-:W-:Y:S02]  /*0520*/  IMAD.HI.U32 R8, R9, R11, R8 ;  /* 0x0000000b09087227 */ /* 0x000fe400078e0008 */
[----:B------:R-:W4:Y:S02]  /*0530*/  LDC R11, c[0x0][0x2d4] ;  /* 0x0000b500ff0b7b82 */ /* 0x000f240000000800 */
[----:B------:R-:W-:Y:S01]  /*0540*/  IMAD.MOV.U32 R9, RZ, RZ, R12 ;  /* 0x000000ffff097224 */ /* 0x000fe200078e000c */
[----:B--2---:R-:W-:Y:S01]  /*0550*/  IABS R12, R14 ;  /* 0x0000000e000c7213 */ /* 0x004fe20000000000 */
[----:B------:R-:W-:Y:S01]  /*0560*/  IMAD R19, R5, R19, R2 ;  /* 0x0000001305137224 */ /* 0x000fe200078e0202 */
[----:B------:R-:W-:Y:S01]  /*0570*/  HFMA2.MMA R5, -RZ, RZ, 0, 0 ;  /* 0x00000000ff057435 */ /* 0x000fe200000001ff */
[----:B------:R-:W-:-:S05]  /*0580*/  IMAD.HI.U32 R17, R8, R9, RZ ;  /* 0x0000000908117227 */ /* 0x000fca00078e00ff */
[----:B------:R-:W-:-:S05]  /*0590*/  IADD3 R8, -R17, RZ, RZ ;  /* 0x000000ff11087210 */ /* 0x000fca0007ffe1ff */
[----:B------:R-:W-:Y:S01]  /*05a0*/  IMAD R9, R10, R8, R9 ;  /* 0x000000080a097224 */ /* 0x000fe200078e0209 */
[----:B------:R-:W-:-:S04]  /*05b0*/  LOP3.LUT R8, R7, R6, RZ, 0x3c, !PT ;  /* 0x0000000607087212 */ /* 0x000fc800078e3cff */
[----:B------:R-:W-:Y:S02]  /*05c0*/  ISETP.GT.U32.AND P1, PT, R10, R9, PT ;  /* 0x000000090a00720c */ /* 0x000fe40003f24070 */
[----:B------:R-:W-:Y:S02]  /*05d0*/  ISETP.GE.AND P2, PT, R8, RZ, PT ;  /* 0x000000ff0800720c */ /* 0x000fe40003f46270 */
[----:B------:R-:W1:Y:S09]  /*05e0*/  LDC R8, c[0x0][0x2bc] ;  /* 0x0000af00ff087b82 */ /* 0x000e720000000800 */
[----:B------:R-:W-:Y:S01]  /*05f0*/  @!P1 IMAD.IADD R9, R9, 0x1, -R10 ;  /* 0x0000000109099824 */ /* 0x000fe200078e0a0a */
[----:B------:R-:W-:-:S02]  /*0600*/  @!P1 IADD3 R17, R17, 0x1, RZ ;  /* 0x0000000111119810 */ /* 0x000fc40007ffe0ff */
[----:B------:R-:W-:Y:S02]  /*0610*/  ISETP.NE.AND P1, PT, R6, RZ, PT ;  /* 0x000000ff0600720c */ /* 0x000fe40003f25270 */
[----:B------:R-:W-:Y:S02]  /*0620*/  ISETP.GE.U32.AND P0, PT, R9, R10, PT ;  /* 0x0000000a0900720c */ /* 0x000fe40003f06070 */
[----:B------:R-:W2:Y:S11]  /*0630*/  I2F.RP R9, R12 ;  /* 0x0000000c00097306 */ /* 0x000eb60000209400 */
[----:B------:R-:W-:Y:S01]  /*0640*/  @P0 VIADD R17, R17, 0x1 ;  /* 0x0000000111110836 */ /* 0x000fe20000000000 */
[----:B--2---:R-:W2:Y:S04]  /*0650*/  MUFU.RCP R9, R9 ;  /* 0x0000000900097308 */ /* 0x004ea80000001000 */
[----:B------:R-:W-:-:S02]  /*0660*/  @!P2 IADD3 R17, -R17, RZ, RZ ;  /* 0x000000ff1111a210 */ /* 0x000fc40007ffe1ff */
[----:B------:R-:W-:-:S05]  /*0670*/  @!P1 LOP3.LUT R17, RZ, R6, RZ, 0x33, !PT ;  /* 0x00000006ff119212 */ /* 0x000fca00078e33ff */
[----:B------:R-:W-:-:S04]  /*0680*/  IMAD.MOV R10, RZ, RZ, -R17 ;  /* 0x000000ffff0a7224 */ /* 0x000fc800078e0a11 */
[----:B------:R-:W-:Y:S01]  /*0690*/  IMAD R18, R6, R10, R7 ;  /* 0x0000000a06127224 */ /* 0x000fe200078e0207 */
[----:B-1----:R-:W-:Y:S01]  /*06a0*/  IADD3 R6, R8, -0x1, RZ ;  /* 0xffffffff08067810 */ /* 0x002fe20007ffe0ff */
[----:B------:R-:W1:Y:S02]  /*06b0*/  LDC R10, c[0x0][0x2c8] ;  /* 0x0000b200ff0a7b82 */ /* 0x000e640000000800 */
[----:B0-----:R-:W-:Y:S02]  /*06c0*/  IMAD R15, R18, UR4, -R15 ;  /* 0x00000004120f7c24 */ /* 0x001fe4000f8e0a0f */
[----:B----4-:R-:W-:Y:S02]  /*06d0*/  IMAD R18, R6, R11, -R20 ;  /* 0x0000000b06127224 */ /* 0x010fe400078e0a14 */
[----:B--2---:R-:W-:Y:S01]  /*06e0*/  VIADD R6, R9, 0xffffffe ;  /* 0x0ffffffe09067836 */ /* 0x004fe20000000000 */
[C---:B------:R-:W-:Y:S02]  /*06f0*/  ISETP.GT.AND P1, PT, R15.reuse, -0x1, PT ;  /* 0xffffffff0f00780c */ /* 0x040fe40003f24270 */
[----:B------:R-:W-:Y:S01]  /*0700*/  IADD3 R18, R15, R18, RZ ;  /* 0x000000120f127210 */ /* 0x000fe20007ffe0ff */
[----:B------:R0:W2:Y:S03]  /*0710*/  F2I.FTZ.U32.TRUNC.NTZ R9, R6 ;  /* 0x0000000600097305 */ /* 0x0000a6000021f000 */
[----:B------:R-:W-:-:S07]  /*0720*/  ISETP.GE.AND P0, PT, R18, -0x1, PT ;  /* 0xffffffff1200780c */ /* 0x000fce0003f06270 */
[----:B0--3--:R-:W-:Y:S06]  /*0730*/  @P1 BRA `(.L_x_817) ;  /* 0x0000000000781947 */ /* 0x009fec0003800000 */
[----:B------:R-:W0:Y:S02]  /*0740*/  LDC R22, c[0x0][0x2d4] ;  /* 0x0000b500ff167b82 */ /* 0x000e240000000800 */
[----:B0-----:R-:W-:-:S04]  /*0750*/  IABS R5, R22 ;  /* 0x0000001600057213 */ /* 0x001fc80000000000 */
[----:B------:R-:W0:Y:S08]  /*0760*/  I2F.RP R21, R5 ;  /* 0x0000000500157306 */ /* 0x000e300000209400 */
[----:B0-----:R-:W0:Y:S02]  /*0770*/  MUFU.RCP R21, R21 ;  /* 0x0000001500157308 */ /* 0x001e240000001000 */
[----:B0-----:R-:W-:-:S06]  /*0780*/  VIADD R6, R21, 0xffffffe ;  /* 0x0ffffffe15067836 */ /* 0x001fcc0000000000 */
[----:B------:R0:W3:Y:S02]  /*0790*/  F2I.FTZ.U32.TRUNC.NTZ R7, R6 ;  /* 0x0000000600077305 */ /* 0x0000e4000021f000 */
[----:B0-----:R-:W-:Y:S01]  /*07a0*/  IMAD.MOV.U32 R6, RZ, RZ, RZ ;  /* 0x000000ffff067224 */ /* 0x001fe200078e00ff */
[----:B---3--:R-:W-:-:S05]  /*07b0*/  IADD3 R24, RZ, -R7, RZ ;  /* 0x80000007ff187210 */ /* 0x008fca0007ffe0ff */
[----:B------:R-:W-:Y:S01]  /*07c0*/  IMAD R23, R24, R5, RZ ;  /* 0x0000000518177224 */ /* 0x000fe200078e02ff */
[----:B------:R-:W-:-:S03]  /*07d0*/  IABS R24, R15 ;  /* 0x0000000f00187213 */ /* 0x000fc60000000000 */
[----:B------:R-:W-:-:S06]  /*07e0*/  IMAD.HI.U32 R7, R7, R23, R6 ;  /* 0x0000001707077227 */ /* 0x000fcc00078e0006 */
[----:B------:R-:W-:-:S05]  /*07f0*/  IMAD.HI.U32 R7, R7, R24, RZ ;  /* 0x0000001807077227 */ /* 0x000fca00078e00ff */
[----:B------:R-:W-:-:S05]  /*0800*/  IADD3 R21, -R7, RZ, RZ ;  /* 0x000000ff07157210 */ /* 0x000fca0007ffe1ff */
[----:B------:R-:W-:Y:S01]  /*0810*/  IMAD R24, R5, R21, R24 ;  /* 0x0000001505187224 */ /* 0x000fe200078e0218 */
[----:B------:R-:W-:-:S04]  /*0820*/  IADD3 R21, -R15, RZ, RZ ;  /* 0x000000ff0f157210 */ /* 0x000fc80007ffe1ff */
[----:B------:R-:W-:-:S13]  /*0830*/  ISETP.GT.U32.AND P3, PT, R5, R24, PT ;  /* 0x000000180500720c */ /* 0x000fda0003f64070 */
[----:B------:R-:W-:Y:S02]  /*0840*/  @!P3 IMAD.IADD R24, R24, 0x1, -R5 ;  /* 0x000000011818b824 */ /* 0x000fe400078e0a05 */
[----:B------:R-:W-:Y:S01]  /*0850*/  @!P3 VIADD R7, R7, 0x1 ;  /* 0x000000010707b836 */ /* 0x000fe20000000000 */
[----:B------:R-:W-:Y:S02]  /*0860*/  ISETP.NE.AND P3, PT, R22, RZ, PT ;  /* 0x000000ff1600720c */ /* 0x000fe40003f65270 */
[----:B------:R-:W-:Y:S02]  /*0870*/  ISETP.GE.U32.AND P1, PT, R24, R5, PT ;  /* 0x000000051800720c */ /* 0x000fe40003f26070 */
[----:B------:R-:W-:-:S04]  /*0880*/  LOP3.LUT R5, R21, R22, RZ, 0x3c, !PT ;  /* 0x0000001615057212 */ /* 0x000fc800078e3cff */
[----:B------:R-:W-:-:S07]  /*0890*/  ISETP.GE.AND P2, PT, R5, RZ, PT ;  /* 0x000000ff0500720c */ /* 0x000fce0003f46270 */
[----:B------:R-:W-:-:S06]  /*08a0*/  @P1 IADD3 R7, R7, 0x1, RZ ;  /* 0x0000000107071810 */ /* 0x000fcc0007ffe0ff */
[----:B------:R-:W-:Y:S01]  /*08b0*/  @!P2 IMAD.MOV R7, RZ, RZ, -R7 ;  /* 0x000000ffff07a224 */ /* 0x000fe200078e0a07 */
[----:B------:R-:W-:-:S04]  /*08c0*/  @!P3 LOP3.LUT R7, RZ, R22, RZ, 0x33, !PT ;  /* 0x00000016ff07b212 */ /* 0x000fc800078e33ff */
[----:B------:R-:W-:-:S05]  /*08d0*/  IADD3 R5, -R7, RZ, RZ ;  /* 0x000000ff07057210 */ /* 0x000fca0007ffe1ff */
[----:B------:R-:W-:Y:S02]  /*08e0*/  IMAD R22, R22, R5, -R15 ;  /* 0x0000000516167224 */ /* 0x000fe400078e0a0f */
[----:B------:R-:W-:-:S03]  /*08f0*/  VIADD R5, R7, 0x1 ;  /* 0x0000000107057836 */ /* 0x000fc60000000000 */
[----:B------:R-:W-:-:S13]  /*0900*/  ISETP.GT.AND P1, PT, R22, RZ, PT ;  /* 0x000000ff1600720c */ /* 0x000fda0003f24270 */
[----:B------:R-:W-:-:S07]  /*0910*/  @!P1 IADD3 R5, R7, RZ, RZ ;  /* 0x000000ff07059210 */ /* 0x000fce0007ffe0ff */
.L_x_817:
[----:B------:R-:W-:Y:S05]  /*0920*/  BSYNC B0 ;  /* 0x0000000000007941 */ /* 0x000fea0003800000 */
.L_x_816:
[----:B------:R-:W-:Y:S01]  /*0930*/  ULDC UR4, c[0x0][0x2bc] ;  /* 0x0000af0000047ab9 */ /* 0x000fe20000000800 */
[----:B------:R-:W-:Y:S01]  /*0940*/  BSSY B0, `(.L_x_818) ;  /* 0x0000023000007945 */ /* 0x000fe20003800000 */
[----:B------:R-:W-:Y:S01]  /*0950*/  MOV R6, UR4 ;  /* 0x0000000400067c02 */ /* 0x000fe20008000f00 */
[----:B--2---:R-:W-:Y:S02]  /*0960*/  IMAD.MOV R21, RZ, RZ, -R9 ;  /* 0x000000ffff157224 */ /* 0x004fe400078e0a09 */
[----:B------:R-:W-:Y:S05]  /*0970*/  @!P0 BRA `(.L_x_819) ;  /* 0x00000000007c8947 */ /* 0x000fea0003800000 */
[----:B------:R-:W-:Y:S01]  /*0980*/  IABS R22, R11 ;  /* 0x0000000b00167213 */ /* 0x000fe20000000000 */
[----:B------:R-:W-:Y:S01]  /*0990*/  HFMA2.MMA R6, -RZ, RZ, 0, 0 ;  /* 0x00000000ff067435 */ /* 0x000fe200000001ff */
[----:B------:R-:W-:Y:S02]  /*09a0*/  VIADD R18, R18, 0x1 ;  /* 0x0000000112127836 */ /* 0x000fe40000000000 */
[----:B------:R-:W0:Y:S03]  /*09b0*/  I2F.RP R23, R22 ;  /* 0x0000001600177306 */ /* 0x000e260000209400 */
[----:B------:R-:W-:-:S05]  /*09c0*/  IABS R26, R18 ;  /* 0x00000012001a7213 */ /* 0x000fca0000000000 */
[----:B0-----:R-:W0:Y:S02]  /*09d0*/  MUFU.RCP R23, R23 ;  /* 0x0000001700177308 */ /* 0x001e240000001000 */
[----:B0-----:R-:W-:-:S06]  /*09e0*/  VIADD R24, R23, 0xffffffe ;  /* 0x0ffffffe17187836 */ /* 0x001fcc0000000000 */
[----:B------:R-:W0:Y:S02]  /*09f0*/  F2I.FTZ.U32.TRUNC.NTZ R7, R24 ;  /* 0x0000001800077305 */ /* 0x000e24000021f000 */
[----:B0-----:R-:W-:-:S05]  /*0a00*/  IADD3 R25, RZ, -R7, RZ ;  /* 0x80000007ff197210 */ /* 0x001fca0007ffe0ff */
        /* <DEDUP_REMOVED lines=12> */
[----:B------:R-:W-:-:S07]  /*0ad0*/  ISETP.GE.AND P2, PT, R7, RZ, PT ;  /* 0x000000ff0700720c */ /* 0x000fce0003f46270 */
[----:B------:R-:W-:-:S06]  /*0ae0*/  @P0 VIADD R6, R6, 0x1 ;  /* 0x0000000106060836 */ /* 0x000fcc0000000000 */
[----:B------:R-:W-:Y:S02]  /*0af0*/  @!P2 IADD3 R6, -R6, RZ, RZ ;  /* 0x000000ff0606a210 */ /* 0x000fe40007ffe1ff */
[----:B------:R-:W-:-:S04]  /*0b00*/  @!P1 LOP3.LUT R6, RZ, R11, RZ, 0x33, !PT ;  /* 0x0000000bff069212 */ /* 0x000fc800078e33ff */
[----:B------:R-:W-:Y:S01]  /*0b10*/  IADD3 R8, -R6, R8, RZ ;  /* 0x0000000806087210 */ /* 0x000fe20007ffe1ff */
[----:B------:R-:W-:-:S04]  /*0b20*/  IMAD.MOV R7, RZ, RZ, -R6 ;  /* 0x000000ffff077224 */ /* 0x000fc800078e0a06 */
[----:B------:R-:W-:Y:S02]  /*0b30*/  IMAD R11, R11, R7, R18 ;  /* 0x000000070b0b7224 */ /* 0x000fe400078e0212 */
[----:B------:R-:W-:-:S03]  /*0b40*/  VIADD R6, R8, 0xffffffff ;  /* 0xffffffff08067836 */ /* 0x000fc60000000000 */
[----:B------:R-:W-:-:S13]  /*0b50*/  ISETP.GT.AND P0, PT, R11, RZ, PT ;  /* 0x000000ff0b00720c */ /* 0x000fda0003f04270 */
[----:B------:R-:W-:-:S07]  /*0b60*/  @!P0 IADD3 R6, R8, RZ, RZ ;  /* 0x000000ff08068210 */ /* 0x000fce0007ffe0ff */
.L_x_819:
[----:B------:R-:W-:Y:S05]  /*0b70*/  BSYNC B0 ;  /* 0x0000000000007941 */ /* 0x000fea0003800000 */
.L_x_818:
[----:B------:R-:W-:Y:S01]  /*0b80*/  ULDC UR4, c[0x0][0x2c0] ;  /* 0x0000b00000047ab9 */ /* 0x000fe20000000800 */
[----:B------:R-:W-:Y:S01]  /*0b90*/  IMAD R18, R21, R12, RZ ;  /* 0x0000000c15127224 */ /* 0x000fe200078e02ff */
[----:B------:R-:W-:Y:S01]  /*0ba0*/  IABS R11, R17 ;  /* 0x00000011000b7213 */ /* 0x000fe20000000000 */
[----:B-1----:R-:W-:Y:S01]  /*0bb0*/  IMAD R7, R19, UR4, -R10 ;  /* 0x0000000413077c24 */ /* 0x002fe2000f8e0a0a */
[----:B------:R-:W-:Y:S01]  /*0bc0*/  BSSY B0, `(.L_x_820) ;  /* 0x0000025000007945 */ /* 0x000fe20003800000 */
[----:B------:R-:W-:Y:S01]  /*0bd0*/  IMAD.MOV.U32 R8, RZ, RZ, RZ ;  /* 0x000000ffff087224 */ /* 0x000fe200078e00ff */
[----:B------:R-:W-:Y:S02]  /*0be0*/  IADD3 R19, R13, -0x1, RZ ;  /* 0xffffffff0d137810 */ /* 0x000fe40007ffe0ff */
[----:B------:R-:W-:Y:S01]  /*0bf0*/  ISETP.GT.AND P0, PT, R7, -0x1, PT ;  /* 0xffffffff0700780c */ /* 0x000fe20003f04270 */
[----:B------:R-:W-:-:S06]  /*0c00*/  IMAD.HI.U32 R18, R9, R18, R8 ;  /* 0x0000001209127227 */ /* 0x000fcc00078e0008 */
[----:B------:R-:W-:-:S06]  /*0c10*/  IMAD.HI.U32 R18, R18, R11, RZ ;  /* 0x0000000b12127227 */ /* 0x000fcc00078e00ff */
[----:B------:R-:W-:Y:S05]  /*0c20*/  @P0 BRA `(.L_x_821) ;  /* 0x0000000000780947 */ /* 0x000fea0003800000 */
[----:B------:R-:W0:Y:S02]  /*0c30*/  LDC R10, c[0x0][0x2d0] ;  /* 0x0000b400ff0a7b82 */ /* 0x000e240000000800 */
        /* <DEDUP_REMOVED lines=9> */
[----:B------:R-:W-:Y:S01]  /*0cd0*/  IMAD.HI.U32 R9, R9, R23, R8 ;  /* 0x0000001709097227 */ /* 0x000fe200078e0008 */
[----:B------:R-:W-:-:S04]  /*0ce0*/  IADD3 R23, -R7, RZ, RZ ;  /* 0x000000ff07177210 */ /* 0x000fc80007ffe1ff */
[----:B------:R-:W-:Y:S01]  /*0cf0*/  LOP3.LUT R8, R23, R10, RZ, 0x3c, !PT ;  /* 0x0000000a17087212 */ /* 0x000fe200078e3cff */
[----:B------:R-:W-:-:S03]  /*0d00*/  IMAD.HI.U32 R9, R9, R24, RZ ;  /* 0x0000001809097227 */ /* 0x000fc600078e00ff */
[----:B------:R-:W-:Y:S02]  /*0d10*/  ISETP.GE.AND P2, PT, R8, RZ, PT ;  /* 0x000000ff0800720c */ /* 0x000fe40003f46270 */
[----:B------:R-:W-:-:S05]  /*0d20*/  IADD3 R22, -R9, RZ, RZ ;  /* 0x000000ff09167210 */ /* 0x000fca0007ffe1ff */
[----:B------:R-:W-:-:S05]  /*0d30*/  IMAD R22, R21, R22, R24 ;  /* 0x0000001615167224 */ /* 0x000fca00078e0218 */
        /* <DEDUP_REMOVED lines=8> */
[----:B------:R-:W-:-:S05]  /*0dc0*/  IADD3 R8, -R9, RZ, RZ ;  /* 0x000000ff09087210 */ /* 0x000fca0007ffe1ff */
[----:B------:R-:W-:Y:S02]  /*0dd0*/  IMAD R10, R10, R8, -R7 ;  /* 0x000000080a0a7224 */ /* 0x000fe400078e0a07 */
[----:B------:R-:W-:-:S03]  /*0de0*/  VIADD R8, R9, 0x1 ;  /* 0x0000000109087836 */ /* 0x000fc60000000000 */
[----:B------:R-:W-:-:S13]  /*0df0*/  ISETP.GT.AND P0, PT, R10, RZ, PT ;  /* 0x000000ff0a00720c */ /* 0x000fda0003f04270 */
[----:B------:R-:W-:-:S07]  /*0e00*/  @!P0 IADD3 R8, R9, RZ, RZ ;  /* 0x000000ff09088210 */ /* 0x000fce0007ffe0ff */
.L_x_821:
[----:B------:R-:W-:Y:S05]  /*0e10*/  BSYNC B0 ;  /* 0x0000000000007941 */ /* 0x000fea0003800000 */
.L_x_820:
[----:B------:R-:W-:Y:S01]  /*0e20*/  ULDC UR4, c[0x0][0x2a8] ;  /* 0x0000aa0000047ab9 */ /* 0x000fe20000000800 */
[----:B------:R-:W-:Y:S01]  /*0e30*/  IMAD.MOV R9, RZ, RZ, -R18 ;  /* 0x000000ffff097224 */ /* 0x000fe200078e0a12 */
[----:B------:R-:W-:Y:S01]  /*0e40*/  BSSY B0, `(.L_x_822) ;  /* 0x0000027000007945 */ /* 0x000fe20003800000 */
[----:B------:R-:W-:Y:S01]  /*0e50*/  IMAD R10, R19, R16, -UR4 ;  /* 0x80000004130a7e24 */ /* 0x000fe2000f8e0210 */
[----:B------:R-:W-:Y:S01]  /*0e60*/  ULDC UR4, c[0x0][0x2b8] ;  /* 0x0000ae0000047ab9 */ /* 0x000fe20000000800 */
[C---:B------:R-:W-:Y:S02]  /*0e70*/  IMAD R19, R12.reuse, R9, R11 ;  /* 0x000000090c137224 */ /* 0x040fe400078e020b */
[----:B------:R-:W-:Y:S01]  /*0e80*/  IMAD.U32 R9, RZ, RZ, UR4 ;  /* 0x00000004ff097e24 */ /* 0x000fe2000f8e00ff */
[----:B------:R-:W-:Y:S02]  /*0e90*/  IADD3 R10, R7, R10, RZ ;  /* 0x0000000a070a7210 */ /* 0x000fe40007ffe0ff */
[----:B------:R-:W-:-:S02]  /*0ea0*/  ISETP.GT.U32.AND P0, PT, R12, R19, PT ;  /* 0x000000130c00720c */ /* 0x000fc40003f04070 */
[----:B------:R-:W-:-:S13]  /*0eb0*/  ISETP.GE.AND P1, PT, R10, -0x1, PT ;  /* 0xffffffff0a00780c */ /* 0x000fda0003f26270 */
[----:B------:R-:W-:Y:S05]  /*0ec0*/  @!P1 BRA `(.L_x_823) ;  /* 0x0000000000789947 */ /* 0x000fea0003800000 */
[----:B------:R-:W-:Y:S02]  /*0ed0*/  IABS R9, R16 ;  /* 0x0000001000097213 */ /* 0x000fe40000000000 */
[----:B------:R-:W-:Y:S01]  /*0ee0*/  IADD3 R21, R10, 0x1, RZ ;  /* 0x000000010a157810 */ /* 0x000fe20007ffe0ff */
[----:B------:R-:W-:Y:S01]  /*0ef0*/  IMAD.MOV.U32 R10, RZ, RZ, RZ ;  /* 0x000000ffff0a7224 */ /* 0x000fe200078e00ff */
[----:B------:R-:W0:Y:S08]  /*0f00*/  I2F.RP R23, R9 ;  /* 0x0000000900177306 */ /* 0x000e300000209400 */
[----:B0-----:R-:W0:Y:S02]  /*0f10*/  MUFU.RCP R23, R23 ;  /* 0x0000001700177308 */ /* 0x001e240000001000 */
[----:B0-----:R-:W-:-:S06]  /*0f20*/  IADD3 R24, R23, 0xffffffe, RZ ;  /* 0x0ffffffe17187810 */ /* 0x001fcc0007ffe0ff */
[----:B------:R-:W0:Y:S02]  /*0f30*/  F2I.FTZ.U32.TRUNC.NTZ R11, R24 ;  /* 0x00000018000b7305 */ /* 0x000e24000021f000 */
[----:B0-----:R-:W-:-:S04]  /*0f40*/  IMAD.MOV R22, RZ, RZ, -R11 ;  /* 0x000000ffff167224 */ /* 0x001fc800078e0a0b */
[----:B------:R-:W-:Y:S01]  /*0f50*/  IMAD R25, R22, R9, RZ ;  /* 0x0000000916197224 */ /* 0x000fe200078e02ff */
[----:B------:R-:W-:-:S03]  /*0f60*/  IABS R22, R21 ;  /* 0x0000001500167213 */ /* 0x000fc60000000000 */
[----:B------:R-:W-:-:S06]  /*0f70*/  IMAD.HI.U32 R25, R11, R25, R10 ;  /* 0x000000190b197227 */ /* 0x000fcc00078e000a */
        /* <DEDUP_REMOVED lines=12> */
[----:B------:R-:W-:-:S05]  /*1040*/  @!P3 LOP3.LUT R10, RZ, R16, RZ, 0x33, !PT ;  /* 0x00000010ff0ab212 */ /* 0x000fca00078e33ff */
[----:B------:R-:W-:Y:S01]  /*1050*/  IMAD.MOV R9, RZ, RZ, -R10 ;  /* 0x000000ffff097224 */ /* 0x000fe200078e0a0a */
[----:B------:R-:W-:-:S03]  /*1060*/  IADD3 R10, -R10, R13, RZ ;  /* 0x0000000d0a0a7210 */ /* 0x000fc60007ffe1ff */
[----:B------:R-:W-:Y:S02]  /*1070*/  IMAD R16, R16, R9, R21 ;  /* 0x0000000910107224 */ /* 0x000fe400078e0215 */
[----:B------:R-:W-:-:S03]  /*1080*/  VIADD R9, R10, 0xffffffff ;  /* 0xffffffff0a097836 */ /* 0x000fc60000000000 */
[----:B------:R-:W-:-:S13]  /*1090*/  ISETP.GT.AND P1, PT, R16, RZ, PT ;  /* 0x000000ff1000720c */ /* 0x000fda0003f24270 */
[----:B------:R-:W-:-:S07]  /*10a0*/  @!P1 IADD3 R9, R10, RZ, RZ ;  /* 0x000000ff0a099210 */ /* 0x000fce0007ffe0ff */
.L_x_823:
[----:B------:R-:W-:Y:S05]  /*10b0*/  BSYNC B0 ;  /* 0x0000000000007941 */ /* 0x000fea0003800000 */
.L_x_822:
[----:B------:R-:W-:Y:S01]  /*10c0*/  ULDC.U8 UR4, c[0x0][0x298] ;  /* 0x0000a60000047ab9 */ /* 0x000fe20000000000 */
[----:B------:R-:W-:Y:S01]  /*10d0*/  @!P0 IMAD.IADD R19, R19, 0x1, -R12 ;  /* 0x0000000113138824 */ /* 0x000fe200078e0a0c */
[----:B------:R-:W-:Y:S01]  /*10e0*/  UPRMT UR4, UR4, 0x8880, URZ ;  /* 0x0000888004047896 */ /* 0x000fe2000800003f */
[----:B------:R-:W-:Y:S02]  /*10f0*/  LOP3.LUT R10, R17, R14, RZ, 0x3c, !PT ;  /* 0x0000000e110a7212 */ /* 0x000fe400078e3cff */
[----:B------:R-:W-:Y:S02]  /*1100*/  @!P0 IADD3 R18, R18, 0x1, RZ ;  /* 0x0000000112128810 */ /* 0x000fe40007ffe0ff */
[----:B------:R-:W-:Y:S02]  /*1110*/  ISETP.GE.U32.AND P3, PT, R19, R12, PT ;  /* 0x0000000c1300720c */ /* 0x000fe40003f66070 */
[----:B------:R-:W-:Y:S02]  /*1120*/  ISETP.NE.AND P1, PT, RZ, UR4, PT ;  /* 0x00000004ff007c0c */ /* 0x000fe4000bf25270 */
[----:B------:R-:W-:-:S02]  /*1130*/  ISETP.GE.AND P2, PT, R10, RZ, PT ;  /* 0x000000ff0a00720c */ /* 0x000fc40003f46270 */
[----:B------:R-:W-:-:S07]  /*1140*/  ISETP.NE.AND P0, PT, R14, RZ, PT ;  /* 0x000000ff0e00720c */ /* 0x000fce0003f05270 */
[----:B------:R-:W-:Y:S02]  /*1150*/  @P3 VIADD R18, R18, 0x1 ;  /* 0x0000000112123836 */ /* 0x000fe40000000000 */
[----:B------:R-:W0:Y:S03]  /*1160*/  @P1 LDC.64 R12, c[0x0][0x288] ;  /* 0x0000a200ff0c1b82 */ /* 0x000e260000000a00 */
[----:B------:R-:W-:Y:S02]  /*1170*/  @!P2 IADD3 R18, -R18, RZ, RZ ;  /* 0x000000ff1212a210 */ /* 0x000fe40007ffe1ff */
[----:B------:R-:W-:-:S05]  /*1180*/  @!P0 LOP3.LUT R18, RZ, R14, RZ, 0x33, !PT ;  /* 0x0000000eff128212 */ /* 0x000fca00078e33ff */
[----:B------:R-:W-:-:S04]  /*1190*/  IMAD.MOV R10, RZ, RZ, -R18 ;  /* 0x000000ffff0a7224 */ /* 0x000fc800078e0a12 */
[----:B------:R-:W-:Y:S02]  /*11a0*/  IMAD R10, R14, R10, R17 ;  /* 0x0000000a0e0a7224 */ /* 0x000fe400078e0211 */
[----:B------:R-:W1:Y:S02]  /*11b0*/  LDC R17, c[0x0][0x2a4] ;  /* 0x0000a900ff117b82 */ /* 0x000e640000000800 */
[----:B0-----:R-:W-:-:S05]  /*11c0*/  @P1 IMAD.WIDE R22, R10, 0x2, R12 ;  /* 0x000000020a161825 */ /* 0x001fca00078e020c */
[----:B------:R0:W2:Y:S01]  /*11d0*/  @P1 LDG.E.U16 R11, desc[UR6][R22.64] ;  /* 0x00000006160b1981 */ /* 0x0000a2000c1e1500 */
[----:B------:R-:W-:Y:S01]  /*11e0*/  HFMA2.MMA R12, -RZ, RZ, 0, 0 ;  /* 0x00000000ff0c7435 */ /* 0x000fe200000001ff */
[----:B------:R-:W-:Y:S01]  /*11f0*/  BSSY B1, `(.L_x_824) ;  /* 0x0000139000017945 */ /* 0x000fe20003800000 */
[----:B0-----:R-:W-:Y:S02]  /*1200*/  IABS R22, R10 ;  /* 0x0000000a00167213 */ /* 0x001fe40000000000 */
[----:B-1----:R-:W-:-:S04]  /*1210*/  IABS R14, R17 ;  /* 0x00000011000e7213 */ /* 0x002fc80000000000 */
        /* <DEDUP_REMOVED lines=8> */
[----:B------:R-:W-:-:S05]  /*12a0*/  IMAD.HI.U32 R12, R12, R13, RZ ;  /* 0x0000000d0c0c7227 */ /* 0x000fca00078e00ff */
[----:B------:R-:W-:-:S05]  /*12b0*/  IADD3 R16, -R12, RZ, RZ ;  /* 0x000000ff0c107210 */ /* 0x000fca0007ffe1ff */
[----:B------:R-:W-:Y:S02]  /*12c0*/  IMAD R13, R14, R16, R13 ;  /* 0x000000100e0d7224 */ /* 0x000fe400078e020d */
[----:B------:R-:W-:-:S03]  /*12d0*/  IMAD.MOV.U32 R16, RZ, RZ, RZ ;  /* 0x000000ffff107224 */ /* 0x000fc600078e00ff */
        /* <DEDUP_REMOVED lines=9> */
[----:B------:R-:W-:Y:S02]  /*1370*/  ISETP.GE.AND P0, PT, R5, R6, PT ;  /* 0x000000060500720c */ /* 0x000fe40003f06270 */
[----:B------:R-:W-:-:S05]  /*1380*/  @!P3 LOP3.LUT R12, RZ, R17, RZ, 0x33, !PT ;  /* 0x00000011ff0cb212 */ /* 0x000fca00078e33ff */
[----:B------:R-:W-:Y:S01]  /*1390*/  IMAD R12, R4, R18, R12 ;  /* 0x00000012040c7224 */ /* 0x000fe200078e020c */
[----:B--2---:R-:W-:-:S05]  /*13a0*/  @P1 SHF.L.U32 R16, R11, 0x10, RZ ;  /* 0x000000100b101819 */ /* 0x004fca00000006ff */
[----:B------:R-:W-:Y:S05]  /*13b0*/  @P0 BRA `(.L_x_825) ;  /* 0x0000001000700947 */ /* 0x000fea0003800000 */
[----:B------:R-:W-:Y:S02]  /*13c0*/  IMAD R20, R12, R20, R15 ;  /* 0x000000140c147224 */ /* 0x000fe400078e020f */
[----:B------:R-:W-:-:S07]  /*13d0*/  VIADD R21, R8, 0x3 ;  /* 0x0000000308157836 */ /* 0x000fce0000000000 */
.L_x_835:
[----:B------:R-:W-:Y:S01]  /*13e0*/  ISETP.GT.AND P0, PT, R9, R8, PT ;  /* 0x000000080900720c */ /* 0x000fe20003f04270 */
[----:B------:R-:W-:-:S12]  /*13f0*/  BSSY B0, `(.L_x_826) ;  /* 0x0000115000007945 */ /* 0x000fd80003800000 */
[----:B------:R-:W-:Y:S05]  /*1400*/  @!P0 BRA `(.L_x_827) ;  /* 0x00000010004c8947 */ /* 0x000fea0003800000 */
[-C--:B------:R-:W-:Y:S01]  /*1410*/  IADD3 R11, R9, -R8.reuse, RZ ;  /* 0x80000008090b7210 */ /* 0x080fe20007ffe0ff */
[----:B------:R-:W-:Y:S01]  /*1420*/  ULDC UR4, c[0x0][0x2d4] ;  /* 0x0000b50000047ab9 */ /* 0x000fe20000000800 */
[-C--:B------:R-:W-:Y:S01]  /*1430*/  LOP3.LUT R12, RZ, R8.reuse, RZ, 0x33, !PT ;  /* 0x00000008ff0c7212 */ /* 0x080fe200078e33ff */
[----:B------:R-:W-:Y:S01]  /*1440*/  BSSY B2, `(.L_x_828) ;  /* 0x000002b000027945 */ /* 0x000fe20003800000 */
[----:B------:R-:W-:Y:S02]  /*1450*/  LOP3.LUT P0, R11, R11, 0x3, RZ, 0xc0, !PT ;  /* 0x000000030b0b7812 */ /* 0x000fe4000780c0ff */
[----:B------:R-:W-:Y:S01]  /*1460*/  MOV R26, R8 ;  /* 0x00000008001a7202 */ /* 0x000fe20000000f00 */
[----:B------:R-:W-:-:S05]  /*1470*/  IMAD.IADD R12, R12, 0x1, R9 ;  /* 0x000000010c0c7824 */ /* 0x000fca00078e0209 */
[----:B------:R-:W-:Y:S01]  /*1480*/  ISETP.GE.U32.AND P1, PT, R12, 0x3, PT ;  /* 0x000000030c00780c */ /* 0x000fe20003f26070 */
[----:B------:R-:W-:Y:S01]  /*1490*/  IMAD R12, R5, UR4, R20 ;  /* 0x00000004050c7c24 */ /* 0x000fe2000f8e0214 */
[----:B------:R-:W-:-:S03]  /*14a0*/  ULDC UR4, c[0x0][0x2a8] ;  /* 0x0000aa0000047ab9 */ /* 0x000fc60000000800 */
[----:B------:R-:W-:Y:S01]  /*14b0*/  IMAD R23, R12, UR4, R7 ;  /* 0x000000040c177c24 */ /* 0x000fe2000f8e0207 */
[----:B------:R-:W-:Y:S07]  /*14c0*/  @!P0 BRA `(.L_x_829) ;  /* 0x0000000000888947 */ /* 0x000fee0003800000 */
[----:B------:R-:W0:Y:S01]  /*14d0*/  LDC R17, c[0x0][0x2d0] ;  /* 0x0000b400ff117b82 */ /* 0x000e220000000800 */
[----:B------:R-:W-:Y:S02]  /*14e0*/  ULDC.64 UR8, c[0x0][0x2b8] ;  /* 0x0000ae0000087ab9 */ /* 0x000fe40000000a00 */
[----:B------:R-:W-:-:S04]  /*14f0*/  IMAD R19, R10, UR9, R5 ;  /* 0x000000090a137c24 */ /* 0x000fc8000f8e0205 */
[----:B------:R-:W-:Y:S01]  /*1500*/  IMAD R25, R19, UR8, R8 ;  /* 0x0000000813197c24 */ /* 0x000fe2000f8e0208 */
[----:B------:R-:W1:Y:S08]  /*1510*/  LDC.64 R14, c[0x0][0x210] ;  /* 0x00008400ff0e7b82 */ /* 0x000e700000000a00 */
[----:B------:R-:W2:Y:S01]  /*1520*/  LDC.64 R12, c[0x0][0x260] ;  /* 0x00009800ff0c7b82 */ /* 0x000ea20000000a00 */
[----:B0-----:R-:W-:-:S04]  /*1530*/  IMAD R22, R8, R17, R23 ;  /* 0x0000001108167224 */ /* 0x001fc800078e0217 */
[----:B-1----:R-:W-:-:S06]  /*1540*/  IMAD.WIDE R18, R22, 0x2, R14 ;  /* 0x0000000216127825 */ /* 0x002fcc00078e020e */
[----:B------:R-:W3:Y:S01]  /*1550*/  LDG.E.U16 R18, desc[UR6][R18.64] ;  /* 0x0000000612127981 */ /* 0x000ee2000c1e1500 */
[----:B--2---:R-:W-:-:S05]  /*1560*/  IMAD.WIDE R12, R25, 0x2, R12 ;  /* 0x00000002190c7825 */ /* 0x004fca00078e020c */
[----:B------:R-:W2:Y:S01]  /*1570*/  LDG.E.U16 R24, desc[UR6][R12.64] ;  /* 0x000000060c187981 */ /* 0x000ea2000c1e1500 */
[----:B------:R-:W-:Y:S01]  /*1580*/  ISETP.NE.AND P0, PT, R11, 0x1, PT ;  /* 0x000000010b00780c */ /* 0x000fe20003f05270 */
[----:B------:R-:W-:Y:S02]  /*1590*/  VIADD R26, R8, 0x1 ;  /* 0x00000001081a7836 */ /* 0x000fe40000000000 */
[----:B---3--:R-:W-:Y:S01]  /*15a0*/  IMAD.U32 R27, R18, 0x10000, RZ ;  /* 0x00010000121b7824 */ /* 0x008fe200078e00ff */
[----:B--2---:R-:W-:-:S05]  /*15b0*/  SHF.L.U32 R25, R24, 0x10, RZ ;  /* 0x0000001018197819 */ /* 0x004fca00000006ff */
[----:B------:R-:W-:-:S04]  /*15c0*/  FFMA.FTZ R16, R25, R27, R16 ;  /* 0x0000001b19107223 */ /* 0x000fc80000010010 */
[----:B------:R-:W-:Y:S05]  /*15d0*/  @!P0 BRA `(.L_x_829) ;  /* 0x0000000000448947 */ /* 0x000fea0003800000 */
[----:B------:R-:W-:Y:S02]  /*15e0*/  ISETP.NE.AND P0, PT, R11, 0x2, PT ;  /* 0x000000020b00780c */ /* 0x000fe40003f05270 */
[----:B------:R-:W-:Y:S01]  /*15f0*/  IADD3 R18, R22, R17, RZ ;  /* 0x0000001116127210 */ /* 0x000fe20007ffe0ff */
[----:B------:R-:W2:Y:S10]  /*1600*/  LDG.E.U16 R11, desc[UR6][R12.64+0x2] ;  /* 0x000002060c0b7981 */ /* 0x000eb4000c1e1500 */
[C---:B------:R-:W-:Y:S01]  /*1610*/  @P0 IMAD.IADD R17, R18.reuse, 0x1, R17 ;  /* 0x0000000112110824 */ /* 0x040fe200078e0211 */
[----:B------:R-:W3:Y:S01]  /*1620*/  @P0 LDG.E.U16 R22, desc[UR6][R12.64+0x4] ;  /* 0x000004060c160981 */ /* 0x000ee2000c1e1500 */
[----:B------:R-:W-:-:S04]  /*1630*/  IMAD.WIDE R18, R18, 0x2, R14 ;  /* 0x0000000212127825 */ /* 0x000fc800078e020e */
[----:B------:R-:W-:Y:S02]  /*1640*/  @P0 IMAD.WIDE R14, R17, 0x2, R14 ;  /* 0x00000002110e0825 */ /* 0x000fe400078e020e */
[----:B------:R-:W4:Y:S04]  /*1650*/  LDG.E.U16 R18, desc[UR6][R18.64] ;  /* 0x0000000612127981 */ /* 0x000f28000c1e1500 */
[----:B------:R-:W5:Y:S01]  /*1660*/  @P0 LDG.E.U16 R14, desc[UR6][R14.64] ;  /* 0x000000060e0e0981 */ /* 0x000f62000c1e1500 */
[----:B------:R-:W-:Y:S01]  /*1670*/  IADD3 R26, R8, 0x2, RZ ;  /* 0x00000002081a7810 */ /* 0x000fe20007ffe0ff */
[----:B------:R-:W-:Y:S01]  /*1680*/  @P0 IMAD.MOV.U32 R26, RZ, RZ, R21 ;  /* 0x000000ffff1a0224 */ /* 0x000fe200078e0015 */
[----:B--2---:R-:W-:Y:S01]  /*1690*/  SHF.L.U32 R11, R11, 0x10, RZ ;  /* 0x000000100b0b7819 */ /* 0x004fe200000006ff */
[----:B---3--:R-:W-:-:S02]  /*16a0*/  @P0 IMAD.U32 R25, R22, 0x10000, RZ ;  /* 0x0001000016190824 */ /* 0x008fc400078e00ff */
[----:B----4-:R-:W-:Y:S01]  /*16b0*/  IMAD.U32 R17, R18, 0x10000, RZ ;  /* 0x0001000012117824 */ /* 0x010fe200078e00ff */
[----:B-----5:R-:W-:-:S03]  /*16c0*/  @P0 SHF.L.U32 R22, R14, 0x10, RZ ;  /* 0x000000100e160819 */ /* 0x020fc600000006ff */
[----:B------:R-:W-:-:S04]  /*16d0*/  FFMA.FTZ R16, R11, R17, R16 ;  /* 0x000000110b107223 */ /* 0x000fc80000010010 */
[----:B------:R-:W-:-:S07]  /*16e0*/  @P0 FFMA.FTZ R16, R25, R22, R16 ;  /* 0x0000001619100223 */ /* 0x000fce0000010010 */
.L_x_829:
[----:B------:R-:W-:Y:S05]  /*16f0*/  BSYNC B2 ;  /* 0x0000000000027941 */ /* 0x000fea0003800000 */
.L_x_828:
[----:B------:R-:W-:Y:S05]  /*1700*/  @!P1 BRA `(.L_x_827) ;  /* 0x0000000c008c9947 */ /* 0x000fea0003800000 */
[----:B------:R-:W-:Y:S01]  /*1710*/  IADD3 R11, -R26, R9, RZ ;  /* 0x000000091a0b7210 */ /* 0x000fe20007ffe1ff */
[----:B------:R-:W-:Y:S01]  /*1720*/  ULDC UR4, c[0x0][0x2bc] ;  /* 0x0000af0000047ab9 */ /* 0x000fe20000000800 */
[----:B------:R-:W-:Y:S01]  /*1730*/  BSSY B2, `(.L_x_830) ;  /* 0x000007d000027945 */ /* 0x000fe20003800000 */
[----:B------:R-:W-:Y:S01]  /*1740*/  IMAD R22, R10, UR4, R5 ;  /* 0x000000040a167c24 */ /* 0x000fe2000f8e0205 */
[----:B------:R-:W-:Y:S02]  /*1750*/  ISETP.GT.AND P1, PT, R11, 0xc, PT ;  /* 0x0000000c0b00780c */ /* 0x000fe40003f24270 */
[----:B------:R-:W-:-:S11]  /*1760*/  PLOP3.LUT P0, PT, PT, PT, PT, 0x80, 0x0 ;  /* 0x000000000000781c */ /* 0x000fd60003f0f070 */
[----:B------:R-:W-:Y:S05]  /*1770*/  @!P1 BRA `(.L_x_831) ;  /* 0x0000000400e09947 */ /* 0x000fea0003800000 */
[----:B------:R-:W-:Y:S01]  /*1780*/  PLOP3.LUT P0, PT, PT, PT, PT, 0x8, 0x0 ;  /* 0x000000000000781c */ /* 0x000fe20003f0e170 */
[----:B------:R-:W-:-:S12]  /*1790*/  VIADD R11, R9, 0xfffffff4 ;  /* 0xfffffff4090b7836 */ /* 0x000fd80000000000 */
.L_x_832:
[----:B------:R-:W0:Y:S01]  /*17a0*/  LDC R24, c[0x0][0x2d0] ;  /* 0x0000b400ff187b82 */ /* 0x000e220000000800 */
[----:B------:R-:W-:Y:S02]  /*17b0*/  ULDC UR4, c[0x0][0x2b8] ;  /* 0x0000ae0000047ab9 */ /* 0x000fe40000000800 */
[----:B------:R-:W-:-:S05]  /*17c0*/  IMAD R19, R22, UR4, R26 ;  /* 0x0000000416137c24 */ /* 0x000fca000f8e021a */
[----:B------:R-:W1:Y:S08]  /*17d0*/  LDC.64 R14, c[0x0][0x260] ;  /* 0x00009800ff0e7b82 */ /* 0x000e700000000a00 */
[----:B------:R-:W2:Y:S01]  /*17e0*/  LDC.64 R12, c[0x0][0x210] ;  /* 0x00008400ff0c7b82 */ /* 0x000ea20000000a00 */
[----:B0-----:R-:W-:Y:S02]  /*17f0*/  IMAD R29, R26, R24, R23 ;  /* 0x000000181a1d7224 */ /* 0x001fe400078e0217 */
[----:B-1----:R-:W-:-:S05]  /*1800*/  IMAD.WIDE R18, R19, 0x2, R14 ;  /* 0x0000000213127825 */ /* 0x002fca00078e020e */
[----:B------:R-:W3:Y:S01]  /*1810*/  LDG.E.U16 R17, desc[UR6][R18.64] ;  /* 0x0000000612117981 */ /* 0x000ee2000c1e1500 */
[----:B--2---:R-:W-:-:S03]  /*1820*/  IMAD.WIDE R28, R29, 0x2, R12 ;  /* 0x000000021d1c7825 */ /* 0x004fc600078e020c */
[----:B------:R-:W2:Y:S04]  /*1830*/  LDG.E.U16 R27, desc[UR6][R18.64+0x6] ;  /* 0x00000606121b7981 */ /* 0x000ea8000c1e1500 */
[----:B------:R0:W4:Y:S02]  /*1840*/  LDG.E.U16 R25, desc[UR6][R28.64] ;  /* 0x000000061c197981 */ /* 0x000124000c1e1500 */
[----:B0-----:R-:W-:Y:S01]  /*1850*/  IMAD.WIDE R28, R24, 0x2, R28 ;  /* 0x00000002181c7825 */ /* 0x001fe200078e021c */
[----:B---3--:R-:W-:-:S03]  /*1860*/  SHF.L.U32 R17, R17, 0x10, RZ ;  /* 0x0000001011117819 */ /* 0x008fc600000006ff */
[----:B----4-:R-:W-:-:S04]  /*1870*/  IMAD.U32 R25, R25, 0x10000, RZ ;  /* 0x0001000019197824 */ /* 0x010fc800078e00ff */
[----:B------:R-:W-:Y:S02]  /*1880*/  FFMA.FTZ R16, R17, R25, R16 ;  /* 0x0000001911107223 */ /* 0x000fe40000010010 */
[----:B------:R-:W3:Y:S04]  /*1890*/  LDG.E.U16 R17, desc[UR6][R18.64+0x2] ;  /* 0x0000020612117981 */ /* 0x000ee8000c1e1500 */
[----:B------:R-:W4:Y:S01]  /*18a0*/  LDG.E.U16 R25, desc[UR6][R28.64] ;  /* 0x000000061c197981 */ /* 0x000f22000c1e1500 */
[----:B---3--:R-:W-:Y:S01]  /*18b0*/  SHF.L.U32 R17, R17, 0x10, RZ ;  /* 0x0000001011117819 */ /* 0x008fe200000006ff */
[----:B----4-:R-:W-:-:S04]  /*18c0*/  IMAD.U32 R25, R25, 0x10000, RZ ;  /* 0x0001000019197824 */ /* 0x010fc800078e00ff */
[----:B------:R-:W-:Y:S01]  /*18d0*/  FFMA.FTZ R25, R17, R25, R16 ;  /* 0x0000001911197223 */ /* 0x000fe20000010010 */
[C---:B------:R-:W-:Y:S02]  /*18e0*/  IMAD.WIDE R16, R24.reuse, 0x2, R28 ;  /* 0x0000000218107825 */ /* 0x040fe400078e021c */
[----:B------:R-:W3:Y:S04]  /*18f0*/  LDG.E.U16 R28, desc[UR6][R18.64+0x4] ;  /* 0x00000406121c7981 */ /* 0x000ee8000c1e1500 */
[----:B------:R0:W4:Y:S02]  /*1900*/  LDG.E.U16 R29, desc[UR6][R16.64] ;  /* 0x00000006101d7981 */ /* 0x000124000c1e1500 */
[----:B0-----:R-:W-:Y:S01]  /*1910*/  IMAD.WIDE R16, R24, 0x2, R16 ;  /* 0x0000000218107825 */ /* 0x001fe200078e0210 */
[----:B---3--:R-:W-:-:S03]  /*1920*/  SHF.L.U32 R28, R28, 0x10, RZ ;  /* 0x000000101c1c7819 */ /* 0x008fc600000006ff */
[----:B----4-:R-:W-:-:S04]  /*1930*/  IMAD.U32 R29, R29, 0x10000, RZ ;  /* 0x000100001d1d7824 */ /* 0x010fc800078e00ff */
[----:B------:R-:W-:Y:S02]  /*1940*/  FFMA.FTZ R25, R28, R29, R25 ;  /* 0x0000001d1c197223 */ /* 0x000fe40000010019 */
[----:B------:R-:W3:Y:S01]  /*1950*/  LDG.E.U16 R29, desc[UR6][R16.64] ;  /* 0x00000006101d7981 */ /* 0x000ee2000c1e1500 */
[----:B--2---:R-:W-:Y:S02]  /*1960*/  SHF.L.U32 R28, R27, 0x10, RZ ;  /* 0x000000101b1c7819 */ /* 0x004fe400000006ff */
[----:B------:R-:W-:-:S05]  /*1970*/  IADD3 R27, R26, 0x4, RZ ;  /* 0x000000041a1b7810 */ /* 0x000fca0007ffe0ff */
[----:B------:R-:W-:-:S04]  /*1980*/  IMAD R19, R22, UR4, R27 ;  /* 0x0000000416137c24 */ /* 0x000fc8000f8e021b */
[----:B------:R-:W-:-:S04]  /*1990*/  IMAD.WIDE R18, R19, 0x2, R14 ;  /* 0x0000000213127825 */ /* 0x000fc800078e020e */
[----:B---3--:R-:W-:-:S04]  /*19a0*/  IMAD.U32 R29, R29, 0x10000, RZ ;  /* 0x000100001d1d7824 */ /* 0x008fc800078e00ff */
[----:B------:R-:W-:Y:S01]  /*19b0*/  FFMA.FTZ R25, R28, R29, R25 ;  /* 0x0000001d1c197223 */ /* 0x000fe20000010019 */
[----:B------:R-:W-:Y:S02]  /*19c0*/  IMAD R29, R27, R24, R23 ;  /* 0x000000181b1d7224 */ /* 0x000fe400078e0217 */
[----:B------:R-:W2:Y:S02]  /*19d0*/  LDG.E.U16 R27, desc[UR6][R18.64] ;  /* 0x00000006121b7981 */ /* 0x000ea4000c1e1500 */
[----:B------:R-:W-:-:S05]  /*19e0*/  IMAD.WIDE R28, R29, 0x2, R12 ;  /* 0x000000021d1c7825 */ /* 0x000fca00078e020c */
[----:B------:R0:W3:Y:S02]  /*19f0*/  LDG.E.U16 R17, desc[UR6][R28.64] ;  /* 0x000000061c117981 */ /* 0x0000e4000c1e1500 */
[----:B0-----:R-:W-:-:S04]  /*1a00*/  IMAD.WIDE R28, R24, 0x2, R28 ;  /* 0x00000002181c7825 */ /* 0x001fc800078e021c */
[----:B--2---:R-:W-:Y:S02]  /*1a10*/  IMAD.U32 R16, R27, 0x10000, RZ ;  /* 0x000100001b107824 */ /* 0x004fe400078e00ff */
[----:B------:R-:W2:Y:S01]  /*1a20*/  LDG.E.U16 R27, desc[UR6][R18.64+0x6] ;  /* 0x00000606121b7981 */ /* 0x000ea2000c1e1500 */
[----:B---3--:R-:W-:-:S05]  /*1a30*/  SHF.L.U32 R17, R17, 0x10, RZ ;  /* 0x0000001011117819 */ /* 0x008fca00000006ff */
        /* <DEDUP_REMOVED lines=9> */
[----:B0-----:R-:W-:-:S04]  /*1ad0*/  IMAD.WIDE R16, R24, 0x2, R16 ;  /* 0x0000000218107825 */ /* 0x001fc800078e0210 */
[----:B---3--:R-:W-:Y:S01]  /*1ae0*/  IMAD.U32 R28, R28, 0x10000, RZ ;  /* 0x000100001c1c7824 */ /* 0x008fe200078e00ff */
[----:B----4-:R-:W-:-:S05]  /*1af0*/  SHF.L.U32 R29, R29, 0x10, RZ ;  /* 0x000000101d1d7819 */ /* 0x010fca00000006ff */
[----:B------:R-:W-:Y:S02]  /*1b00*/  FFMA.FTZ R25, R28, R29, R25 ;  /* 0x0000001d1c197223 */ /* 0x000fe40000010019 */
[----:B------:R-:W3:Y:S01]  /*1b10*/  LDG.E.U16 R29, desc[UR6][R16.64] ;  /* 0x00000006101d7981 */ /* 0x000ee2000c1e1500 */
[----:B--2---:R-:W-:Y:S02]  /*1b20*/  IMAD.U32 R28, R27, 0x10000, RZ ;  /* 0x000100001b1c7824 */ /* 0x004fe400078e00ff */
[----:B------:R-:W-:-:S04]  /*1b30*/  VIADD R27, R26, 0x8 ;  /* 0x000000081a1b7836 */ /* 0x000fc80000000000 */
[----:B------:R-:W-:-:S04]  /*1b40*/  IMAD R19, R27, R24, R23 ;  /* 0x000000181b137224 */ /* 0x000fc800078e0217 */
[----:B------:R-:W-:-:S05]  /*1b50*/  IMAD.WIDE R18, R19, 0x2, R12 ;  /* 0x0000000213127825 */ /* 0x000fca00078e020c */
[----:B------:R-:W2:Y:S01]  /*1b60*/  LDG.E.U16 R17, desc[UR6][R18.64] ;  /* 0x0000000612117981 */ /* 0x000ea2000c1e1500 */
[----:B---3--:R-:W-:-:S05]  /*1b70*/  SHF.L.U32 R29, R29, 0x10, RZ ;  /* 0x000000101d1d7819 */ /* 0x008fca00000006ff */
[----:B------:R-:W-:Y:S01]  /*1b80*/  FFMA.FTZ R25, R28, R29, R25 ;  /* 0x0000001d1c197223 */ /* 0x000fe20000010019 */
[----:B------:R-:W-:-:S04]  /*1b90*/  IMAD R29, R22, UR4, R27 ;  /* 0x00000004161d7c24 */ /* 0x000fc8000f8e021b */
[----:B------:R-:W-:-:S05]  /*1ba0*/  IMAD.WIDE R28, R29, 0x2, R14 ;  /* 0x000000021d1c7825 */ /* 0x000fca00078e020e */
[----:B------:R-:W3:Y:S01]  /*1bb0*/  LDG.E.U16 R27, desc[UR6][R28.64] ;  /* 0x000000061c1b7981 */ /* 0x000ee2000c1e1500 */
[----:B--2---:R-:W-:Y:S02]  /*1bc0*/  IMAD.U32 R17, R17, 0x10000, RZ ;  /* 0x0001000011117824 */ /* 0x004fe400078e00ff */
[----:B------:R-:W-:Y:S01]  /*1bd0*/  IMAD.WIDE R18, R24, 0x2, R18 ;  /* 0x0000000218127825 */ /* 0x000fe200078e0212 */
[----:B---3--:R-:W-:Y:S02]  /*1be0*/  SHF.L.U32 R16, R27, 0x10, RZ ;  /* 0x000000101b107819 */ /* 0x008fe400000006ff */
[----:B------:R-:W2:Y:S03]  /*1bf0*/  LDG.E.U16 R27, desc[UR6][R28.64+0x6] ;  /* 0x000006061c1b7981 */ /* 0x000ea6000c1e1500 */
[----:B------:R-:W-:Y:S02]  /*1c00*/  FFMA.FTZ R25, R16, R17, R25 ;  /* 0x0000001110197223 */ /* 0x000fe40000010019 */
[----:B------:R-:W3:Y:S04]  /*1c10*/  LDG.E.U16 R16, desc[UR6][R28.64+0x2] ;  /* 0x000002061c107981 */ /* 0x000ee8000c1e1500 */
[----:B------:R-:W4:Y:S01]  /*1c20*/  LDG.E.U16 R17, desc[UR6][R18.64] ;  /* 0x0000000612117981 */ /* 0x000f22000c1e1500 */
[----:B---3--:R-:W-:Y:S01]  /*1c30*/  SHF.L.U32 R16, R16, 0x10, RZ ;  /* 0x0000001010107819 */ /* 0x008fe200000006ff */
[----:B----4-:R-:W-:-:S04]  /*1c40*/  IMAD.U32 R17, R17, 0x10000, RZ ;  /* 0x0001000011117824 */ /* 0x010fc800078e00ff */
[----:B------:R-:W-:Y:S01]  /*1c50*/  FFMA.FTZ R25, R16, R17, R25 ;  /* 0x0000001110197223 */ /* 0x000fe20000010019 */
[----:B------:R-:W-:Y:S02]  /*1c60*/  IMAD.WIDE R16, R24, 0x2, R18 ;  /* 0x0000000218107825 */ /* 0x000fe400078e0212 */
[----:B------:R-:W3:Y:S04]  /*1c70*/  LDG.E.U16 R18, desc[UR6][R28.64+0x4] ;  /* 0x000004061c127981 */ /* 0x000ee8000c1e1500 */
[----:B------:R-:W4:Y:S01]  /*1c80*/  LDG.E.U16 R19, desc[UR6][R16.64] ;  /* 0x0000000610137981 */ /* 0x000f22000c1e1500 */
[----:B---3--:R-:W-:Y:S01]  /*1c90*/  SHF.L.U32 R18, R18, 0x10, RZ ;  /* 0x0000001012127819 */ /* 0x008fe200000006ff */
[----:B----4-:R-:W-:-:S04]  /*1ca0*/  IMAD.U32 R19, R19, 0x10000, RZ ;  /* 0x0001000013137824 */ /* 0x010fc800078e00ff */
[----:B------:R-:W-:Y:S01]  /*1cb0*/  FFMA.FTZ R25, R18, R19, R25 ;  /* 0x0000001312197223 */ /* 0x000fe20000010019 */
[----:B------:R-:W-:Y:S01]  /*1cc0*/  IMAD.WIDE R18, R24, 0x2, R16 ;  /* 0x0000000218127825 */ /* 0x000fe200078e0210 */
[----:B------:R-:W-:-:S05]  /*1cd0*/  IADD3 R17, R26, 0xc, RZ ;  /* 0x0000000c1a117810 */ /* 0x000fca0007ffe0ff */
[----:B------:R0:W3:Y:S02]  /*1ce0*/  LDG.E.U16 R18, desc[UR6][R18.64] ;  /* 0x0000000612127981 */ /* 0x0000e4000c1e1500 */
[----:B0-----:R-:W-:Y:S02]  /*1cf0*/  IMAD R19, R22, UR4, R17 ;  /* 0x0000000416137c24 */ /* 0x001fe4000f8e0211 */
[----:B------:R-:W-:Y:S02]  /*1d00*/  IMAD R17, R17, R24, R23 ;  /* 0x0000001811117224 */ /* 0x000fe400078e0217 */
[----:B------:R-:W-:-:S04]  /*1d10*/  IMAD.WIDE R14, R19, 0x2, R14 ;  /* 0x00000002130e7825 */ /* 0x000fc800078e020e */
[----:B------:R-:W-:Y:S01]  /*1d20*/  IMAD.WIDE R12, R17, 0x2, R12 ;  /* 0x00000002110c7825 */ /* 0x000fe200078e020c */
[----:B------:R-:W4:Y:S04]  /*1d30*/  LDG.E.U16 R16, desc[UR6][R14.64] ;  /* 0x000000060e107981 */ /* 0x000f28000c1e1500 */
[----:B------:R-:W5:Y:S01]  /*1d40*/  LDG.E.U16 R17, desc[UR6][R12.64] ;  /* 0x000000060c117981 */ /* 0x000f62000c1e1500 */
[----:B--2---:R-:W-:-:S03]  /*1d50*/  IMAD.U32 R28, R27, 0x10000, RZ ;  /* 0x000100001b1c7824 */ /* 0x004fc600078e00ff */
[----:B------:R-:W2:Y:S01]  /*1d60*/  LDG.E.U16 R19, desc[UR6][R14.64+0x2] ;  /* 0x000002060e137981 */ /* 0x000ea2000c1e1500 */
[----:B---3--:R-:W-:-:S05]  /*1d70*/  SHF.L.U32 R27, R18, 0x10, RZ ;  /* 0x00000010121b7819 */ /* 0x008fca00000006ff */
[----:B------:R-:W-:Y:S01]  /*1d80*/  FFMA.FTZ R25, R28, R27, R25 ;  /* 0x0000001b1c197223 */ /* 0x000fe20000010019 */
[----:B------:R-:W-:Y:S02]  /*1d90*/  IMAD.WIDE R28, R24, 0x2, R12 ;  /* 0x00000002181c7825 */ /* 0x000fe400078e020c */
[----:B------:R-:W3:Y:S02]  /*1da0*/  LDG.E.U16 R13, desc[UR6][R14.64+0x6] ;  /* 0x000006060e0d7981 */ /* 0x000ee4000c1e1500 */
[----:B----4-:R-:W-:Y:S01]  /*1db0*/  IMAD.U32 R16, R16, 0x10000, RZ ;  /* 0x0001000010107824 */ /* 0x010fe200078e00ff */
[----:B-----5:R-:W-:-:S05]  /*1dc0*/  SHF.L.U32 R17, R17, 0x10, RZ ;  /* 0x0000001011117819 */ /* 0x020fca00000006ff */
[----:B------:R-:W-:Y:S01]  /*1dd0*/  FFMA.FTZ R18, R16, R17, R25 ;  /* 0x0000001110127223 */ /* 0x000fe20000010019 */
[C---:B------:R-:W-:Y:S02]  /*1de0*/  IMAD.WIDE R16, R24.reuse, 0x2, R28 ;  /* 0x0000000218107825 */ /* 0x040fe400078e021c */
[----:B------:R-:W4:Y:S04]  /*1df0*/  LDG.E.U16 R28, desc[UR6][R28.64] ;  /* 0x000000061c1c7981 */ /* 0x000f28000c1e1500 */
[----:B------:R-:W5:Y:S01]  /*1e00*/  LDG.E.U16 R12, desc[UR6][R16.64] ;  /* 0x00000006100c7981 */ /* 0x000f62000c1e1500 */
[----:B------:R-:W-:-:S06]  /*1e10*/  IMAD.WIDE R24, R24, 0x2, R16 ;  /* 0x0000000218187825 */ /* 0x000fcc00078e0210 */
[----:B------:R-:W5:Y:S04]  /*1e20*/  LDG.E.U16 R24, desc[UR6][R24.64] ;  /* 0x0000000618187981 */ /* 0x000f68000c1e1500 */
[----:B------:R-:W5:Y:S01]  /*1e30*/  LDG.E.U16 R16, desc[UR6][R14.64+0x4] ;  /* 0x000004060e107981 */ /* 0x000f62000c1e1500 */
[----:B------:R-:W-:Y:S02]  /*1e40*/  VIADD R26, R26, 0x10 ;  /* 0x000000101a1a7836 */ /* 0x000fe40000000000 */
[----:B--2---:R-:W-:-:S03]  /*1e50*/  IMAD.U32 R19, R19, 0x10000, RZ ;  /* 0x0001000013137824 */ /* 0x004fc600078e00ff */
[----:B------:R-:W-:Y:S02]  /*1e60*/  ISETP.GE.AND P1, PT, R26, R11, PT ;  /* 0x0000000b1a00720c */ /* 0x000fe40003f26270 */
[----:B---3--:R-:W-:Y:S02]  /*1e70*/  SHF.L.U32 R13, R13, 0x10, RZ ;  /* 0x000000100d0d7819 */ /* 0x008fe400000006ff */
[----:B----4-:R-:W-:Y:S01]  /*1e80*/  SHF.L.U32 R27, R28, 0x10, RZ ;  /* 0x000000101c1b7819 */ /* 0x010fe200000006ff */
[----:B-----5:R-:W-:-:S04]  /*1e90*/  IMAD.U32 R12, R12, 0x10000, RZ ;  /* 0x000100000c0c7824 */ /* 0x020fc800078e00ff */
[----:B------:R-:W-:Y:S01]  /*1ea0*/  FFMA.FTZ R18, R19, R27, R18 ;  /* 0x0000001b13127223 */ /* 0x000fe20000010012 */
[----:B------:R-:W-:Y:S01]  /*1eb0*/  SHF.L.U32 R17, R16, 0x10, RZ ;  /* 0x0000001010117819 */ /* 0x000fe200000006ff */
[----:B------:R-:W-:-:S04]  /*1ec0*/  IMAD.U32 R16, R24, 0x10000, RZ ;  /* 0x0001000018107824 */ /* 0x000fc800078e00ff */
[----:B------:R-:W-:-:S04]  /*1ed0*/  FFMA.FTZ R12, R17, R12, R18 ;  /* 0x0000000c110c7223 */ /* 0x000fc80000010012 */
[----:B------:R-:W-:Y:S01]  /*1ee0*/  FFMA.FTZ R16, R13, R16, R12 ;  /* 0x000000100d107223 */ /* 0x000fe2000001000c */
[----:B------:R-:W-:Y:S06]  /*1ef0*/  @!P1 BRA `(.L_x_832) ;  /* 0xfffffff800289947 */ /* 0x000fec000383ffff */
.L_x_831:
[----:B------:R-:W-:Y:S05]  /*1f00*/  BSYNC B2 ;  /* 0x0000000000027941 */ /* 0x000fea0003800000 */
.L_x_830:
[----:B------:R-:W-:Y:S01]  /*1f10*/  IADD3 R11, -R26, R9, RZ ;  /* 0x000000091a0b7210 */ /* 0x000fe20007ffe1ff */
[----:B------:R-:W-:Y:S03]  /*1f20*/  BSSY B2, `(.L_x_833) ;  /* 0x0000040000027945 */ /* 0x000fe60003800000 */
[----:B------:R-:W-:-:S13]  /*1f30*/  ISETP.GT.AND P1, PT, R11, 0x4, PT ;  /* 0x000000040b00780c */ /* 0x000fda0003f24270 */
[----:B------:R-:W-:Y:S05]  /*1f40*/  @!P1 BRA `(.L_x_834) ;  /* 0x0000000000f49947 */ /* 0x000fea0003800000 */
        /* <DEDUP_REMOVED lines=8> */
[----:B--2---:R-:W-:-:S05]  /*1fd0*/  IMAD.WIDE R18, R19, 0x2, R12 ;  /* 0x0000000213127825 */ /* 0x004fca00078e020c */
[----:B------:R-:W2:Y:S01]  /*1fe0*/  LDG.E.U16 R27, desc[UR6][R18.64] ;  /* 0x00000006121b7981 */ /* 0x000ea2000c1e1500 */
[----:B------:R-:W-:-:S04]  /*1ff0*/  IMAD.WIDE R28, R11, 0x2, R18 ;  /* 0x000000020b1c7825 */ /* 0x000fc800078e0212 */
[----:B---3--:R-:W-:Y:S01]  /*2000*/  IMAD.U32 R17, R17, 0x10000, RZ ;  /* 0x0001000011117824 */ /* 0x008fe200078e00ff */
[----:B--2---:R-:W-:-:S05]  /*2010*/  SHF.L.U32 R27, R27, 0x10, RZ ;  /* 0x000000101b1b7819 */ /* 0x004fca00000006ff */
[----:B------:R-:W-:Y:S02]  /*2020*/  FFMA.FTZ R27, R17, R27, R16 ;  /* 0x0000001b111b7223 */ /* 0x000fe40000010010 */
[----:B------:R-:W2:Y:S04]  /*2030*/  LDG.E.U16 R17, desc[UR6][R28.64] ;  /* 0x000000061c117981 */ /* 0x000ea8000c1e1500 */
[----:B------:R-:W3:Y:S01]  /*2040*/  LDG.E.U16 R16, desc[UR6][R24.64+0x2] ;  /* 0x0000020618107981 */ /* 0x000ee2000c1e1500 */
[----:B--2---:R-:W-:Y:S01]  /*2050*/  SHF.L.U32 R17, R17, 0x10, RZ ;  /* 0x0000001011117819 */ /* 0x004fe200000006ff */
[----:B---3--:R-:W-:-:S04]  /*2060*/  IMAD.U32 R16, R16, 0x10000, RZ ;  /* 0x0001000010107824 */ /* 0x008fc800078e00ff */
[----:B------:R-:W-:Y:S01]  /*2070*/  FFMA.FTZ R27, R16, R17, R27 ;  /* 0x00000011101b7223 */ /* 0x000fe2000001001b */
[C---:B------:R-:W-:Y:S02]  /*2080*/  IMAD.WIDE R16, R11.reuse, 0x2, R28 ;  /* 0x000000020b107825 */ /* 0x040fe400078e021c */
[----:B------:R-:W2:Y:S04]  /*2090*/  LDG.E.U16 R29, desc[UR6][R24.64+0x4] ;  /* 0x00000406181d7981 */ /* 0x000ea8000c1e1500 */
[----:B------:R-:W3:Y:S04]  /*20a0*/  LDG.E.U16 R28, desc[UR6][R24.64+0x6] ;  /* 0x00000606181c7981 */ /* 0x000ee8000c1e1500 */
[----:B------:R2:W4:Y:S01]  /*20b0*/  LDG.E.U16 R24, desc[UR6][R16.64] ;  /* 0x0000000610187981 */ /* 0x000522000c1e1500 */
[----:B------:R-:W-:-:S06]  /*20c0*/  IMAD.WIDE R18, R11, 0x2, R16 ;  /* 0x000000020b127825 */ /* 0x000fcc00078e0210 */
[----:B------:R-:W5:Y:S01]  /*20d0*/  LDG.E.U16 R18, desc[UR6][R18.64] ;  /* 0x0000000612127981 */ /* 0x000f62000c1e1500 */
[----:B--2---:R-:W-:Y:S02]  /*20e0*/  IMAD.U32 R16, R29, 0x10000, RZ ;  /* 0x000100001d107824 */ /* 0x004fe400078e00ff */
[----:B------:R-:W-:Y:S01]  /*20f0*/  VIADD R29, R26, 0x4 ;  /* 0x000000041a1d7836 */ /* 0x000fe20000000000 */
[----:B----4-:R-:W-:-:S05]  /*2100*/  SHF.L.U32 R17, R24, 0x10, RZ ;  /* 0x0000001018117819 */ /* 0x010fca00000006ff */
[----:B------:R-:W-:Y:S01]  /*2110*/  FFMA.FTZ R27, R16, R17, R27 ;  /* 0x00000011101b7223 */ /* 0x000fe2000001001b */
[----:B------:R-:W-:-:S04]  /*2120*/  IMAD R17, R29, R11, R23 ;  /* 0x0000000b1d117224 */ /* 0x000fc800078e0217 */
[----:B------:R-:W-:-:S04]  /*2130*/  IMAD.WIDE R12, R17, 0x2, R12 ;  /* 0x00000002110c7825 */ /* 0x000fc800078e020c */
[----:B------:R-:W-:Y:S01]  /*2140*/  IMAD R17, R22, UR4, R29 ;  /* 0x0000000416117c24 */ /* 0x000fe2000f8e021d */
[----:B---3--:R-:W-:Y:S01]  /*2150*/  SHF.L.U32 R28, R28, 0x10, RZ ;  /* 0x000000101c1c7819 */ /* 0x008fe200000006ff */
[----:B-----5:R-:W-:Y:S02]  /*2160*/  IMAD.U32 R29, R18, 0x10000, RZ ;  /* 0x00010000121d7824 */ /* 0x020fe400078e00ff */
[----:B------:R-:W-:-:S04]  /*2170*/  IMAD.WIDE R16, R17, 0x2, R14 ;  /* 0x0000000211107825 */ /* 0x000fc800078e020e */
[----:B------:R-:W-:-:S04]  /*2180*/  IMAD.WIDE R14, R11, 0x2, R12 ;  /* 0x000000020b0e7825 */ /* 0x000fc800078e020c */
[----:B------:R-:W-:Y:S01]  /*2190*/  FFMA.FTZ R29, R28, R29, R27 ;  /* 0x0000001d1c1d7223 */ /* 0x000fe2000001001b */
[----:B------:R-:W2:Y:S04]  /*21a0*/  LDG.E.U16 R12, desc[UR6][R12.64] ;  /* 0x000000060c0c7981 */ /* 0x000ea8000c1e1500 */
[----:B------:R-:W3:Y:S01]  /*21b0*/  LDG.E.U16 R27, desc[UR6][R16.64] ;  /* 0x00000006101b7981 */ /* 0x000ee2000c1e1500 */
[----:B------:R-:W-:-:S03]  /*21c0*/  IMAD.WIDE R18, R11, 0x2, R14 ;  /* 0x000000020b127825 */ /* 0x000fc600078e020e */
[----:B------:R-:W4:Y:S01]  /*21d0*/  LDG.E.U16 R28, desc[UR6][R14.64] ;  /* 0x000000060e1c7981 */ /* 0x000f22000c1e1500 */
[----:B------:R-:W-:-:S03]  /*21e0*/  IMAD.WIDE R24, R11, 0x2, R18 ;  /* 0x000000020b187825 */ /* 0x000fc600078e0212 */
[----:B------:R-:W5:Y:S04]  /*21f0*/  LDG.E.U16 R13, desc[UR6][R16.64+0x4] ;  /* 0x00000406100d7981 */ /* 0x000f68000c1e1500 */
[----:B------:R-:W5:Y:S04]  /*2200*/  LDG.E.U16 R18, desc[UR6][R18.64] ;  /* 0x0000000612127981 */ /* 0x000f68000c1e1500 */
[----:B------:R-:W5:Y:S04]  /*2210*/  LDG.E.U16 R14, desc[UR6][R16.64+0x2] ;  /* 0x00000206100e7981 */ /* 0x000f68000c1e1500 */
[----:B------:R-:W5:Y:S04]  /*2220*/  LDG.E.U16 R15, desc[UR6][R16.64+0x6] ;  /* 0x00000606100f7981 */ /* 0x000f68000c1e1500 */
[----:B------:R-:W5:Y:S01]  /*2230*/  LDG.E.U16 R24, desc[UR6][R24.64] ;  /* 0x0000000618187981 */ /* 0x000f62000c1e1500 */
[----:B------:R-:W-:-:S02]  /*2240*/  PLOP3.LUT P0, PT, PT, PT, PT, 0x8, 0x0 ;  /* 0x000000000000781c */ /* 0x000fc40003f0e170 */
[----:B------:R-:W-:Y:S01]  /*2250*/  IADD3 R26, R26, 0x8, RZ ;  /* 0x000000081a1a7810 */ /* 0x000fe20007ffe0ff */
[----:B--2---:R-:W-:Y:S01]  /*2260*/  IMAD.U32 R12, R12, 0x10000, RZ ;  /* 0x000100000c0c7824 */ /* 0x004fe200078e00ff */
[----:B---3--:R-:W-:Y:S01]  /*2270*/  SHF.L.U32 R27, R27, 0x10, RZ ;  /* 0x000000101b1b7819 */ /* 0x008fe200000006ff */
[----:B----4-:R-:W-:-:S04]  /*2280*/  IMAD.U32 R28, R28, 0x10000, RZ ;  /* 0x000100001c1c7824 */ /* 0x010fc800078e00ff */
[----:B------:R-:W-:Y:S01]  /*2290*/  FFMA.FTZ R12, R27, R12, R29 ;  /* 0x0000000c1b0c7223 */ /* 0x000fe2000001001d */
[----:B-----5:R-:W-:Y:S02]  /*22a0*/  SHF.L.U32 R11, R14, 0x10, RZ ;  /* 0x000000100e0b7819 */ /* 0x020fe400000006ff */
[----:B------:R-:W-:Y:S01]  /*22b0*/  SHF.L.U32 R14, R13, 0x10, RZ ;  /* 0x000000100d0e7819 */ /* 0x000fe200000006ff */
[----:B------:R-:W-:Y:S02]  /*22c0*/  IMAD.U32 R13, R18, 0x10000, RZ ;  /* 0x00010000120d7824 */ /* 0x000fe400078e00ff */
[----:B------:R-:W-:Y:S01]  /*22d0*/  FFMA.FTZ R11, R11, R28, R12 ;  /* 0x0000001c0b0b7223 */ /* 0x000fe2000001000c */
[----:B------:R-:W-:Y:S01]  /*22e0*/  SHF.L.U32 R16, R15, 0x10, RZ ;  /* 0x000000100f107819 */ /* 0x000fe200000006ff */
[----:B------:R-:W-:Y:S02]  /*22f0*/  IMAD.U32 R24, R24, 0x10000, RZ ;  /* 0x0001000018187824 */ /* 0x000fe400078e00ff */
[----:B------:R-:W-:-:S04]  /*2300*/  FFMA.FTZ R11, R14, R13, R11 ;  /* 0x0000000d0e0b7223 */ /* 0x000fc8000001000b */
[----:B------:R-:W-:-:S07]  /*2310*/  FFMA.FTZ R16, R16, R24, R11 ;  /* 0x0000001810107223 */ /* 0x000fce000001000b */
.L_x_834:
[----:B------:R-:W-:Y:S05]  /*2320*/  BSYNC B2 ;  /* 0x0000000000027941 */ /* 0x000fea0003800000 */
.L_x_833:
[----:B------:R-:W-:-:S13]  /*2330*/  ISETP.LT.OR P0, PT, R26, R9, P0 ;  /* 0x000000091a00720c */ /* 0x000fda0000701670 */
[----:B------:R-:W-:Y:S05]  /*2340*/  @!P0 BRA `(.L_x_827) ;  /* 0x00000000007c8947 */ /* 0x000fea0003800000 */
[----:B------:R-:W0:Y:S01]  /*2350*/  LDC R25, c[0x0][0x2d0] ;  /* 0x0000b400ff197b82 */ /* 0x000e220000000800 */
[----:B------:R-:W-:Y:S02]  /*2360*/  ULDC UR4, c[0x0][0x2b8] ;  /* 0x0000ae0000047ab9 */ /* 0x000fe40000000800 */
[----:B------:R-:W-:-:S05]  /*2370*/  IMAD R19, R22, UR4, R26 ;  /* 0x0000000416137c24 */ /* 0x000fca000f8e021a */
[----:B------:R-:W1:Y:S08]  /*2380*/  LDC.64 R12, c[0x0][0x210] ;  /* 0x00008400ff0c7b82 */ /* 0x000e700000000a00 */
[----:B------:R-:W2:Y:S01]  /*2390*/  LDC.64 R14, c[0x0][0x260] ;  /* 0x00009800ff0e7b82 */ /* 0x000ea20000000a00 */
[----:B0-----:R-:W-:-:S04]  /*23a0*/  IMAD R23, R26, R25, R23 ;  /* 0x000000191a177224 */ /* 0x001fc800078e0217 */
[----:B-1----:R-:W-:-:S04]  /*23b0*/  IMAD.WIDE R12, R23, 0x2, R12 ;  /* 0x00000002170c7825 */ /* 0x002fc800078e020c */
[----:B--2---:R-:W-:-:S04]  /*23c0*/  IMAD.WIDE R18, R19, 0x2, R14 ;  /* 0x0000000213127825 */ /* 0x004fc800078e020e */
[C---:B------:R-:W-:Y:S01]  /*23d0*/  IMAD.WIDE R14, R25.reuse, 0x2, R12 ;  /* 0x00000002190e7825 */ /* 0x040fe200078e020c */
        /* <DEDUP_REMOVED lines=10> */
[----:B--2---:R-:W-:Y:S01]  /*2480*/  IMAD.U32 R11, R11, 0x10000, RZ ;  /* 0x000100000b0b7824 */ /* 0x004fe200078e00ff */
[----:B---3--:R-:W-:-:S02]  /*2490*/  SHF.L.U32 R28, R12, 0x10, RZ ;  /* 0x000000100c1c7819 */ /* 0x008fc400000006ff */
[----:B----4-:R-:W-:-:S03]  /*24a0*/  SHF.L.U32 R13, R14, 0x10, RZ ;  /* 0x000000100e0d7819 */ /* 0x010fc600000006ff */
[----:B------:R-:W-:Y:S01]  /*24b0*/  FFMA.FTZ R11, R11, R28, R16 ;  /* 0x0000001c0b0b7223 */ /* 0x000fe20000010010 */
[----:B-----5:R-:W-:Y:S01]  /*24c0*/  IMAD.U32 R12, R17, 0x10000, RZ ;  /* 0x00010000110c7824 */ /* 0x020fe200078e00ff */
[----:B------:R-:W-:-:S03]  /*24d0*/  SHF.L.U32 R26, R26, 0x10, RZ ;  /* 0x000000101a1a7819 */ /* 0x000fc600000006ff */
[----:B------:R-:W-:Y:S01]  /*24e0*/  FFMA.FTZ R11, R12, R13, R11 ;  /* 0x0000000d0c0b7223 */ /* 0x000fe2000001000b */
[----:B------:R-:W-:Y:S01]  /*24f0*/  IMAD.U32 R14, R22, 0x10000, RZ ;  /* 0x00010000160e7824 */ /* 0x000fe200078e00ff */
[----:B------:R-:W-:-:S03]  /*2500*/  SHF.L.U32 R16, R27, 0x10, RZ ;  /* 0x000000101b107819 */ /* 0x000fc600000006ff */
[----:B------:R-:W-:Y:S01]  /*2510*/  FFMA.FTZ R11, R26, R14, R11 ;  /* 0x0000000e1a0b7223 */ /* 0x000fe2000001000b */
[----:B------:R-:W-:-:S05]  /*2520*/  SHF.L.U32 R12, R24, 0x10, RZ ;  /* 0x00000010180c7819 */ /* 0x000fca00000006ff */
[----:B------:R-:W-:-:S07]  /*2530*/  FFMA.FTZ R16, R16, R12, R11 ;  /* 0x0000000c10107223 */ /* 0x000fce000001000b */
.L_x_827:
[----:B------:R-:W-:Y:S05]  /*2540*/  BSYNC B0 ;  /* 0x0000000000007941 */ /* 0x000fea0003800000 */
.L_x_826:
[----:B------:R-:W-:-:S05]  /*2550*/  VIADD R5, R5, 0x1 ;  /* 0x0000000105057836 */ /* 0x000fca0000000000 */
[----:B------:R-:W-:-:S13]  /*2560*/  ISETP.GE.AND P0, PT, R5, R6, PT ;  /* 0x000000060500720c */ /* 0x000fda0003f06270 */
[----:B------:R-:W-:Y:S05]  /*2570*/  @!P0 BRA `(.L_x_835) ;  /* 0xffffffec00988947 */ /* 0x000fea000383ffff */
.L_x_825:
[----:B------:R-:W-:Y:S05]  /*2580*/  BSYNC B1 ;  /* 0x0000000000017941 */ /* 0x000fea0003800000 */
.L_x_824:
        /* <DEDUP_REMOVED lines=9> */
[----:B------:R0:W-:Y:S01]  /*2620*/  STG.E.U16 desc[UR6][R6.64], R16 ;  /* 0x0000001006007986 */ /* 0x0001e2000c101506 */
[----:B------:R-:W-:Y:S02]  /*2630*/  IADD3.X R3, RZ, R3, RZ, P0, !PT ;  /* 0x00000003ff037210 */ /* 0x000fe400007fe4ff */
[----:B------:R-:W-:-:S04]  /*2640*/  ISETP.GE.U32.AND P0, PT, R2, UR4, PT ;  /* 0x0000000402007c0c */ /* 0x000fc8000bf06070 */
[----:B------:R-:W-:-:S13]  /*2650*/  ISETP.GE.AND.EX P0, PT, R3, UR5, PT, P0 ;  /* 0x0000000503007c0c */ /* 0x000fda000bf06300 */
[----:B0-----:R-:W-:Y:S05]  /*2660*/  @!P0 BRA `(.L_x_836) ;  /* 0xffffffdc00048947 */ /* 0x001fea000383ffff */
[----:B------:R-:W-:Y:S05]  /*2670*/  EXIT ;  /* 0x000000000000794d */ /* 0x000fea0003800000 */
.L_x_815:
        /* <DEDUP_REMOVED lines=9> */
[----:B------:R-:W4:Y:S01]  /*2710*/  LDC R14, c[0x0][0x2d0] ;  /* 0x0000b400ff0e7b82 */ /* 0x000f220000000800 */
[----:B---3--:R-:W3:Y:S02]  /*2720*/  MUFU.RCP R5, R5 ;  /* 0x0000000500057308 */ /* 0x008ee40000001000 */
[----:B---3--:R-:W-:-:S02]  /*2730*/  IADD3 R8, R5, 0xffffffe, RZ ;  /* 0x0ffffffe05087810 */ /* 0x008fc40007ffe0ff */
[----:B-1----:R-:W-:-:S04]  /*2740*/  IABS R5, R4 ;  /* 0x0000000400057213 */ /* 0x002fc80000000000 */
[----:B------:R1:W3:Y:S02]  /*2750*/  F2I.FTZ.U32.TRUNC.NTZ R9, R8 ;  /* 0x0000000800097305 */ /* 0x0002e4000021f000 */
[----:B-1----:R-:W-:Y:S01]  /*2760*/  HFMA2.MMA R8, -RZ, RZ, 0, 0 ;  /* 0x00000000ff087435 */ /* 0x002fe200000001ff */
[----:B---3--:R-:W-:-:S04]  /*2770*/  IMAD.MOV R6, RZ, RZ, -R9 ;  /* 0x000000ffff067224 */ /* 0x008fc800078e0a09 */
[----:B------:R-:W-:Y:S01]  /*2780*/  IMAD R13, R6, R11, RZ ;  /* 0x0000000b060d7224 */ /* 0x000fe200078e02ff */
[----:B------:R-:W-:Y:S02]  /*2790*/  MOV R6, R10 ;  /* 0x0000000a00067202 */ /* 0x000fe40000000f00 */
[----:B------:R-:W1:Y:S02]  /*27a0*/  I2F.RP R10, R5 ;  /* 0x00000005000a7306 */ /* 0x000e640000209400 */
[----:B------:R-:W-:-:S06]  /*27b0*/  IMAD.HI.U32 R13, R9, R13, R8 ;  /* 0x0000000d090d7227 */ /* 0x000fcc00078e0008 */
[----:B------:R-:W-:Y:S02]  /*27c0*/  IMAD.HI.U32 R19, R13, R6, RZ ;  /* 0x000000060d137227 */ /* 0x000fe400078e00ff */
[----:B------:R-:W3:Y:S02]  /*27d0*/  LDC R13, c[0x0][0x2a0] ;  /* 0x0000a800ff0d7b82 */ /* 0x000ee40000000800 */
[----:B------:R-:W-:Y:S01]  /*27e0*/  IMAD.MOV R9, RZ, RZ, -R19 ;  /* 0x000000ffff097224 */ /* 0x000fe200078e0a13 */
[----:B-1----:R-:W1:Y:S03]  /*27f0*/  MUFU.RCP R10, R10 ;  /* 0x0000000a000a7308 */ /* 0x002e660000001000 */
[----:B------:R-:W-:-:S05]  /*2800*/  IMAD R6, R11, R9, R6 ;  /* 0x000000090b067224 */ /* 0x000fca00078e0206 */
[----:B------:R-:W-:Y:S02]  /*2810*/  ISETP.GT.U32.AND P1, PT, R11, R6, PT ;  /* 0x000000060b00720c */ /* 0x000fe40003f24070 */
[----:B-1----:R-:W-:-:S11]  /*2820*/  IADD3 R8, R10, 0xffffffe, RZ ;  /* 0x0ffffffe0a087810 */ /* 0x002fd60007ffe0ff */
[-C--:B------:R-:W-:Y:S01]  /*2830*/  @!P1 IADD3 R6, R6, -R11.reuse, RZ ;  /* 0x8000000b06069210 */ /* 0x080fe20007ffe0ff */
[----:B------:R-:W-:Y:S01]  /*2840*/  @!P1 VIADD R19, R19, 0x1 ;  /* 0x0000000113139836 */ /* 0x000fe20000000000 */
[----:B------:R1:W5:Y:S01]  /*2850*/  F2I.FTZ.U32.TRUNC.NTZ R9, R8 ;  /* 0x0000000800097305 */ /* 0x000362000021f000 */
[----:B------:R-:W-:Y:S01]  /*2860*/  ISETP.NE.AND P1, PT, R7, RZ, PT ;  /* 0x000000ff0700720c */ /* 0x000fe20003f25270 */
[----:B------:R-:W2:Y:S01]  /*2870*/  LDC R10, c[0x0][0x2ac] ;  /* 0x0000ab00ff0a7b82 */ /* 0x000ea20000000800 */
[----:B------:R-:W-:Y:S02]  /*2880*/  ISETP.GE.U32.AND P0, PT, R6, R11, PT ;  /* 0x0000000b0600720c */ /* 0x000fe40003f06070 */
[----:B------:R-:W-:Y:S02]  /*2890*/  LOP3.LUT R6, R2, R7, RZ, 0x3c, !PT ;  /* 0x0000000702067212 */ /* 0x000fe400078e3cff */
[----:B---3--:R-:W-:Y:S02]  /*28a0*/  IABS R16, R13 ;  /* 0x0000000d00107213 */ /* 0x008fe40000000000 */
[----:B------:R-:W-:-:S02]  /*28b0*/  ISETP.GE.AND P2, PT, R6, RZ, PT ;  /* 0x000000ff0600720c */ /* 0x000fc40003f46270 */
[----:B-1----:R-:W-:Y:S02]  /*28c0*/  MOV R8, RZ ;  /* 0x000000ff00087202 */ /* 0x002fe40000000f00 */
[----:B-----5:R-:W-:-:S03]  /*28d0*/  IADD3 R6, RZ, -R9, RZ ;  /* 0x80000009ff067210 */ /* 0x020fc60007ffe0ff */
[----:B------:R-:W-:Y:S02]  /*28e0*/  @P0 IADD3 R19, R19, 0x1, RZ ;  /* 0x0000000113130810 */ /* 0x000fe40007ffe0ff */
[----:B------:R-:W-:-:S04]  /*28f0*/  IMAD R11, R6, R5, RZ ;  /* 0x00000005060b7224 */ /* 0x000fc800078e02ff */
[----:B------:R-:W-:Y:S01]  /*2900*/  @!P2 IMAD.MOV R19, RZ, RZ, -R19 ;  /* 0x000000ffff13a224 */ /* 0x000fe200078e0a13 */
[----:B------:R-:W-:Y:S01]  /*2910*/  @!P1 LOP3.LUT R19, RZ, R7, RZ, 0x33, !PT ;  /* 0x00000007ff139212 */ /* 0x000fe200078e33ff */
[----:B------:R-:W-:Y:S02]  /*2920*/  IMAD.HI.U32 R11, R9, R11, R8 ;  /* 0x0000000b090b7227 */ /* 0x000fe400078e0008 */
[----:B------:R-:W1:Y:S01]  /*2930*/  I2F.RP R9, R16 ;  /* 0x0000001000097306 */ /* 0x000e620000209400 */
[----:B------:R-:W-:Y:S02]  /*2940*/  IABS R6, R19 ;  /* 0x0000001300067213 */ /* 0x000fe40000000000 */
[----:B------:R-:W-:-:S03]  /*2950*/  IADD3 R18, -R19, RZ, RZ ;  /* 0x000000ff13127210 */ /* 0x000fc60007ffe1ff */
[----:B------:R-:W-:Y:S02]  /*2960*/  IMAD.HI.U32 R12, R11, R6, RZ ;  /* 0x000000060b0c7227 */ /* 0x000fe400078e00ff */
[----:B------:R-:W3:Y:S02]  /*2970*/  LDC R11, c[0x0][0x2cc] ;  /* 0x0000b300ff0b7b82 */ /* 0x000ee40000000800 */
[----:B------:R-:W-:Y:S01]  /*2980*/  IMAD R18, R7, R18, R2 ;  /* 0x0000001207127224 */ /* 0x000fe200078e0202 */
[----:B------:R-:W-:Y:S01]  /*2990*/  IADD3 R8, -R12, RZ, RZ ;  /* 0x000000ff0c087210 */ /* 0x000fe20007ffe1ff */
[----:B-1----:R-:W1:Y:S04]  /*29a0*/  MUFU.RCP R9, R9 ;  /* 0x0000000900097308 */ /* 0x002e680000001000 */
[----:B------:R-:W-:-:S02]  /*29b0*/  IMAD R6, R5, R8, R6 ;  /* 0x0000000805067224 */ /* 0x000fc400078e0206 */
[----:B------:R-:W5:Y:S03]  /*29c0*/  LDC R8, c[0x0][0x2bc] ;  /* 0x0000af00ff087b82 */ /* 0x000f660000000800 */
[----:B------:R-:W-:-:S13]  /*29d0*/  ISETP.GT.U32.AND P1, PT, R5, R6, PT ;  /* 0x000000060500720c */ /* 0x000fda0003f24070 */
[----:B------:R-:W-:Y:S01]  /*29e0*/  @!P1 IMAD.IADD R6, R6, 0x1, -R5 ;  /* 0x0000000106069824 */ /* 0x000fe200078e0a05 */
[----:B------:R-:W-:Y:S02]  /*29f0*/  @!P1 IADD3 R12, R12, 0x1, RZ ;  /* 0x000000010c0c9810 */ /* 0x000fe40007ffe0ff */
[----:B------:R-:W-:Y:S02]  /*2a00*/  ISETP.NE.AND P1, PT, R4, RZ, PT ;  /* 0x000000ff0400720c */ /* 0x000fe40003f25270 */
[----:B------:R-:W-:Y:S02]  /*2a10*/  ISETP.GE.U32.AND P0, PT, R6, R5, PT ;  /* 0x000000050600720c */ /* 0x000fe40003f06070 */
[----:B------:R-:W-:-:S04]  /*2a20*/  LOP3.LUT R5, R19, R4, RZ, 0x3c, !PT ;  /* 0x0000000413057212 */ /* 0x000fc800078e3cff */
[----:B------:R-:W-:Y:S01]  /*2a30*/  ISETP.GE.AND P2, PT, R5, RZ, PT ;  /* 0x000000ff0500720c */ /* 0x000fe20003f46270 */
[----:B-1----:R-:W-:Y:S02]  /*2a40*/  VIADD R5, R9, 0xffffffe ;  /* 0x0ffffffe09057836 */ /* 0x002fe40000000000 */
[----:B------:R-:W2:Y:S04]  /*2a50*/  LDC R9, c[0x0][0x2d4] ;  /* 0x0000b500ff097b82 */ /* 0x000ea80000000800 */
[----:B------:R-:W-:Y:S01]  /*2a60*/  @P0 IADD3 R12, R12, 0x1, RZ ;  /* 0x000000010c0c0810 */ /* 0x000fe20007ffe0ff */
[----:B------:R-:W1:Y:S05]  /*2a70*/  F2I.FTZ.U32.TRUNC.NTZ R5, R5 ;  /* 0x0000000500057305 */ /* 0x000e6a000021f000 */
[----:B------:R-:W-:-:S02]  /*2a80*/  @!P2 IADD3 R12, -R12, RZ, RZ ;  /* 0x000000ff0c0ca210 */ /* 0x000fc40007ffe1ff */
[----:B------:R-:W-:-:S04]  /*2a90*/  @!P1 LOP3.LUT R12, RZ, R4, RZ, 0x33, !PT ;  /* 0x00000004ff0c9212 */ /* 0x000fc800078e33ff */
[----:B------:R-:W-:Y:S01]  /*2aa0*/  IADD3 R6, -R12, RZ, RZ ;  /* 0x000000ff0c067210 */ /* 0x000fe20007ffe1ff */
[----:B-1----:R-:W-:-:S04]  /*2ab0*/  IMAD.MOV R21, RZ, RZ, -R5 ;  /* 0x000000ffff157224 */ /* 0x002fc800078e0a05 */
[----:B------:R-:W-:Y:S01]  /*2ac0*/  IMAD R6, R4, R6, R19 ;  /* 0x0000000604067224 */ /* 0x000fe200078e0213 */
[----:B-----5:R-:W-:Y:S01]  /*2ad0*/  IADD3 R4, R8, -0x1, RZ ;  /* 0xffffffff08047810 */ /* 0x020fe20007ffe0ff */
[----:B------:R-:W-:Y:S02]  /*2ae0*/  IMAD R21, R21, R16, RZ ;  /* 0x0000001015157224 */ /* 0x000fe400078e02ff */
[----:B---3--:R-:W-:Y:S02]  /*2af0*/  IMAD R11, R6, UR4, -R11 ;  /* 0x00000004060b7c24 */ /* 0x008fe4000f8e0a0b */
[----:B--2---:R-:W-:Y:S01]  /*2b00*/  IMAD R6, R4, R9, -R10 ;  /* 0x0000000904067224 */ /* 0x004fe200078e0a0a */
[----:B------:R-:W-:Y:S02]  /*2b10*/  HFMA2.MMA R4, -RZ, RZ, 0, 0 ;  /* 0x00000000ff047435 */ /* 0x000fe400000001ff */
[C---:B------:R-:W-:Y:S01]  /*2b20*/  ISETP.GT.AND P1, PT, R11.reuse, -0x1, PT ;  /* 0xffffffff0b00780c */ /* 0x040fe20003f24270 */
[----:B------:R-:W-:-:S05]  /*2b30*/  IMAD.IADD R6, R11, 0x1, R6 ;  /* 0x000000010b067824 */ /* 0x000fca00078e0206 */
[----:B------:R-:W-:Y:S02]  /*2b40*/  ISETP.GE.AND P0, PT, R6, -0x1, PT ;  /* 0xffffffff0600780c */ /* 0x000fe40003f06270 */
[----:B------:R-:W-:Y:S01]  /*2b50*/  IMAD.HI.U32 R4, R5, R21, R4 ;  /* 0x0000001505047227 */ /* 0x000fe200078e0004 */
[----:B------:R-:W-:-:S04]  /*2b60*/  IABS R5, R12 ;  /* 0x0000000c00057213 */ /* 0x000fc80000000000 */
[----:B------:R-:W-:-:S05]  /*2b70*/  MOV R19, R5 ;  /* 0x0000000500137202 */ /* 0x000fca0000000f00 */
[----:B------:R-:W-:-:S04]  /*2b80*/  IMAD.HI.U32 R7, R4, R19, RZ ;  /* 0x0000001304077227 */ /* 0x000fc800078e00ff */
[----:B------:R-:W-:Y:S01]  /*2b90*/  IMAD.MOV.U32 R4, RZ, RZ, RZ ;  /* 0x000000ffff047224 */ /* 0x000fe200078e00ff */
[----:B0---4-:R-:W-:Y:S06]  /*2ba0*/  @P1 BRA `(.L_x_838) ;  /* 0x00000000007c1947 */ /* 0x011fec0003800000 */
[----:B------:R-:W0:Y:S01]  /*2bb0*/  LDC R20, c[0x0][0x2d4] ;  /* 0x0000b500ff147b82 */ /* 0x000e220000000800 */
[----:B------:R-:W-:Y:S02]  /*2bc0*/  IABS R22, R11 ;  /* 0x0000000b00167213 */ /* 0x000fe40000000000 */
[----:B0-----:R-:W-:-:S04]  /*2bd0*/  IABS R21, R20 ;  /* 0x0000001400157213 */ /* 0x001fc80000000000 */
[----:B------:R-:W0:Y:S08]  /*2be0*/  I2F.RP R23, R21 ;  /* 0x0000001500177306 */ /* 0x000e300000209400 */
[----:B0-----:R-:W0:Y:S02]  /*2bf0*/  MUFU.RCP R23, R23 ;  /* 0x0000001700177308 */ /* 0x001e240000001000 */
[----:B0-----:R-:W-:-:S06]  /*2c00*/  IADD3 R24, R23, 0xffffffe, RZ ;  /* 0x0ffffffe17187810 */ /* 0x001fcc0007ffe0ff */
[----:B------:R-:W0:Y:S02]  /*2c10*/  F2I.FTZ.U32.TRUNC.NTZ R5, R24 ;  /* 0x0000001800057305 */ /* 0x000e24000021f000 */
[----:B0-----:R-:W-:-:S05]  /*2c20*/  IADD3 R4, RZ, -R5, RZ ;  /* 0x80000005ff047210 */ /* 0x001fca0007ffe0ff */
[----:B------:R-:W-:Y:S02]  /*2c30*/  IMAD R25, R4, R21, RZ ;  /* 0x0000001504197224 */ /* 0x000fe400078e02ff */
[----:B------:R-:W-:-:S04]  /*2c40*/  IMAD.MOV.U32 R4, RZ, RZ, RZ ;  /* 0x000000ffff047224 */ /* 0x000fc800078e00ff */
[----:B------:R-:W-:-:S06]  /*2c50*/  IMAD.HI.U32 R25, R5, R25, R4 ;  /* 0x0000001905197227 */ /* 0x000fcc00078e0004 */
[----:B------:R-:W-:-:S05]  /*2c60*/  IMAD.HI.U32 R4, R25, R22, RZ ;  /* 0x0000001619047227 */ /* 0x000fca00078e00ff */
[----:B------:R-:W-:-:S05]  /*2c70*/  IADD3 R5, -R4, RZ, RZ ;  /* 0x000000ff04057210 */ /* 0x000fca0007ffe1ff */
[----:B------:R-:W-:Y:S02]  /*2c80*/  IMAD R22, R21, R5, R22 ;  /* 0x0000000515167224 */ /* 0x000fe400078e0216 */
[----:B------:R-:W-:-:S03]  /*2c90*/  IMAD.MOV R5, RZ, RZ, -R11 ;  /* 0x000000ffff057224 */ /* 0x000fc600078e0a0b */
[----:B------:R-:W-:Y:S02]  /*2ca0*/  ISETP.GT.U32.AND P3, PT, R21, R22, PT ;  /* 0x000000161500720c */ /* 0x000fe40003f64070 */
[----:B------:R-:W-:-:S04]  /*2cb0*/  LOP3.LUT R5, R5, R20, RZ, 0x3c, !PT ;  /* 0x0000001405057212 */ /* 0x000fc800078e3cff */
[----:B------:R-:W-:-:S07]  /*2cc0*/  ISETP.GE.AND P1, PT, R5, RZ, PT ;  /* 0x000000ff0500720c */ /* 0x000fce0003f26270 */
[-C--:B------:R-:W-:Y:S02]  /*2cd0*/  @!P3 IADD3 R22, R22, -R21.reuse, RZ ;  /* 0x800000151616b210 */ /* 0x080fe40007ffe0ff */
[----:B------:R-:W-:Y:S02]  /*2ce0*/  @!P3 IADD3 R4, R4, 0x1, RZ ;  /* 0x000000010404b810 */ /* 0x000fe40007ffe0ff */
[----:B------:R-:W-:Y:S02]  /*2cf0*/  ISETP.GE.U32.AND P2, PT, R22, R21, PT ;  /* 0x000000151600720c */ /* 0x000fe40003f46070 */
[----:B------:R-:W-:-:S11]  /*2d00*/  ISETP.NE.AND P3, PT, R20, RZ, PT ;  /* 0x000000ff1400720c */ /* 0x000fd60003f65270 */
[----:B------:R-:W-:-:S05]  /*2d10*/  @P2 IADD3 R4, R4, 0x1, RZ ;  /* 0x0000000104042810 */ /* 0x000fca0007ffe0ff */
[----:B------:R-:W-:-:S05]  /*2d20*/  IMAD.MOV.U32 R5, RZ, RZ, R4 ;  /* 0x000000ffff057224 */ /* 0x000fca00078e0004 */
[----:B------:R-:W-:Y:S02]  /*2d30*/  @!P1 IADD3 R5, -R5, RZ, RZ ;  /* 0x000000ff05059210 */ /* 0x000fe40007ffe1ff */
[----:B------:R-:W-:-:S04]  /*2d40*/  @!P3 LOP3.LUT R5, RZ, R20, RZ, 0x33, !PT ;  /* 0x00000014ff05b212 */ /* 0x000fc800078e33ff */
[----:B------:R-:W-:-:S05]  /*2d50*/  IADD3 R4, -R5, RZ, RZ ;  /* 0x000000ff05047210 */ /* 0x000fca0007ffe1ff */
[----:B------:R-:W-:Y:S02]  /*2d60*/  IMAD R20, R20, R4, -R11 ;  /* 0x0000000414147224 */ /* 0x000fe400078e0a0b */
[----:B------:R-:W-:-:S03]  /*2d70*/  VIADD R4, R5, 0x1 ;  /* 0x0000000105047836 */ /* 0x000fc60000000000 */
[----:B------:R-:W-:-:S13]  /*2d80*/  ISETP.GT.AND P1, PT, R20, RZ, PT ;  /* 0x000000ff1400720c */ /* 0x000fda0003f24270 */
[----:B------:R-:W-:-:S07]  /*2d90*/  @!P1 IADD3 R4, R5, RZ, RZ ;  /* 0x000000ff05049210 */ /* 0x000fce0007ffe0ff */
.L_x_838:
[----:B------:R-:W-:Y:S05]  /*2da0*/  BSYNC B0 ;  /* 0x0000000000007941 */ /* 0x000fea0003800000 */
.L_x_837:
[----:B------:R-:W-:Y:S01]  /*2db0*/  ULDC UR4, c[0x0][0x2bc] ;  /* 0x0000af0000047ab9 */ /* 0x000fe20000000800 */
[----:B------:R-:W-:Y:S01]  /*2dc0*/  BSSY B0, `(.L_x_839) ;  /* 0x0000022000007945 */ /* 0x000fe20003800000 */
[----:B------:R-:W-:Y:S01]  /*2dd0*/  IMAD.U32 R5, RZ, RZ, UR4 ;  /* 0x00000004ff057e24 */ /* 0x000fe2000f8e00ff */
[----:B------:R-:W-:Y:S02]  /*2de0*/  IADD3 R20, -R7, RZ, RZ ;  /* 0x000000ff07147210 */ /* 0x000fe40007ffe1ff */
[----:B------:R-:W-:Y:S05]  /*2df0*/  @!P0 BRA `(.L_x_840) ;  /* 0x0000000000788947 */ /* 0x000fea0003800000 */
[----:B------:R-:W-:Y:S01]  /*2e00*/  IABS R5, R9 ;  /* 0x0000000900057213 */ /* 0x000fe20000000000 */
[----:B------:R-:W-:Y:S01]  /*2e10*/  VIADD R22, R6, 0x1 ;  /* 0x0000000106167836 */ /* 0x000fe20000000000 */
[----:B------:R-:W-:Y:S02]  /*2e20*/  HFMA2.MMA R6, -RZ, RZ, 0, 0 ;  /* 0x00000000ff067435 */ /* 0x000fe400000001ff */
[----:B------:R-:W0:Y:S08]  /*2e30*/  I2F.RP R21, R5 ;  /* 0x0000000500157306 */ /* 0x000e300000209400 */
[----:B0-----:R-:W0:Y:S02]  /*2e40*/  MUFU.RCP R21, R21 ;  /* 0x0000001500157308 */ /* 0x001e240000001000 */
[----:B0-----:R-:W-:-:S06]  /*2e50*/  IADD3 R23, R21, 0xffffffe, RZ ;  /* 0x0ffffffe15177810 */ /* 0x001fcc0007ffe0ff */
[----:B------:R-:W0:Y:S02]  /*2e60*/  F2I.FTZ.U32.TRUNC.NTZ R7, R23 ;  /* 0x0000001700077305 */ /* 0x000e24000021f000 */
[----:B0-----:R-:W-:-:S05]  /*2e70*/  IADD3 R24, RZ, -R7, RZ ;  /* 0x80000007ff187210 */ /* 0x001fca0007ffe0ff */
        /* <DEDUP_REMOVED lines=13> */
[----:B------:R-:W-:-:S06]  /*2f50*/  @P0 IADD3 R6, R6, 0x1, RZ ;  /* 0x0000000106060810 */ /* 0x000fcc0007ffe0ff */
[----:B------:R-:W-:Y:S01]  /*2f60*/  @!P2 IMAD.MOV R6, RZ, RZ, -R6 ;  /* 0x000000ffff06a224 */ /* 0x000fe200078e0a06 */
[----:B------:R-:W-:-:S04]  /*2f70*/  @!P1 LOP3.LUT R6, RZ, R9, RZ, 0x33, !PT ;  /* 0x00000009ff069212 */ /* 0x000fc800078e33ff */
[C---:B------:R-:W-:Y:S02]  /*2f80*/  IADD3 R5, -R6.reuse, RZ, RZ ;  /* 0x000000ff06057210 */ /* 0x040fe40007ffe1ff */
[----:B------:R-:W-:-:S03]  /*2f90*/  IADD3 R6, -R6, R8, RZ ;  /* 0x0000000806067210 */ /* 0x000fc60007ffe1ff */
[----:B------:R-:W-:Y:S02]  /*2fa0*/  IMAD R9, R9, R5, R22 ;  /* 0x0000000509097224 */ /* 0x000fe400078e0216 */
[----:B------:R-:W-:-:S03]  /*2fb0*/  VIADD R5, R6, 0xffffffff ;  /* 0xffffffff06057836 */ /* 0x000fc60000000000 */
[----:B------:R-:W-:-:S13]  /*2fc0*/  ISETP.GT.AND P0, PT, R9, RZ, PT ;  /* 0x000000ff0900720c */ /* 0x000fda0003f04270 */
[----:B------:R-:W-:-:S07]  /*2fd0*/  @!P0 IADD3 R5, R6, RZ, RZ ;  /* 0x000000ff06058210 */ /* 0x000fce0007ffe0ff */
.L_x_840:
[----:B------:R-:W-:Y:S05]  /*2fe0*/  BSYNC B0 ;  /* 0x0000000000007941 */ /* 0x000fea0003800000 */
.L_x_839:
[----:B------:R-:W-:Y:S01]  /*2ff0*/  ULDC UR4, c[0x0][0x2c0] ;  /* 0x0000b00000047ab9 */ /* 0x000fe20000000800 */
[----:B------:R-:W-:Y:S01]  /*3000*/  IMAD R19, R16, R20, R19 ;  /* 0x0000001410137224 */ /* 0x000fe200078e0213 */
[----:B------:R-:W-:Y:S01]  /*3010*/  BSSY B0, `(.L_x_841) ;  /* 0x0000026000007945 */ /* 0x000fe20003800000 */
[----:B------:R-:W-:Y:S01]  /*3020*/  IMAD R6, R18, UR4, -R17 ;  /* 0x0000000412067c24 */ /* 0x000fe2000f8e0a11 */
[----:B------:R-:W-:Y:S01]  /*3030*/  IADD3 R17, R15, -0x1, RZ ;  /* 0xffffffff0f117810 */ /* 0x000fe20007ffe0ff */
[----:B------:R-:W-:Y:S01]  /*3040*/  IMAD.MOV.U32 R7, RZ, RZ, RZ ;  /* 0x000000ffff077224 */ /* 0x000fe200078e00ff */
[----:B------:R-:W-:Y:S02]  /*3050*/  ISETP.GT.U32.AND P0, PT, R16, R19, PT ;  /* 0x000000131000720c */ /* 0x000fe40003f04070 */
[----:B------:R-:W-:-:S13]  /*3060*/  ISETP.GT.AND P1, PT, R6, -0x1, PT ;  /* 0xffffffff0600780c */ /* 0x000fda0003f24270 */
[----:B------:R-:W-:Y:S05]  /*3070*/  @P1 BRA `(.L_x_842) ;  /* 0x00000000007c1947 */ /* 0x000fea0003800000 */
[----:B------:R-:W0:Y:S01]  /*3080*/  LDC R7, c[0x0][0x2d0] ;  /* 0x0000b400ff077b82 */ /* 0x000e220000000800 */
[----:B------:R-:W-:Y:S01]  /*3090*/  IMAD.MOV.U32 R8, RZ, RZ, RZ ;  /* 0x000000ffff087224 */ /* 0x000fe200078e00ff */
[----:B------:R-:W-:Y:S02]  /*30a0*/  IABS R22, R6 ;  /* 0x0000000600167213 */ /* 0x000fe40000000000 */
[----:B0-----:R-:W-:-:S04]  /*30b0*/  IABS R18, R7 ;  /* 0x0000000700127213 */ /* 0x001fc80000000000 */
[----:B------:R-:W0:Y:S08]  /*30c0*/  I2F.RP R20, R18 ;  /* 0x0000001200147306 */ /* 0x000e300000209400 */
[----:B0-----:R-:W0:Y:S02]  /*30d0*/  MUFU.RCP R20, R20 ;  /* 0x0000001400147308 */ /* 0x001e240000001000 */
[----:B0-----:R-:W-:-:S06]  /*30e0*/  IADD3 R21, R20, 0xffffffe, RZ ;  /* 0x0ffffffe14157810 */ /* 0x001fcc0007ffe0ff */
[----:B------:R-:W0:Y:S02]  /*30f0*/  F2I.FTZ.U32.TRUNC.NTZ R9, R21 ;  /* 0x0000001500097305 */ /* 0x000e24000021f000 */
[----:B0-----:R-:W-:-:S05]  /*3100*/  IADD3 R23, RZ, -R9, RZ ;  /* 0x80000009ff177210 */ /* 0x001fca0007ffe0ff */
[----:B------:R-:W-:-:S04]  /*3110*/  IMAD R23, R23, R18, RZ ;  /* 0x0000001217177224 */ /* 0x000fc800078e02ff */
[----:B------:R-:W-:Y:S01]  /*3120*/  IMAD.HI.U32 R8, R9, R23, R8 ;  /* 0x0000001709087227 */ /* 0x000fe200078e0008 */
[----:B------:R-:W-:-:S05]  /*3130*/  MOV R9, R22 ;  /* 0x0000001600097202 */ /* 0x000fca0000000f00 */
[----:B------:R-:W-:-:S05]  /*3140*/  IMAD.HI.U32 R8, R8, R9, RZ ;  /* 0x0000000908087227 */ /* 0x000fca00078e00ff */
[----:B------:R-:W-:-:S05]  /*3150*/  IADD3 R20, -R8, RZ, RZ ;  /* 0x000000ff08147210 */ /* 0x000fca0007ffe1ff */
[----:B------:R-:W-:Y:S01]  /*3160*/  IMAD R9, R18, R20, R9 ;  /* 0x0000001412097224 */ /* 0x000fe200078e0209 */
[----:B------:R-:W-:-:S04]  /*3170*/  IADD3 R20, -R6, RZ, RZ ;  /* 0x000000ff06147210 */ /* 0x000fc80007ffe1ff */
        /* <DEDUP_REMOVED lines=10> */
[----:B------:R-:W-:-:S05]  /*3220*/  IADD3 R9, -R8, RZ, RZ ;  /* 0x000000ff08097210 */ /* 0x000fca0007ffe1ff */
[----:B------:R-:W-:-:S05]  /*3230*/  IMAD R7, R7, R9, -R6 ;  /* 0x0000000907077224 */ /* 0x000fca00078e0a06 */
[----:B------:R-:W-:Y:S01]  /*3240*/  ISETP.GT.AND P1, PT, R7, RZ, PT ;  /* 0x000000ff0700720c */ /* 0x000fe20003f24270 */
[----:B------:R-:W-:-:S12]  /*3250*/  VIADD R7, R8, 0x1 ;  /* 0x0000000108077836 */ /* 0x000fd80000000000 */
[----:B------:R-:W-:-:S07]  /*3260*/  @!P1 IADD3 R7, R8, RZ, RZ ;  /* 0x000000ff08079210 */ /* 0x000fce0007ffe0ff */
.L_x_842:
[----:B------:R-:W-:Y:S05]  /*3270*/  BSYNC B0 ;  /* 0x0000000000007941 */ /* 0x000fea0003800000 */
.L_x_841:
[----:B------:R-:W-:Y:S01]  /*3280*/  ULDC UR4, c[0x0][0x2a8] ;  /* 0x0000aa0000047ab9 */ /* 0x000fe20000000800 */
[----:B------:R-:W-:Y:S01]  /*3290*/  @!P0 IMAD.IADD R19, R19, 0x1, -R16 ;  /* 0x0000000113138824 */ /* 0x000fe200078e0a10 */
[----:B------:R-:W-:Y:S01]  /*32a0*/  BSSY B0, `(.L_x_843) ;  /* 0x0000026000007945 */ /* 0x000fe20003800000 */
[----:B------:R-:W-:Y:S01]  /*32b0*/  IMAD R17, R17, R14, -UR4 ;  /* 0x8000000411117e24 */ /* 0x000fe2000f8e020e */
[----:B------:R-:W-:Y:S02]  /*32c0*/  ULDC UR4, c[0x0][0x2b8] ;  /* 0x0000ae0000047ab9 */ /* 0x000fe40000000800 */
[----:B------:R-:W-:Y:S02]  /*32d0*/  MOV R8, UR4 ;  /* 0x0000000400087c02 */ /* 0x000fe40008000f00 */
[----:B------:R-:W-:Y:S02]  /*32e0*/  IADD3 R21, R6, R17, RZ ;  /* 0x0000001106157210 */ /* 0x000fe40007ffe0ff */
[----:B------:R-:W-:-:S02]  /*32f0*/  ISETP.GT.U32.AND P0, PT, R16, R19, PT ;  /* 0x000000131000720c */ /* 0x000fc40003f04070 */
[----:B------:R-:W-:-:S13]  /*3300*/  ISETP.GE.AND P1, PT, R21, -0x1, PT ;  /* 0xffffffff1500780c */ /* 0x000fda0003f26270 */
[----:B------:R-:W-:Y:S05]  /*3310*/  @!P1 BRA `(.L_x_844) ;  /* 0x0000000000789947 */ /* 0x000fea0003800000 */
[----:B------:R-:W-:Y:S02]  /*3320*/  IABS R17, R14 ;  /* 0x0000000e00117213 */ /* 0x000fe40000000000 */
[----:B------:R-:W-:Y:S02]  /*3330*/  IADD3 R21, R21, 0x1, RZ ;  /* 0x0000000115157810 */ /* 0x000fe40007ffe0ff */
[----:B------:R-:W0:Y:S02]  /*3340*/  I2F.RP R20, R17 ;  /* 0x0000001100147306 */ /* 0x000e240000209400 */
[----:B------:R-:W-:-:S06]  /*3350*/  IABS R18, R21 ;  /* 0x0000001500127213 */ /* 0x000fcc0000000000 */
[----:B0-----:R-:W0:Y:S02]  /*3360*/  MUFU.RCP R20, R20 ;  /* 0x0000001400147308 */ /* 0x001e240000001000 */
[----:B0-----:R-:W-:-:S06]  /*3370*/  IADD3 R22, R20, 0xffffffe, RZ ;  /* 0x0ffffffe14167810 */ /* 0x001fcc0007ffe0ff */
        /* <DEDUP_REMOVED lines=8> */
[----:B------:R-:W-:-:S04]  /*3400*/  LOP3.LUT R9, R21, R14, RZ, 0x3c, !PT ;  /* 0x0000000e15097212 */ /* 0x000fc800078e3cff */
[----:B------:R-:W-:Y:S02]  /*3410*/  ISETP.GT.U32.AND P3, PT, R17, R18, PT ;  /* 0x000000121100720c */ /* 0x000fe40003f64070 */
[----:B------:R-:W-:-:S11]  /*3420*/  ISETP.GE.AND P1, PT, R9, RZ, PT ;  /* 0x000000ff0900720c */ /* 0x000fd60003f26270 */
[-C--:B------:R-:W-:Y:S02]  /*3430*/  @!P3 IADD3 R18, R18, -R17.reuse, RZ ;  /* 0x800000111212b210 */ /* 0x080fe40007ffe0ff */
[----:B------:R-:W-:Y:S02]  /*3440*/  @!P3 IADD3 R8, R8, 0x1, RZ ;  /* 0x000000010808b810 */ /* 0x000fe40007ffe0ff */
[----:B------:R-:W-:Y:S02]  /*3450*/  ISETP.GE.U32.AND P2, PT, R18, R17, PT ;  /* 0x000000111200720c */ /* 0x000fe40003f46070 */
[----:B------:R-:W-:-:S11]  /*3460*/  ISETP.NE.AND P3, PT, R14, RZ, PT ;  /* 0x000000ff0e00720c */ /* 0x000fd60003f65270 */
[----:B------:R-:W-:-:S05]  /*3470*/  @P2 VIADD R8, R8, 0x1 ;  /* 0x0000000108082836 */ /* 0x000fca0000000000 */
[----:B------:R-:W-:Y:S02]  /*3480*/  @!P1 IADD3 R8, -R8, RZ, RZ ;  /* 0x000000ff08089210 */ /* 0x000fe40007ffe1ff */
[----:B------:R-:W-:-:S04]  /*3490*/  @!P3 LOP3.LUT R8, RZ, R14, RZ, 0x33, !PT ;  /* 0x0000000eff08b212 */ /* 0x000fc800078e33ff */
[----:B------:R-:W-:Y:S01]  /*34a0*/  IADD3 R9, -R8, RZ, RZ ;  /* 0x000000ff08097210 */ /* 0x000fe20007ffe1ff */
[----:B------:R-:W-:-:S04]  /*34b0*/  IMAD.IADD R15, R15, 0x1, -R8 ;  /* 0x000000010f0f7824 */ /* 0x000fc800078e0a08 */
[----:B------:R-:W-:Y:S01]  /*34c0*/  IMAD R14, R14, R9, R21 ;  /* 0x000000090e0e7224 */ /* 0x000fe200078e0215 */
[----:B------:R-:W-:-:S04]  /*34d0*/  IADD3 R8, R15, -0x1, RZ ;  /* 0xffffffff0f087810 */ /* 0x000fc80007ffe0ff */
[----:B------:R-:W-:-:S13]  /*34e0*/  ISETP.GT.AND P1, PT, R14, RZ, PT ;  /* 0x000000ff0e00720c */ /* 0x000fda0003f24270 */
[----:B------:R-:W-:-:S07]  /*34f0*/  @!P1 IADD3 R8, R15, RZ, RZ ;  /* 0x000000ff0f089210 */ /* 0x000fce0007ffe0ff */
.L_x_844:
[----:B------:R-:W-:Y:S05]  /*3500*/  BSYNC B0 ;  /* 0x0000000000007941 */ /* 0x000fea0003800000 */
.L_x_843:
[----:B------:R-:W-:Y:S01]  /*3510*/  ULDC.U8 UR4, c[0x0][0x298] ;  /* 0x0000a60000047ab9 */ /* 0x000fe20000000000 */
[----:B------:R-:W-:Y:S01]  /*3520*/  ISETP.GE.AND P1, PT, R12, RZ, PT ;  /* 0x000000ff0c00720c */ /* 0x000fe20003f26270 */
[----:B------:R-:W-:Y:S01]  /*3530*/  UPRMT UR4, UR4, 0x8880, URZ ;  /* 0x0000888004047896 */ /* 0x000fe2000800003f */
[----:B------:R-:W-:Y:S01]  /*3540*/  @!P0 IMAD.IADD R19, R19, 0x1, -R16 ;  /* 0x0000000113138824 */ /* 0x000fe200078e0a10 */
[----:B------:R-:W-:Y:S01]  /*3550*/  ISETP.NE.AND P0, PT, R13, RZ, PT ;  /* 0x000000ff0d00720c */ /* 0x000fe20003f05270 */
[----:B------:R-:W-:-:S03]  /*3560*/  IMAD.MOV.U32 R24, RZ, RZ, RZ ;  /* 0x000000ffff187224 */ /* 0x000fc600078e00ff */
[----:B------:R-:W-:Y:S02]  /*3570*/  ISETP.NE.AND P2, PT, RZ, UR4, PT ;  /* 0x00000004ff007c0c */ /* 0x000fe4000bf45270 */
[----:B------:R-:W-:-:S04]  /*3580*/  MOV R9, R19 ;  /* 0x0000001300097202 */ /* 0x000fc80000000f00 */
[----:B------:R-:W-:-:S03]  /*3590*/  @!P1 IADD3 R9, -R9, RZ, RZ ;  /* 0x000000ff09099210 */ /* 0x000fc60007ffe1ff */
[----:B------:R-:W-:-:S04]  /*35a0*/  @!P0 LOP3.LUT R9, RZ, R13, RZ, 0x33, !PT ;  /* 0x0000000dff098212 */ /* 0x000fc800078e33ff */
[----:B------:R-:W-:Y:S05]  /*35b0*/  @!P2 BRA `(.L_x_845) ;  /* 0x000000000010a947 */ /* 0x000fea0003800000 */
[----:B------:R-:W0:Y:S02]  /*35c0*/  LDC.64 R14, c[0x0][0x288] ;  /* 0x0000a200ff0e7b82 */ /* 0x000e240000000a00 */
[----:B0-----:R-:W-:-:S06]  /*35d0*/  IMAD.WIDE R14, R9, 0x2, R14 ;  /* 0x00000002090e7825 */ /* 0x001fcc00078e020e */
[----:B------:R-:W2:Y:S02]  /*35e0*/  LDG.E.U16 R14, desc[UR6][R14.64] ;  /* 0x000000060e0e7981 */ /* 0x000ea4000c1e1500 */
[----:B--2---:R-:W-:-:S07]  /*35f0*/  SHF.L.U32 R24, R14, 0x10, RZ ;  /* 0x000000100e187819 */ /* 0x004fce00000006ff */
.L_x_845:
[----:B------:R-:W-:Y:S01]  /*3600*/  ISETP.GE.AND P0, PT, R4, R5, PT ;  /* 0x000000050400720c */ /* 0x000fe20003f06270 */
[----:B------:R-:W-:-:S12]  /*3610*/  BSSY B1, `(.L_x_846) ;  /* 0x000010f000017945 */ /* 0x000fd80003800000 */
[----:B------:R-:W-:Y:S05]  /*3620*/  @P0 BRA `(.L_x_847) ;  /* 0x0000001000340947 */ /* 0x000fea0003800000 */
[----:B------:R-:W-:Y:S01]  /*3630*/  IMAD R11, R12, R10, R11 ;  /* 0x0000000a0c0b7224 */ /* 0x000fe200078e020b */
[C---:B------:R-:W-:Y:S01]  /*3640*/  IADD3 R10, R7.reuse, 0x1, RZ ;  /* 0x00000001070a7810 */ /* 0x040fe20007ffe0ff */
[C---:B------:R-:W-:Y:S01]  /*3650*/  VIADD R20, R7.reuse, 0x2 ;  /* 0x0000000207147836 */ /* 0x040fe20000000000 */
[----:B------:R-:W-:-:S07]  /*3660*/  IADD3 R21, R7, 0x3, RZ ;  /* 0x0000000307157810 */ /* 0x000fce0007ffe0ff */
.L_x_857:
[----:B------:R-:W-:Y:S01]  /*3670*/  ISETP.GT.AND P0, PT, R8, R7, PT ;  /* 0x000000070800720c */ /* 0x000fe20003f04270 */
[----:B------:R-:W-:-:S12]  /*3680*/  BSSY B0, `(.L_x_848) ;  /* 0x0000104000007945 */ /* 0x000fd80003800000 */
[----:B------:R-:W-:Y:S05]  /*3690*/  @!P0 BRA `(.L_x_849) ;  /* 0x0000001000088947 */ /* 0x000fea0003800000 */
[-C--:B------:R-:W-:Y:S01]  /*36a0*/  IADD3 R18, R8, -R7.reuse, RZ ;  /* 0x8000000708127210 */ /* 0x080fe20007ffe0ff */
[----:B------:R-:W-:Y:S01]  /*36b0*/  ULDC UR4, c[0x0][0x2d4] ;  /* 0x0000b50000047ab9 */ /* 0x000fe20000000800 */
[-C--:B------:R-:W-:Y:S01]  /*36c0*/  LOP3.LUT R13, RZ, R7.reuse, RZ, 0x33, !PT ;  /* 0x00000007ff0d7212 */ /* 0x080fe200078e33ff */
[----:B------:R-:W-:Y:S01]  /*36d0*/  IMAD R19, R4, UR4, R11 ;  /* 0x0000000404137c24 */ /* 0x000fe2000f8e020b */
[----:B------:R-:W-:Y:S01]  /*36e0*/  LOP3.LUT P0, R18, R18, 0x3, RZ, 0xc0, !PT ;  /* 0x0000000312127812 */ /* 0x000fe2000780c0ff */
[----:B------:R-:W-:Y:S01]  /*36f0*/  BSSY B2, `(.L_x_850) ;  /* 0x0000029000027945 */ /* 0x000fe20003800000 */
[----:B------:R-:W-:Y:S01]  /*3700*/  MOV R25, R7 ;  /* 0x0000000700197202 */ /* 0x000fe20000000f00 */
[----:B------:R-:W-:-:S05]  /*3710*/  IMAD.IADD R13, R13, 0x1, R8 ;  /* 0x000000010d0d7824 */ /* 0x000fca00078e0208 */
[----:B------:R-:W-:-:S05]  /*3720*/  ISETP.GE.U32.AND P1, PT, R13, 0x3, PT ;  /* 0x000000030d00780c */ /* 0x000fca0003f26070 */
[----:B------:R-:W-:Y:S08]  /*3730*/  @!P0 BRA `(.L_x_851) ;  /* 0x0000000000908947 */ /* 0x000ff00003800000 */
[----:B------:R-:W0:Y:S01]  /*3740*/  LDC R22, c[0x0][0x2d0] ;  /* 0x0000b400ff167b82 */ /* 0x000e220000000800 */
[----:B------:R-:W-:Y:S01]  /*3750*/  ULDC UR4, c[0x0][0x2a8] ;  /* 0x0000aa0000047ab9 */ /* 0x000fe20000000800 */
[----:B------:R-:W-:Y:S01]  /*3760*/  ULDC.64 UR8, c[0x0][0x2b8] ;  /* 0x0000ae0000087ab9 */ /* 0x000fe20000000a00 */
[----:B------:R-:W-:Y:S02]  /*3770*/  IMAD R23, R19, UR4, R6 ;  /* 0x0000000413177c24 */ /* 0x000fe4000f8e0206 */
[----:B------:R-:W-:-:S03]  /*3780*/  IMAD R16, R9, UR9, R4 ;  /* 0x0000000909107c24 */ /* 0x000fc6000f8e0204 */
[----:B------:R-:W1:Y:S01]  /*3790*/  LDC.64 R12, c[0x0][0x210] ;  /* 0x00008400ff0c7b82 */ /* 0x000e620000000a00 */
[----:B------:R-:W-:-:S07]  /*37a0*/  IMAD R25, R16, UR8, R7 ;  /* 0x0000000810197c24 */ /* 0x000fce000f8e0207 */
[----:B------:R-:W2:Y:S01]  /*37b0*/  LDC.64 R14, c[0x0][0x260] ;  /* 0x00009800ff0e7b82 */ /* 0x000ea20000000a00 */
[----:B0-----:R-:W-:-:S04]  /*37c0*/  IMAD R23, R7, R22, R23 ;  /* 0x0000001607177224 */ /* 0x001fc800078e0217 */
[----:B-1----:R-:W-:-:S06]  /*37d0*/  IMAD.WIDE R16, R23, 0x2, R12 ;  /* 0x0000000217107825 */ /* 0x002fcc00078e020c */
[----:B------:R-:W3:Y:S01]  /*37e0*/  LDG.E.U16 R16, desc[UR6][R16.64] ;  /* 0x0000000610107981 */ /* 0x000ee2000c1e1500 */
[----:B--2---:R-:W-:-:S05]  /*37f0*/  IMAD.WIDE R14, R25, 0x2, R14 ;  /* 0x00000002190e7825 */ /* 0x004fca00078e020e */
[----:B------:R-:W2:Y:S01]  /*3800*/  LDG.E.U16 R25, desc[UR6][R14.64] ;  /* 0x000000060e197981 */ /* 0x000ea2000c1e1500 */
[----:B------:R-:W-:Y:S02]  /*3810*/  ISETP.NE.AND P0, PT, R18, 0x1, PT ;  /* 0x000000011200780c */ /* 0x000fe40003f05270 */
[----:B---3--:R-:W-:Y:S01]  /*3820*/  SHF.L.U32 R26, R16, 0x10, RZ ;  /* 0x00000010101a7819 */ /* 0x008fe200000006ff */
[----:B--2---:R-:W-:-:S04]  /*3830*/  IMAD.U32 R25, R25, 0x10000, RZ ;  /* 0x0001000019197824 */ /* 0x004fc800078e00ff */
[----:B------:R-:W-:Y:S01]  /*3840*/  FFMA.FTZ R24, R25, R26, R24 ;  /* 0x0000001a19187223 */ /* 0x000fe20000010018 */
[----:B------:R-:W-:-:S05]  /*3850*/  MOV R25, R10 ;  /* 0x0000000a00197202 */ /* 0x000fca0000000f00 */
[----:B------:R-:W-:Y:S05]  /*3860*/  @!P0 BRA `(.L_x_851) ;  /* 0x0000000000448947 */ /* 0x000fea0003800000 */
[----:B------:R-:W-:Y:S02]  /*3870*/  ISETP.NE.AND P0, PT, R18, 0x2, PT ;  /* 0x000000021200780c */ /* 0x000fe40003f05270 */
[----:B------:R-:W-:Y:S01]  /*3880*/  IADD3 R17, R23, R22, RZ ;  /* 0x0000001617117210 */ /* 0x000fe20007ffe0ff */
[----:B------:R-:W2:Y:S10]  /*3890*/  LDG.E.U16 R18, desc[UR6][R14.64+0x2] ;  /* 0x000002060e127981 */ /* 0x000eb4000c1e1500 */
[----:B------:R-:W-:-:S02]  /*38a0*/  @P0 IMAD.IADD R23, R17, 0x1, R22 ;  /* 0x0000000111170824 */ /* 0x000fc400078e0216 */
[--C-:B------:R-:W-:Y:S01]  /*38b0*/  IMAD.WIDE R16, R17, 0x2, R12.reuse ;  /* 0x0000000211107825 */ /* 0x100fe200078e020c */
[----:B------:R-:W3:Y:S03]  /*38c0*/  @P0 LDG.E.U16 R22, desc[UR6][R14.64+0x4] ;  /* 0x000004060e160981 */ /* 0x000ee6000c1e1500 */
[----:B------:R-:W-:Y:S02]  /*38d0*/  @P0 IMAD.WIDE R12, R23, 0x2, R12 ;  /* 0x00000002170c0825 */ /* 0x000fe400078e020c */
[----:B------:R-:W4:Y:S04]  /*38e0*/  LDG.E.U16 R16, desc[UR6][R16.64] ;  /* 0x0000000610107981 */ /* 0x000f28000c1e1500 */
[----:B------:R-:W5:Y:S01]  /*38f0*/  @P0 LDG.E.U16 R12, desc[UR6][R12.64] ;  /* 0x000000060c0c0981 */ /* 0x000f62000c1e1500 */
[----:B------:R-:W-:-:S02]  /*3900*/  IMAD.MOV.U32 R25, RZ, RZ, R20 ;  /* 0x000000ffff197224 */ /* 0x000fc400078e0014 */
[----:B------:R-:W-:Y:S01]  /*3910*/  @P0 IMAD.MOV.U32 R25, RZ, RZ, R21 ;  /* 0x000000ffff190224 */ /* 0x000fe200078e0015 */
[----:B--2---:R-:W-:Y:S02]  /*3920*/  SHF.L.U32 R23, R18, 0x10, RZ ;  /* 0x0000001012177819 */ /* 0x004fe400000006ff */
[----:B---3--:R-:W-:Y:S02]  /*3930*/  @P0 SHF.L.U32 R27, R22, 0x10, RZ ;  /* 0x00000010161b0819 */ /* 0x008fe400000006ff */
[----:B----4-:R-:W-:Y:S02]  /*3940*/  SHF.L.U32 R18, R16, 0x10, RZ ;  /* 0x0000001010127819 */ /* 0x010fe400000006ff */
[----:B-----5:R-:W-:-:S03]  /*3950*/  @P0 SHF.L.U32 R22, R12, 0x10, RZ ;  /* 0x000000100c160819 */ /* 0x020fc600000006ff */
[----:B------:R-:W-:-:S04]  /*3960*/  FFMA.FTZ R24, R23, R18, R24 ;  /* 0x0000001217187223 */ /* 0x000fc80000010018 */
[----:B------:R-:W-:-:S07]  /*3970*/  @P0 FFMA.FTZ R24, R27, R22, R24 ;  /* 0x000000161b180223 */ /* 0x000fce0000010018 */
.L_x_851:
[----:B------:R-:W-:Y:S05]  /*3980*/  BSYNC B2 ;  /* 0x0000000000027941 */ /* 0x000fea0003800000 */
.L_x_850:
[----:B------:R-:W-:Y:S05]  /*3990*/  @!P1 BRA `(.L_x_849) ;  /* 0x0000000c00489947 */ /* 0x000fea0003800000 */
[----:B------:R-:W0:Y:S01]  /*39a0*/  LDC R23, c[0x0][0x2d0] ;  /* 0x0000b400ff177b82 */ /* 0x000e220000000800 */
[----:B------:R-:W-:Y:S01]  /*39b0*/  IADD3 R15, -R25, R8, RZ ;  /* 0x00000008190f7210 */ /* 0x000fe20007ffe1ff */
[----:B------:R-:W-:Y:S01]  /*39c0*/  ULDC.64 UR8, c[0x0][0x2b8] ;  /* 0x0000ae0000087ab9 */ /* 0x000fe20000000a00 */
[----:B------:R-:W-:Y:S01]  /*39d0*/  ULDC UR4, c[0x0][0x2a8] ;  /* 0x0000aa0000047ab9 */ /* 0x000fe20000000800 */
[----:B------:R-:W-:Y:S01]  /*39e0*/  IMAD R14, R9, UR9, R4 ;  /* 0x00000009090e7c24 */ /* 0x000fe2000f8e0204 */
[----:B------:R-:W-:Y:S01]  /*39f0*/  ISETP.GT.AND P1, PT, R15, 0xc, PT ;  /* 0x0000000c0f00780c */ /* 0x000fe20003f24270 */
[----:B------:R-:W-:Y:S01]  /*3a00*/  BSSY B2, `(.L_x_852) ;  /* 0x0000074000027945 */ /* 0x000fe20003800000 */
[----:B------:R-:W-:Y:S01]  /*3a10*/  PLOP3.LUT P0, PT, PT, PT, PT, 0x80, 0x0 ;  /* 0x000000000000781c */ /* 0x000fe20003f0f070 */
[----:B------:R-:W1:Y:S01]  /*3a20*/  LDC.64 R12, c[0x0][0x260] ;  /* 0x00009800ff0c7b82 */ /* 0x000e620000000a00 */
[----:B------:R-:W-:Y:S02]  /*3a30*/  IMAD R15, R14, UR8, R25 ;  /* 0x000000080e0f7c24 */ /* 0x000fe4000f8e0219 */
[----:B0-----:R-:W-:-:S04]  /*3a40*/  IMAD R22, R25, R23, R6 ;  /* 0x0000001719167224 */ /* 0x001fc800078e0206 */
[----:B------:R-:W-:Y:S02]  /*3a50*/  IMAD R22, R19, UR4, R22 ;  /* 0x0000000413167c24 */ /* 0x000fe4000f8e0216 */
[----:B-1----:R-:W-:Y:S01]  /*3a60*/  IMAD.WIDE R12, R15, 0x2, R12 ;  /* 0x000000020f0c7825 */ /* 0x002fe200078e020c */
[----:B------:R-:W-:Y:S06]  /*3a70*/  @!P1 BRA `(.L_x_853) ;  /* 0x0000000400b09947 */ /* 0x000fec0003800000 */
[----:B------:R-:W-:Y:S02]  /*3a80*/  PLOP3.LUT P0, PT, PT, PT, PT, 0x8, 0x0 ;  /* 0x000000000000781c */ /* 0x000fe40003f0e170 */
[----:B------:R-:W-:-:S11]  /*3a90*/  IADD3 R26, R8, -0xc, RZ ;  /* 0xfffffff4081a7810 */ /* 0x000fd60007ffe0ff */
.L_x_854:
[----:B------:R-:W0:Y:S01]  /*3aa0*/  LDC.64 R14, c[0x0][0x210] ;  /* 0x00008400ff0e7b82 */ /* 0x000e220000000a00 */
[----:B------:R-:W2:Y:S01]  /*3ab0*/  LDG.E.U16 R18, desc[UR6][R12.64] ;  /* 0x000000060c127981 */ /* 0x000ea2000c1e1500 */
[----:B0-----:R-:W-:-:S05]  /*3ac0*/  IMAD.WIDE R16, R22, 0x2, R14 ;  /* 0x0000000216107825 */ /* 0x001fca00078e020e */
[----:B------:R-:W3:Y:S01]  /*3ad0*/  LDG.E.U16 R27, desc[UR6][R16.64] ;  /* 0x00000006101b7981 */ /* 0x000ee2000c1e1500 */
[----:B------:R-:W-:-:S05]  /*3ae0*/  IMAD.WIDE R28, R23, 0x2, R16 ;  /* 0x00000002171c7825 */ /* 0x000fca00078e0210 */
[----:B------:R-:W4:Y:S01]  /*3af0*/  LDG.E.U16 R16, desc[UR6][R28.64] ;  /* 0x000000061c107981 */ /* 0x000f22000c1e1500 */
[----:B--2---:R-:W-:Y:S01]  /*3b00*/  IMAD.U32 R19, R18, 0x10000, RZ ;  /* 0x0001000012137824 */ /* 0x004fe200078e00ff */
[----:B---3--:R-:W-:-:S05]  /*3b10*/  SHF.L.U32 R27, R27, 0x10, RZ ;  /* 0x000000101b1b7819 */ /* 0x008fca00000006ff */
[----:B------:R-:W-:Y:S01]  /*3b20*/  FFMA.FTZ R24, R19, R27, R24 ;  /* 0x0000001b13187223 */ /* 0x000fe20000010018 */
[----:B------:R-:W-:Y:S01]  /*3b30*/  IMAD.WIDE R18, R23, 0x2, R28 ;  /* 0x0000000217127825 */ /* 0x000fe200078e021c */
[----:B------:R-:W2:Y:S04]  /*3b40*/  LDG.E.U16 R27, desc[UR6][R12.64+0x2] ;  /* 0x000002060c1b7981 */ /* 0x000ea8000c1e1500 */
[----:B------:R-:W3:Y:S04]  /*3b50*/  LDG.E.U16 R28, desc[UR6][R12.64+0x4] ;  /* 0x000004060c1c7981 */ /* 0x000ee8000c1e1500 */
[----:B------:R-:W5:Y:S01]  /*3b60*/  LDG.E.U16 R17, desc[UR6][R18.64] ;  /* 0x0000000612117981 */ /* 0x000f62000c1e1500 */
[----:B----4-:R-:W-:-:S02]  /*3b70*/  IMAD.U32 R16, R16, 0x10000, RZ ;  /* 0x0001000010107824 */ /* 0x010fc400078e00ff */
[----:B------:R-:W-:Y:S01]  /*3b80*/  IMAD R22, R23, 0x4, R22 ;  /* 0x0000000417167824 */ /* 0x000fe200078e0216 */
[----:B--2---:R-:W-:-:S05]  /*3b90*/  SHF.L.U32 R27, R27, 0x10, RZ ;  /* 0x000000101b1b7819 */ /* 0x004fca00000006ff */
[----:B------:R-:W-:Y:S01]  /*3ba0*/  FFMA.FTZ R24, R27, R16, R24 ;  /* 0x000000101b187223 */ /* 0x000fe20000010018 */
[----:B---3--:R-:W-:Y:S02]  /*3bb0*/  SHF.L.U32 R27, R28, 0x10, RZ ;  /* 0x000000101c1b7819 */ /* 0x008fe400000006ff */
[----:B-----5:R-:W-:-:S05]  /*3bc0*/  SHF.L.U32 R17, R17, 0x10, RZ ;  /* 0x0000001011117819 */ /* 0x020fca00000006ff */
[----:B------:R-:W-:Y:S01]  /*3bd0*/  FFMA.FTZ R24, R27, R17, R24 ;  /* 0x000000111b187223 */ /* 0x000fe20000010018 */
[C---:B------:R-:W-:Y:S01]  /*3be0*/  IMAD.WIDE R16, R23.reuse, 0x2, R18 ;  /* 0x0000000217107825 */ /* 0x040fe200078e0212 */
[----:B------:R-:W2:Y:S03]  /*3bf0*/  LDG.E.U16 R27, desc[UR6][R12.64+0x6] ;  /* 0x000006060c1b7981 */ /* 0x000ea6000c1e1500 */
[----:B------:R-:W-:Y:S01]  /*3c00*/  IMAD.WIDE R28, R22, 0x2, R14 ;  /* 0x00000002161c7825 */ /* 0x000fe200078e020e */
[----:B------:R-:W3:Y:S04]  /*3c10*/  LDG.E.U16 R19, desc[UR6][R12.64+0x8] ;  /* 0x000008060c137981 */ /* 0x000ee8000c1e1500 */
[----:B------:R-:W4:Y:S04]  /*3c20*/  LDG.E.U16 R16, desc[UR6][R16.64] ;  /* 0x0000000610107981 */ /* 0x000f28000c1e1500 */
[----:B------:R0:W5:Y:S02]  /*3c30*/  LDG.E.U16 R18, desc[UR6][R28.64] ;  /* 0x000000061c127981 */ /* 0x000164000c1e1500 */
[----:B0-----:R-:W-:-:S05]  /*3c40*/  IMAD.WIDE R28, R23, 0x2, R28 ;  /* 0x00000002171c7825 */ /* 0x001fca00078e021c */
[----:B------:R-:W5:Y:S01]  /*3c50*/  LDG.E.U16 R17, desc[UR6][R28.64] ;  /* 0x000000061c117981 */ /* 0x000f62000c1e1500 */
[----:B--2---:R-:W-:Y:S02]  /*3c60*/  SHF.L.U32 R27, R27, 0x10, RZ ;  /* 0x000000101b1b7819 */ /* 0x004fe400000006ff */
[----:B----4-:R-:W-:Y:S01]  /*3c70*/  SHF.L.U32 R16, R16, 0x10, RZ ;  /* 0x0000001010107819 */ /* 0x010fe200000006ff */
[----:B---3--:R-:W-:Y:S01]  /*3c80*/  IMAD.U32 R19, R19, 0x10000, RZ ;  /* 0x0001000013137824 */ /* 0x008fe200078e00ff */
[----:B-----5:R-:W-:-:S03]  /*3c90*/  SHF.L.U32 R18, R18, 0x10, RZ ;  /* 0x0000001012127819 */ /* 0x020fc600000006ff */
[----:B------:R-:W-:Y:S02]  /*3ca0*/  FFMA.FTZ R24, R27, R16, R24 ;  /* 0x000000101b187223 */ /* 0x000fe40000010018 */
[----:B------:R-:W2:Y:S02]  /*3cb0*/  LDG.E.U16 R16, desc[UR6][R12.64+0xa] ;  /* 0x00000a060c107981 */ /* 0x000ea4000c1e1500 */
[----:B------:R-:W-:Y:S01]  /*3cc0*/  FFMA.FTZ R24, R19, R18, R24 ;  /* 0x0000001213187223 */ /* 0x000fe20000010018 */
[----:B------:R-:W-:Y:S02]  /*3cd0*/  IMAD.WIDE R18, R23, 0x2, R28 ;  /* 0x0000000217127825 */ /* 0x000fe400078e021c */
[----:B------:R-:W3:Y:S04]  /*3ce0*/  LDG.E.U16 R28, desc[UR6][R12.64+0xc] ;  /* 0x00000c060c1c7981 */ /* 0x000ee8000c1e1500 */
[----:B------:R-:W4:Y:S01]  /*3cf0*/  LDG.E.U16 R27, desc[UR6][R18.64] ;  /* 0x00000006121b7981 */ /* 0x000f22000c1e1500 */
[----:B------:R-:W-:-:S03]  /*3d00*/  IMAD.U32 R17, R17, 0x10000, RZ ;  /* 0x0001000011117824 */ /* 0x000fc600078e00ff */
[----:B------:R-:W5:Y:S01]  /*3d10*/  LDG.E.U16 R29, desc[UR6][R12.64+0xe] ;  /* 0x00000e060c1d7981 */ /* 0x000f62000c1e1500 */
[----:B------:R-:W-:Y:S01]  /*3d20*/  IMAD R22, R23, 0x4, R22 ;  /* 0x0000000417167824 */ /* 0x000fe200078e0216 */
[----:B--2---:R-:W-:-:S05]  /*3d30*/  SHF.L.U32 R16, R16, 0x10, RZ ;  /* 0x0000001010107819 */ /* 0x004fca00000006ff */
[----:B------:R-:W-:Y:S01]  /*3d40*/  FFMA.FTZ R24, R16, R17, R24 ;  /* 0x0000001110187223 */ /* 0x000fe20000010018 */
[----:B---3--:R-:W-:Y:S02]  /*3d50*/  SHF.L.U32 R17, R28, 0x10, RZ ;  /* 0x000000101c117819 */ /* 0x008fe400000006ff */
[----:B------:R-:W2:Y:S01]  /*3d60*/  LDG.E.U16 R28, desc[UR6][R12.64+0x10] ;  /* 0x000010060c1c7981 */ /* 0x000ea2000c1e1500 */
[----:B----4-:R-:W-:-:S05]  /*3d70*/  SHF.L.U32 R27, R27, 0x10, RZ ;  /* 0x000000101b1b7819 */ /* 0x010fca00000006ff */
[----:B------:R-:W-:Y:S01]  /*3d80*/  FFMA.FTZ R24, R17, R27, R24 ;  /* 0x0000001b11187223 */ /* 0x000fe20000010018 */
[----:B------:R-:W-:-:S04]  /*3d90*/  IMAD.WIDE R16, R23, 0x2, R18 ;  /* 0x0000000217107825 */ /* 0x000fc800078e0212 */
[----:B------:R-:W-:Y:S02]  /*3da0*/  IMAD.WIDE R18, R22, 0x2, R14 ;  /* 0x0000000216127825 */ /* 0x000fe400078e020e */
[----:B------:R-:W3:Y:S04]  /*3db0*/  LDG.E.U16 R16, desc[UR6][R16.64] ;  /* 0x0000000610107981 */ /* 0x000ee8000c1e1500 */
[----:B------:R-:W4:Y:S01]  /*3dc0*/  LDG.E.U16 R27, desc[UR6][R18.64] ;  /* 0x00000006121b7981 */ /* 0x000f22000c1e1500 */
[----:B-----5:R-:W-:Y:S02]  /*3dd0*/  SHF.L.U32 R29, R29, 0x10, RZ ;  /* 0x000000101d1d7819 */ /* 0x020fe400000006ff */
[----:B---3--:R-:W-:Y:S02]  /*3de0*/  SHF.L.U32 R16, R16, 0x10, RZ ;  /* 0x0000001010107819 */ /* 0x008fe400000006ff */
[----:B----4-:R-:W-:-:S03]  /*3df0*/  SHF.L.U32 R27, R27, 0x10, RZ ;  /* 0x000000101b1b7819 */ /* 0x010fc600000006ff */
[----:B------:R-:W-:Y:S01]  /*3e00*/  FFMA.FTZ R24, R29, R16, R24 ;  /* 0x000000101d187223 */ /* 0x000fe20000010018 */
[----:B--2---:R-:W-:-:S04]  /*3e10*/  IMAD.U32 R29, R28, 0x10000, RZ ;  /* 0x000100001c1d7824 */ /* 0x004fc800078e00ff */
[----:B------:R-:W-:Y:S01]  /*3e20*/  FFMA.FTZ R24, R29, R27, R24 ;  /* 0x0000001b1d187223 */ /* 0x000fe20000010018 */
[C---:B------:R-:W-:Y:S01]  /*3e30*/  IMAD.WIDE R28, R23.reuse, 0x2, R18 ;  /* 0x00000002171c7825 */ /* 0x040fe200078e0212 */
[----:B------:R-:W2:Y:S04]  /*3e40*/  LDG.E.U16 R27, desc[UR6][R12.64+0x12] ;  /* 0x000012060c1b7981 */ /* 0x000ea8000c1e1500 */
[----:B------:R-:W3:Y:S01]  /*3e50*/  LDG.E.U16 R18, desc[UR6][R28.64] ;  /* 0x000000061c127981 */ /* 0x000ee2000c1e1500 */
[----:B------:R-:W-:-:S05]  /*3e60*/  IMAD.WIDE R16, R23, 0x2, R28 ;  /* 0x0000000217107825 */ /* 0x000fca00078e021c */
[----:B------:R-:W4:Y:S04]  /*3e70*/  LDG.E.U16 R19, desc[UR6][R16.64] ;  /* 0x0000000610137981 */ /* 0x000f28000c1e1500 */
[----:B------:R-:W5:Y:S01]  /*3e80*/  LDG.E.U16 R28, desc[UR6][R12.64+0x14] ;  /* 0x000014060c1c7981 */ /* 0x000f62000c1e1500 */
[----:B------:R-:W-:-:S04]  /*3e90*/  IMAD R22, R23, 0x4, R22 ;  /* 0x0000000417167824 */ /* 0x000fc800078e0216 */
[----:B------:R-:W-:Y:S01]  /*3ea0*/  IMAD.WIDE R14, R22, 0x2, R14 ;  /* 0x00000002160e7825 */ /* 0x000fe200078e020e */
[----:B--2---:R-:W-:-:S03]  /*3eb0*/  SHF.L.U32 R27, R27, 0x10, RZ ;  /* 0x000000101b1b7819 */ /* 0x004fc600000006ff */
[----:B---3--:R-:W-:-:S04]  /*3ec0*/  IMAD.U32 R18, R18, 0x10000, RZ ;  /* 0x0001000012127824 */ /* 0x008fc800078e00ff */
[----:B------:R-:W-:Y:S01]  /*3ed0*/  FFMA.FTZ R24, R27, R18, R24 ;  /* 0x000000121b187223 */ /* 0x000fe20000010018 */
[----:B----4-:R-:W-:Y:S02]  /*3ee0*/  SHF.L.U32 R19, R19, 0x10, RZ ;  /* 0x0000001013137819 */ /* 0x010fe400000006ff */
[----:B-----5:R-:W-:Y:S02]  /*3ef0*/  SHF.L.U32 R27, R28, 0x10, RZ ;  /* 0x000000101c1b7819 */ /* 0x020fe400000006ff */
[----:B------:R-:W2:Y:S03]  /*3f00*/  LDG.E.U16 R28, desc[UR6][R12.64+0x18] ;  /* 0x000018060c1c7981 */ /* 0x000ea6000c1e1500 */
[----:B------:R-:W-:Y:S01]  /*3f10*/  FFMA.FTZ R24, R27, R19, R24 ;  /* 0x000000131b187223 */ /* 0x000fe20000010018 */
[----:B------:R-:W-:Y:S01]  /*3f20*/  IMAD.WIDE R18, R23, 0x2, R16 ;  /* 0x0000000217127825 */ /* 0x000fe200078e0210 */
[----:B------:R-:W3:Y:S04]  /*3f30*/  LDG.E.U16 R27, desc[UR6][R12.64+0x16] ;  /* 0x000016060c1b7981 */ /* 0x000ee8000c1e1500 */
[----:B------:R-:W4:Y:S04]  /*3f40*/  LDG.E.U16 R16, desc[UR6][R14.64] ;  /* 0x000000060e107981 */ /* 0x000f28000c1e1500 */
[----:B------:R-:W5:Y:S01]  /*3f50*/  LDG.E.U16 R18, desc[UR6][R18.64] ;  /* 0x0000000612127981 */ /* 0x000f62000c1e1500 */
[----:B---3--:R-:W-:-:S02]  /*3f60*/  SHF.L.U32 R27, R27, 0x10, RZ ;  /* 0x000000101b1b7819 */ /* 0x008fc400000006ff */
[----:B-----5:R-:W-:Y:S02]  /*3f70*/  SHF.L.U32 R17, R18, 0x10, RZ ;  /* 0x0000001012117819 */ /* 0x020fe400000006ff */
[----:B----4-:R-:W-:Y:S01]  /*3f80*/  SHF.L.U32 R16, R16, 0x10, RZ ;  /* 0x0000001010107819 */ /* 0x010fe200000006ff */
[----:B------:R-:W3:Y:S02]  /*3f90*/  LDG.E.U16 R18, desc[UR6][R12.64+0x1a] ;  /* 0x00001a060c127981 */ /* 0x000ee4000c1e1500 */
[----:B------:R-:W-:Y:S01]  /*3fa0*/  FFMA.FTZ R17, R27, R17, R24 ;  /* 0x000000111b117223 */ /* 0x000fe20000010018 */
[----:B--2---:R-:W-:Y:S01]  /*3fb0*/  IMAD.U32 R24, R28, 0x10000, RZ ;  /* 0x000100001c187824 */ /* 0x004fe200078e00ff */
[----:B------:R-:W2:Y:S01]  /*3fc0*/  LDG.E.U16 R27, desc[UR6][R12.64+0x1c] ;  /* 0x00001c060c1b7981 */ /* 0x000ea2000c1e1500 */
[----:B------:R-:W-:-:S04]  /*3fd0*/  IMAD.WIDE R28, R23, 0x2, R14 ;  /* 0x00000002171c7825 */ /* 0x000fc800078e020e */
[----:B------:R-:W-:Y:S02]  /*3fe0*/  FFMA.FTZ R19, R24, R16, R17 ;  /* 0x0000001018137223 */ /* 0x000fe40000010011 */
[----:B------:R-:W4:Y:S01]  /*3ff0*/  LDG.E.U16 R24, desc[UR6][R28.64] ;  /* 0x000000061c187981 */ /* 0x000f22000c1e1500 */
[----:B------:R-:W-:-:S04]  /*4000*/  IMAD.WIDE R16, R23, 0x2, R28 ;  /* 0x0000000217107825 */ /* 0x000fc800078e021c */
[----:B------:R-:W-:Y:S01]  /*4010*/  IMAD.WIDE R14, R23, 0x2, R16 ;  /* 0x00000002170e7825 */ /* 0x000fe200078e0210 */
[----:B------:R-:W5:Y:S05]  /*4020*/  LDG.E.U16 R28, desc[UR6][R16.64] ;  /* 0x00000006101c7981 */ /* 0x000f6a000c1e1500 */
[----:B------:R-:W5:Y:S04]  /*4030*/  LDG.E.U16 R15, desc[UR6][R14.64] ;  /* 0x000000060e0f7981 */ /* 0x000f68000c1e1500 */
[----:B------:R0:W5:Y:S01]  /*4040*/  LDG.E.U16 R14, desc[UR6][R12.64+0x1e] ;  /* 0x00001e060c0e7981 */ /* 0x000162000c1e1500 */
[----:B------:R-:W-:-:S05]  /*4050*/  VIADD R25, R25, 0x10 ;  /* 0x0000001019197836 */ /* 0x000fca0000000000 */
[----:B------:R-:W-:Y:S02]  /*4060*/  ISETP.GE.AND P1, PT, R25, R26, PT ;  /* 0x0000001a1900720c */ /* 0x000fe40003f26270 */
[----:B0-----:R-:W-:Y:S02]  /*4070*/  IADD3 R12, P2, R12, 0x20, RZ ;  /* 0x000000200c0c7810 */ /* 0x001fe40007f5e0ff */
[----:B------:R-:W-:-:S03]  /*4080*/  LEA R22, R23, R22, 0x2 ;  /* 0x0000001617167211 */ /* 0x000fc600078e10ff */
[----:B------:R-:W-:Y:S01]  /*4090*/  IMAD.X R13, RZ, RZ, R13, P2 ;  /* 0x000000ffff0d7224 */ /* 0x000fe200010e060d */
[----:B---3--:R-:W-:Y:S02]  /*40a0*/  SHF.L.U32 R18, R18, 0x10, RZ ;  /* 0x0000001012127819 */ /* 0x008fe400000006ff */
[----:B--2---:R-:W-:Y:S01]  /*40b0*/  SHF.L.U32 R27, R27, 0x10, RZ ;  /* 0x000000101b1b7819 */ /* 0x004fe200000006ff */
[----:B----4-:R-:W-:-:S04]  /*40c0*/  IMAD.U32 R24, R24, 0x10000, RZ ;  /* 0x0001000018187824 */ /* 0x010fc800078e00ff */
[----:B------:R-:W-:Y:S01]  /*40d0*/  FFMA.FTZ R18, R18, R24, R19 ;  /* 0x0000001812127223 */ /* 0x000fe20000010013 */
[----:B-----5:R-:W-:Y:S02]  /*40e0*/  SHF.L.U32 R28, R28, 0x10, RZ ;  /* 0x000000101c1c7819 */ /* 0x020fe400000006ff */
[----:B------:R-:W-:-:S03]  /*40f0*/  SHF.L.U32 R15, R15, 0x10, RZ ;  /* 0x000000100f0f7819 */ /* 0x000fc600000006ff */
[----:B------:R-:W-:Y:S01]  /*4100*/  FFMA.FTZ R18, R27, R28, R18 ;  /* 0x0000001c1b127223 */ /* 0x000fe20000010012 */
[----:B------:R-:W-:-:S05]  /*4110*/  SHF.L.U32 R17, R14, 0x10, RZ ;  /* 0x000000100e117819 */ /* 0x000fca00000006ff */
[----:B------:R-:W-:Y:S01]  /*4120*/  FFMA.FTZ R24, R17, R15, R18 ;  /* 0x0000000f11187223 */ /* 0x000fe20000010012 */
[----:B------:R-:W-:Y:S06]  /*4130*/  @!P1 BRA `(.L_x_854) ;  /* 0xfffffff800589947 */ /* 0x000fec000383ffff */
.L_x_853:
[----:B------:R-:W-:Y:S05]  /*4140*/  BSYNC B2 ;  /* 0x0000000000027941 */ /* 0x000fea0003800000 */
.L_x_852:
[----:B------:R-:W-:Y:S01]  /*4150*/  IADD3 R14, -R25, R8, RZ ;  /* 0x00000008190e7210 */ /* 0x000fe20007ffe1ff */
[----:B------:R-:W-:Y:S03]  /*4160*/  BSSY B2, `(.L_x_855) ;  /* 0x000003a000027945 */ /* 0x000fe60003800000 */
[----:B------:R-:W-:-:S13]  /*4170*/  ISETP.GT.AND P1, PT, R14, 0x4, PT ;  /* 0x000000040e00780c */ /* 0x000fda0003f24270 */
[----:B------:R-:W-:Y:S05]  /*4180*/  @!P1 BRA `(.L_x_856) ;  /* 0x0000000000dc9947 */ /* 0x000fea0003800000 */
[----:B------:R-:W0:Y:S01]  /*4190*/  LDC.64 R14, c[0x0][0x210] ;  /* 0x00008400ff0e7b82 */ /* 0x000e220000000a00 */
[----:B------:R-:W2:Y:S04]  /*41a0*/  LDG.E.U16 R18, desc[UR6][R12.64] ;  /* 0x000000060c127981 */ /* 0x000ea8000c1e1500 */
[----:B------:R-:W3:Y:S01]  /*41b0*/  LDG.E.U16 R28, desc[UR6][R12.64+0x4] ;  /* 0x000004060c1c7981 */ /* 0x000ee2000c1e1500 */
[----:B0-----:R-:W-:-:S05]  /*41c0*/  IMAD.WIDE R16, R22, 0x2, R14 ;  /* 0x0000000216107825 */ /* 0x001fca00078e020e */
[----:B------:R-:W4:Y:S01]  /*41d0*/  LDG.E.U16 R19, desc[UR6][R16.64] ;  /* 0x0000000610137981 */ /* 0x000f22000c1e1500 */
[----:B--2---:R-:W-:Y:S01]  /*41e0*/  IMAD.U32 R27, R18, 0x10000, RZ ;  /* 0x00010000121b7824 */ /* 0x004fe200078e00ff */
[----:B----4-:R-:W-:Y:S01]  /*41f0*/  SHF.L.U32 R26, R19, 0x10, RZ ;  /* 0x00000010131a7819 */ /* 0x010fe200000006ff */
[----:B------:R-:W-:Y:S02]  /*4200*/  IMAD.WIDE R18, R23, 0x2, R16 ;  /* 0x0000000217127825 */ /* 0x000fe400078e0210 */
[----:B------:R-:W2:Y:S04]  /*4210*/  LDG.E.U16 R17, desc[UR6][R12.64+0x2] ;  /* 0x000002060c117981 */ /* 0x000ea8000c1e1500 */
[----:B------:R-:W4:Y:S01]  /*4220*/  LDG.E.U16 R16, desc[UR6][R18.64] ;  /* 0x0000000612107981 */ /* 0x000f22000c1e1500 */
[----:B------:R-:W-:Y:S01]  /*4230*/  FFMA.FTZ R24, R27, R26, R24 ;  /* 0x0000001a1b187223 */ /* 0x000fe20000010018 */
[----:B------:R-:W-:-:S05]  /*4240*/  IMAD.WIDE R26, R23, 0x2, R18 ;  /* 0x00000002171a7825 */ /* 0x000fca00078e0212 */
[----:B------:R-:W5:Y:S01]  /*4250*/  LDG.E.U16 R29, desc[UR6][R26.64] ;  /* 0x000000061a1d7981 */ /* 0x000f62000c1e1500 */
[----:B------:R-:W-:-:S05]  /*4260*/  LEA R22, R23, R22, 0x2 ;  /* 0x0000001617167211 */ /* 0x000fca00078e10ff */
[----:B------:R-:W-:Y:S01]  /*4270*/  IMAD.WIDE R14, R22, 0x2, R14 ;  /* 0x00000002160e7825 */ /* 0x000fe200078e020e */
[----:B--2---:R-:W-:-:S03]  /*4280*/  SHF.L.U32 R17, R17, 0x10, RZ ;  /* 0x0000001011117819 */ /* 0x004fc600000006ff */
[----:B----4-:R-:W-:-:S04]  /*4290*/  IMAD.U32 R16, R16, 0x10000, RZ ;  /* 0x0001000010107824 */ /* 0x010fc800078e00ff */
[----:B------:R-:W-:Y:S01]  /*42a0*/  FFMA.FTZ R24, R17, R16, R24 ;  /* 0x0000001011187223 */ /* 0x000fe20000010018 */
[----:B------:R-:W-:Y:S02]  /*42b0*/  IMAD.WIDE R16, R23, 0x2, R26 ;  /* 0x0000000217107825 */ /* 0x000fe400078e021a */
[----:B------:R-:W2:Y:S04]  /*42c0*/  LDG.E.U16 R27, desc[UR6][R14.64] ;  /* 0x000000060e1b7981 */ /* 0x000ea8000c1e1500 */
[----:B------:R-:W4:Y:S04]  /*42d0*/  LDG.E.U16 R16, desc[UR6][R16.64] ;  /* 0x0000000610107981 */ /* 0x000f28000c1e1500 */
[----:B------:R-:W2:Y:S04]  /*42e0*/  LDG.E.U16 R26, desc[UR6][R12.64+0x8] ;  /* 0x000008060c1a7981 */ /* 0x000ea8000c1e1500 */
[----:B------:R-:W2:Y:S01]  /*42f0*/  LDG.E.U16 R17, desc[UR6][R12.64+0x6] ;  /* 0x000006060c117981 */ /* 0x000ea2000c1e1500 */
[----:B---3--:R-:W-:Y:S01]  /*4300*/  SHF.L.U32 R19, R28, 0x10, RZ ;  /* 0x000000101c137819 */ /* 0x008fe200000006ff */
[----:B-----5:R-:W-:-:S04]  /*4310*/  IMAD.U32 R29, R29, 0x10000, RZ ;  /* 0x000100001d1d7824 */ /* 0x020fc800078e00ff */
[----:B------:R-:W-:Y:S02]  /*4320*/  FFMA.FTZ R19, R19, R29, R24 ;  /* 0x0000001d13137223 */ /* 0x000fe40000010018 */
[----:B------:R-:W3:Y:S01]  /*4330*/  LDG.E.U16 R24, desc[UR6][R12.64+0xa] ;  /* 0x00000a060c187981 */ /* 0x000ee2000c1e1500 */
[----:B----4-:R-:W-:Y:S02]  /*4340*/  SHF.L.U32 R18, R16, 0x10, RZ ;  /* 0x0000001010127819 */ /* 0x010fe400000006ff */
[----:B--2---:R-:W-:-:S05]  /*4350*/  SHF.L.U32 R28, R17, 0x10, RZ ;  /* 0x00000010111c7819 */ /* 0x004fca00000006ff */
[----:B------:R-:W-:Y:S01]  /*4360*/  FFMA.FTZ R28, R28, R18, R19 ;  /* 0x000000121c1c7223 */ /* 0x000fe20000010013 */
[----:B------:R-:W-:Y:S01]  /*4370*/  IMAD.WIDE R18, R23, 0x2, R14 ;  /* 0x0000000217127825 */ /* 0x000fe200078e020e */
[----:B------:R-:W-:-:S03]  /*4380*/  SHF.L.U32 R27, R27, 0x10, RZ ;  /* 0x000000101b1b7819 */ /* 0x000fc600000006ff */
[----:B------:R-:W-:-:S04]  /*4390*/  IMAD.WIDE R16, R23, 0x2, R18 ;  /* 0x0000000217107825 */ /* 0x000fc800078e0212 */
[----:B------:R-:W-:Y:S02]  /*43a0*/  IMAD.U32 R29, R26, 0x10000, RZ ;  /* 0x000100001a1d7824 */ /* 0x000fe400078e00ff */
[----:B------:R-:W2:Y:S01]  /*43b0*/  LDG.E.U16 R26, desc[UR6][R18.64] ;  /* 0x00000006121a7981 */ /* 0x000ea2000c1e1500 */
[----:B------:R-:W-:-:S04]  /*43c0*/  IMAD.WIDE R14, R23, 0x2, R16 ;  /* 0x00000002170e7825 */ /* 0x000fc800078e0210 */
[----:B------:R-:W-:Y:S02]  /*43d0*/  FFMA.FTZ R29, R29, R27, R28 ;  /* 0x0000001b1d1d7223 */ /* 0x000fe4000001001c */
[----:B------:R-:W4:Y:S04]  /*43e0*/  LDG.E.U16 R28, desc[UR6][R12.64+0xc] ;  /* 0x00000c060c1c7981 */ /* 0x000f28000c1e1500 */
[----:B------:R-:W5:Y:S04]  /*43f0*/  LDG.E.U16 R27, desc[UR6][R16.64] ;  /* 0x00000006101b7981 */ /* 0x000f68000c1e1500 */
[----:B------:R-:W5:Y:S04]  /*4400*/  LDG.E.U16 R15, desc[UR6][R14.64] ;  /* 0x000000060e0f7981 */ /* 0x000f68000c1e1500 */
[----:B------:R0:W5:Y:S01]  /*4410*/  LDG.E.U16 R14, desc[UR6][R12.64+0xe] ;  /* 0x00000e060c0e7981 */ /* 0x000162000c1e1500 */
[----:B---3--:R-:W-:Y:S01]  /*4420*/  SHF.L.U32 R24, R24, 0x10, RZ ;  /* 0x0000001018187819 */ /* 0x008fe200000006ff */
[----:B------:R-:W-:Y:S01]  /*4430*/  VIADD R25, R25, 0x8 ;  /* 0x0000000819197836 */ /* 0x000fe20000000000 */
[----:B------:R-:W-:-:S02]  /*4440*/  PLOP3.LUT P0, PT, PT, PT, PT, 0x8, 0x0 ;  /* 0x000000000000781c */ /* 0x000fc40003f0e170 */
[----:B------:R-:W-:Y:S02]  /*4450*/  LEA R22, R23, R22, 0x2 ;  /* 0x0000001617167211 */ /* 0x000fe400078e10ff */
[----:B0-----:R-:W-:-:S04]  /*4460*/  IADD3 R12, P1, R12, 0x10, RZ ;  /* 0x000000100c0c7810 */ /* 0x001fc80007f3e0ff */
[----:B------:R-:W-:Y:S01]  /*4470*/  IADD3.X R13, RZ, R13, RZ, P1, !PT ;  /* 0x0000000dff0d7210 */ /* 0x000fe20000ffe4ff */
[----:B--2---:R-:W-:Y:S01]  /*4480*/  IMAD.U32 R26, R26, 0x10000, RZ ;  /* 0x000100001a1a7824 */ /* 0x004fe200078e00ff */
[----:B----4-:R-:W-:-:S03]  /*4490*/  SHF.L.U32 R19, R28, 0x10, RZ ;  /* 0x000000101c137819 */ /* 0x010fc600000006ff */
[----:B------:R-:W-:Y:S01]  /*44a0*/  FFMA.FTZ R24, R24, R26, R29 ;  /* 0x0000001a18187223 */ /* 0x000fe2000001001d */
[----:B-----5:R-:W-:Y:S02]  /*44b0*/  SHF.L.U32 R27, R27, 0x10, RZ ;  /* 0x000000101b1b7819 */ /* 0x020fe400000006ff */
[----:B------:R-:W-:-:S03]  /*44c0*/  SHF.L.U32 R16, R15, 0x10, RZ ;  /* 0x000000100f107819 */ /* 0x000fc600000006ff */
[----:B------:R-:W-:Y:S01]  /*44d0*/  FFMA.FTZ R24, R19, R27, R24 ;  /* 0x0000001b13187223 */ /* 0x000fe20000010018 */
[----:B------:R-:W-:-:S04]  /*44e0*/  IMAD.U32 R17, R14, 0x10000, RZ ;  /* 0x000100000e117824 */ /* 0x000fc800078e00ff */
[----:B------:R-:W-:-:S07]  /*44f0*/  FFMA.FTZ R24, R17, R16, R24 ;  /* 0x0000001011187223 */ /* 0x000fce0000010018 */
.L_x_856:
[----:B------:R-:W-:Y:S05]  /*4500*/  BSYNC B2 ;  /* 0x0000000000027941 */ /* 0x000fea0003800000 */
.L_x_855:
[----:B------:R-:W-:-:S13]  /*4510*/  ISETP.LT.OR P0, PT, R25, R8, P0 ;  /* 0x000000081900720c */ /* 0x000fda0000701670 */
[----:B------:R-:W-:Y:S05]  /*4520*/  @!P0 BRA `(.L_x_849) ;  /* 0x0000000000648947 */ /* 0x000fea0003800000 */
[----:B------:R-:W0:Y:S01]  /*4530*/  LDC.64 R14, c[0x0][0x210] ;  /* 0x00008400ff0e7b82 */ /* 0x000e220000000a00 */
[----:B------:R-:W2:Y:S04]  /*4540*/  LDG.E.U16 R25, desc[UR6][R12.64] ;  /* 0x000000060c197981 */ /* 0x000ea8000c1e1500 */
[----:B------:R-:W3:Y:S04]  /*4550*/  LDG.E.U16 R26, desc[UR6][R12.64+0x2] ;  /* 0x000002060c1a7981 */ /* 0x000ee8000c1e1500 */
[----:B------:R-:W4:Y:S04]  /*4560*/  LDG.E.U16 R28, desc[UR6][R12.64+0x4] ;  /* 0x000004060c1c7981 */ /* 0x000f28000c1e1500 */
[----:B------:R-:W5:Y:S01]  /*4570*/  LDG.E.U16 R29, desc[UR6][R12.64+0x6] ;  /* 0x000006060c1d7981 */ /* 0x000f62000c1e1500 */
[----:B0-----:R-:W-:-:S04]  /*4580*/  IMAD.WIDE R18, R22, 0x2, R14 ;  /* 0x0000000216127825 */ /* 0x001fc800078e020e */
[C---:B------:R-:W-:Y:S02]  /*4590*/  IMAD.WIDE R16, R23.reuse, 0x2, R18 ;  /* 0x0000000217107825 */ /* 0x040fe400078e0212 */
[----:B------:R3:W5:Y:S02]  /*45a0*/  LDG.E.U16 R18, desc[UR6][R18.64] ;  /* 0x0000000612127981 */ /* 0x000764000c1e1500 */
[C---:B------:R-:W-:Y:S02]  /*45b0*/  IMAD.WIDE R14, R23.reuse, 0x2, R16 ;  /* 0x00000002170e7825 */ /* 0x040fe400078e0210 */
[----:B------:R4:W5:Y:S02]  /*45c0*/  LDG.E.U16 R16, desc[UR6][R16.64] ;  /* 0x0000000610107981 */ /* 0x000964000c1e1500 */
[----:B------:R-:W-:Y:S02]  /*45d0*/  IMAD.WIDE R22, R23, 0x2, R14 ;  /* 0x0000000217167825 */ /* 0x000fe400078e020e */
[----:B------:R-:W5:Y:S04]  /*45e0*/  LDG.E.U16 R27, desc[UR6][R14.64] ;  /* 0x000000060e1b7981 */ /* 0x000f68000c1e1500 */
[----:B------:R-:W5:Y:S01]  /*45f0*/  LDG.E.U16 R22, desc[UR6][R22.64] ;  /* 0x0000000616167981 */ /* 0x000f62000c1e1500 */
[----:B--2---:R-:W-:-:S02]  /*4600*/  SHF.L.U32 R25, R25, 0x10, RZ ;  /* 0x0000001019197819 */ /* 0x004fc400000006ff */
[----:B---3--:R-:W-:Y:S01]  /*4610*/  SHF.L.U32 R19, R26, 0x10, RZ ;  /* 0x000000101a137819 */ /* 0x008fe200000006ff */
[----:B----4-:R-:W-:Y:S02]  /*4620*/  IMAD.U32 R17, R28, 0x10000, RZ ;  /* 0x000100001c117824 */ /* 0x010fe400078e00ff */
[----:B-----5:R-:W-:-:S04]  /*4630*/  IMAD.U32 R18, R18, 0x10000, RZ ;  /* 0x0001000012127824 */ /* 0x020fc800078e00ff */
[----:B------:R-:W-:Y:S01]  /*4640*/  FFMA.FTZ R18, R25, R18, R24 ;  /* 0x0000001219127223 */ /* 0x000fe20000010018 */
[----:B------:R-:W-:Y:S02]  /*4650*/  SHF.L.U32 R26, R16, 0x10, RZ ;  /* 0x00000010101a7819 */ /* 0x000fe400000006ff */
[----:B------:R-:W-:-:S03]  /*4660*/  SHF.L.U32 R27, R27, 0x10, RZ ;  /* 0x000000101b1b7819 */ /* 0x000fc600000006ff */
[----:B------:R-:W-:Y:S01]  /*4670*/  FFMA.FTZ R18, R19, R26, R18 ;  /* 0x0000001a13127223 */ /* 0x000fe20000010012 */
[----:B------:R-:W-:Y:S01]  /*4680*/  SHF.L.U32 R24, R29, 0x10, RZ ;  /* 0x000000101d187819 */ /* 0x000fe200000006ff */
[----:B------:R-:W-:Y:S02]  /*4690*/  IMAD.U32 R12, R22, 0x10000, RZ ;  /* 0x00010000160c7824 */ /* 0x000fe400078e00ff */
[----:B------:R-:W-:-:S04]  /*46a0*/  FFMA.FTZ R17, R17, R27, R18 ;  /* 0x0000001b11117223 */ /* 0x000fc80000010012 */
[----:B------:R-:W-:-:S07]  /*46b0*/  FFMA.FTZ R24, R24, R12, R17 ;  /* 0x0000000c18187223 */ /* 0x000fce0000010011 */
.L_x_849:
[----:B------:R-:W-:Y:S05]  /*46c0*/  BSYNC B0 ;  /* 0x0000000000007941 */ /* 0x000fea0003800000 */
.L_x_848:
[----:B------:R-:W-:-:S04]  /*46d0*/  IADD3 R4, R4, 0x1, RZ ;  /* 0x0000000104047810 */ /* 0x000fc80007ffe0ff */
[----:B------:R-:W-:-:S13]  /*46e0*/  ISETP.GE.AND P0, PT, R4, R5, PT ;  /* 0x000000050400720c */ /* 0x000fda0003f06270 */
[----:B------:R-:W-:Y:S05]  /*46f0*/  @!P0 BRA `(.L_x_857) ;  /* 0xffffffec00dc8947 */ /* 0x000fea000383ffff */
.L_x_847:
[----:B------:R-:W-:Y:S05]  /*4700*/  BSYNC B1 ;  /* 0x0000000000017941 */ /* 0x000fea0003800000 */
.L_x_846:
        /* <DEDUP_REMOVED lines=15> */
.L_x_858:
        /* <DEDUP_REMOVED lines=16> */
.L_x_1157:


//--------------------- .text._ZN2at6native51_GLOBAL__N__2c613397_18_DepthwiseConv2d_cu_9959487031conv_depthwise2d_forward_kernelILi1EN3c108BFloat16EiEEvNS_27GenericPackedTensorAccessorIKT0_Lm4ENS_16DefaultPtrTraitsEiEENS5_IS6_Lm4ES8_iEES9_NS5_IS7_Lm1ES8_iEEbT1_iiiiiiiiiiiiii --------------------------
	.section	.text._ZN2at6native51_GLOBAL__N__2c613397_18_DepthwiseConv2d_cu_9959487031conv_depthwise2d_forward_kernelILi1EN3c108BFloat16EiEEvNS_27GenericPackedTensorAccessorIKT0_Lm4ENS_16DefaultPtrTraitsEiEENS5_IS6_Lm4ES8_iEES9_NS5_IS7_Lm1ES8_iEEbT1_iiiiiiiiiiiiii,"ax",@progbits
	.align	128
.text._ZN2at6native51_GLOBAL__N__2c613397_18_DepthwiseConv2d_cu_9959487031conv_depthwise2d_forward_kernelILi1EN3c108BFloat16EiEEvNS_27GenericPackedTensorAccessorIKT0_Lm4ENS_16DefaultPtrTraitsEiEENS5_IS6_Lm4ES8_iEES9_NS5_IS7_Lm1ES8_iEEbT1_iiiiiiiiiiiiii:
        .type           _ZN2at6native51_GLOBAL__N__2c613397_18_DepthwiseConv2d_cu_9959487031conv_depthwise2d_forward_kernelILi1EN3c108BFloat16EiEEvNS_27GenericPackedTensorAccessorIKT0_Lm4ENS_16DefaultPtrTraitsEiEENS5_IS6_Lm4ES8_iEES9_NS5_IS7_Lm1ES8_iEEbT1_iiiiiiiiiiiiii,@function
        .size           _ZN2at6native51_GLOBAL__N__2c613397_18_DepthwiseConv2d_cu_9959487031conv_depthwise2d_forward_kernelILi1EN3c108BFloat16EiEEvNS_27GenericPackedTensorAccessorIKT0_Lm4ENS_16DefaultPtrTraitsEiEENS5_IS6_Lm4ES8_iEES9_NS5_IS7_Lm1ES8_iEEbT1_iiiiiiiiiiiiii,(.L_x_1158 - _ZN2at6native51_GLOBAL__N__2c613397_18_DepthwiseConv2d_cu_9959487031conv_depthwise2d_forward_kernelILi1EN3c108BFloat16EiEEvNS_27GenericPackedTensorAccessorIKT0_Lm4ENS_16DefaultPtrTraitsEiEENS5_IS6_Lm4ES8_iEES9_NS5_IS7_Lm1ES8_iEEbT1_iiiiiiiiiiiiii)
        .other          _ZN2at6native51_GLOBAL__N__2c613397_18_DepthwiseConv2d_cu_9959487031conv_depthwise2d_forward_kernelILi1EN3c108BFloat16EiEEvNS_27GenericPackedTensorAccessorIKT0_Lm4ENS_16DefaultPtrTraitsEiEENS5_IS6_Lm4ES8_iEES9_NS5_IS7_Lm1ES8_iEEbT1_iiiiiiiiiiiiii,@"STO_CUDA_ENTRY STV_DEFAULT"
_ZN2at6native51_GLOBAL__N__2c613397_18_DepthwiseConv2d_cu_9959487031conv_depthwise2d_forward_kernelILi1EN3c108BFloat16EiEEvNS_27GenericPackedTensorAccessorIKT0_Lm4ENS_16DefaultPtrTraitsEiEENS5_IS6_Lm4ES8_iEES9_NS5_IS7_Lm1ES8_iEEbT1_iiiiiiiiiiiiii:
        /* <DEDUP_REMOVED lines=13> */
[----:B------:R-:W-:Y:S02]  /*00d0*/  IMAD.MOV.U32 R0, RZ, RZ, R2 ;  /* 0x000000ffff007224 */ /* 0x000fe400078e0002 */
[----:B------:R-:W-:Y:S01]  /*00e0*/  IMAD.MOV.U32 R9, RZ, RZ, R3 ;  /* 0x000000ffff097224 */ /* 0x000fe200078e0003 */
[----:B0-----:R-:W-:-:S13]  /*00f0*/  ISETP.NE.AND P0, PT, R6, 0x1, PT ;  /* 0x000000010600780c */ /* 0x001fda0003f05270 */
[----:B------:R-:W-:Y:S05]  /*0100*/  @!P0 BRA `(.L_x_859) ;  /* 0x0000000800d88947 */ /* 0x000fea0003800000 */
[----:B------:R-:W-:Y:S01]  /*0110*/  IABS R5, R6 ;  /* 0x0000000600057213 */ /* 0x000fe20000000000 */
[----:B------:R-:W0:Y:S01]  /*0120*/  LDC R7, c[0x0][0x2b0] ;  /* 0x0000ac00ff077b82 */ /* 0x000e220000000800 */
[----:B------:R-:W-:Y:S01]  /*0130*/  ISETP.NE.AND P1, PT, R6, RZ, PT ;  /* 0x000000ff0600720c */ /* 0x000fe20003f25270 */
[----:B------:R-:W-:Y:S01]  /*0140*/  ULDC UR9, c[0x0][0x29c] ;  /* 0x0000a70000097ab9 */ /* 0x000fe20000000800 */
[----:B------:R-:W1:Y:S01]  /*0150*/  I2F.RP R4, R5 ;  /* 0x0000000500047306 */ /* 0x000e620000209400 */
[----:B------:R-:W-:Y:S01]  /*0160*/  ULDC.U8 UR8, c[0x0][0x298] ;  /* 0x0000a60000087ab9 */ /* 0x000fe20000000000 */
[----:B------:R-:W-:Y:S01]  /*0170*/  ULDC.64 UR10, c[0x0][0x2c0] ;  /* 0x0000b000000a7ab9 */ /* 0x000fe20000000a00 */
[----:B------:R-:W-:Y:S01]  /*0180*/  ULDC.64 UR14, c[0x0][0x238] ;  /* 0x00008e00000e7ab9 */ /* 0x000fe20000000a00 */
[----:B------:R-:W-:Y:S01]  /*0190*/  ULDC.64 UR12, c[0x0][0x2b8] ;  /* 0x0000ae00000c7ab9 */ /* 0x000fe20000000a00 */
[----:B------:R-:W2:Y:S08]  /*01a0*/  LDC R11, c[0x0][0x2a0] ;  /* 0x0000a800ff0b7b82 */ /* 0x000eb00000000800 */
[----:B------:R-:W3:Y:S01]  /*01b0*/  LDC R13, c[0x0][0x2b4] ;  /* 0x0000ad00ff0d7b82 */ /* 0x000ee20000000800 */
[----:B-1----:R-:W1:Y:S01]  /*01c0*/  MUFU.RCP R4, R4 ;  /* 0x0000000400047308 */ /* 0x002e620000001000 */
[----:B0-----:R-:W-:-:S06]  /*01d0*/  IABS R10, R7 ;  /* 0x00000007000a7213 */ /* 0x001fcc0000000000 */
[----:B------:R-:W0:Y:S01]  /*01e0*/  LDC R14, c[0x0][0x2a4] ;  /* 0x0000a900ff0e7b82 */ /* 0x000e220000000800 */
[----:B-1----:R-:W-:Y:S02]  /*01f0*/  IADD3 R2, R4, 0xffffffe, RZ ;  /* 0x0ffffffe04027810 */ /* 0x002fe40007ffe0ff */
[----:B------:R-:W1:Y:S08]  /*0200*/  I2F.RP R4, R10 ;  /* 0x0000000a00047306 */ /* 0x000e700000209400 */
[----:B------:R4:W5:Y:S08]  /*0210*/  F2I.FTZ.U32.TRUNC.NTZ R3, R2 ;  /* 0x0000000200037305 */ /* 0x000970000021f000 */
[----:B-1----:R-:W1:Y:S01]  /*0220*/  MUFU.RCP R4, R4 ;  /* 0x0000000400047308 */ /* 0x002e620000001000 */
[----:B----4-:R-:W-:-:S02]  /*0230*/  IMAD.MOV.U32 R2, RZ, RZ, RZ ;  /* 0x000000ffff027224 */ /* 0x010fc400078e00ff */
[----:B-----5:R-:W-:-:S04]  /*0240*/  IMAD.MOV R12, RZ, RZ, -R3 ;  /* 0x000000ffff0c7224 */ /* 0x020fc800078e0a03 */
[----:B------:R-:W-:Y:S01]  /*0250*/  IMAD R7, R12, R5, RZ ;  /* 0x000000050c077224 */ /* 0x000fe200078e02ff */
[----:B--2---:R-:W-:-:S03]  /*0260*/  IABS R12, R11 ;  /* 0x0000000b000c7213 */ /* 0x004fc60000000000 */
[----:B------:R-:W-:Y:S01]  /*0270*/  IMAD.HI.U32 R3, R3, R7, R2 ;  /* 0x0000000703037227 */ /* 0x000fe200078e0002 */
[----:B------:R-:W-:Y:S02]  /*0280*/  MOV R2, R12 ;  /* 0x0000000c00027202 */ /* 0x000fe40000000f00 */
[----:B------:R-:W2:Y:S01]  /*0290*/  LDC R12, c[0x0][0x2a0] ;  /* 0x0000a800ff0c7b82 */ /* 0x000ea20000000800 */
[----:B-1----:R-:W-:Y:S02]  /*02a0*/  VIADD R16, R4, 0xffffffe ;  /* 0x0ffffffe04107836 */ /* 0x002fe40000000000 */
[----:B------:R-:W-:Y:S02]  /*02b0*/  IMAD.HI.U32 R15, R3, R2, RZ ;  /* 0x00000002030f7227 */ /* 0x000fe400078e00ff */
[----:B------:R1:W4:Y:S02]  /*02c0*/  F2I.FTZ.U32.TRUNC.NTZ R17, R16 ;  /* 0x0000001000117305 */ /* 0x000324000021f000 */
[----:B------:R-:W-:-:S04]  /*02d0*/  IMAD.MOV R3, RZ, RZ, -R15 ;  /* 0x000000ffff037224 */ /* 0x000fc800078e0a0f */
[----:B------:R-:W-:Y:S01]  /*02e0*/  IMAD R2, R5, R3, R2 ;  /* 0x0000000305027224 */ /* 0x000fe200078e0202 */
[----:B------:R-:W-:Y:S02]  /*02f0*/  LOP3.LUT R3, R11, R6, RZ, 0x3c, !PT ;  /* 0x000000060b037212 */ /* 0x000fe400078e3cff */
[----:B------:R-:W0:Y:S01]  /*0300*/  LDC R11, c[0x0][0x2b0] ;  /* 0x0000ac00ff0b7b82 */ /* 0x000e220000000800 */
[----:B-1----:R-:W-:Y:S01]  /*0310*/  IMAD.MOV.U32 R16, RZ, RZ, RZ ;  /* 0x000000ffff107224 */ /* 0x002fe200078e00ff */
[----:B------:R-:W-:Y:S02]  /*0320*/  ISETP.GT.U32.AND P2, PT, R5, R2, PT ;  /* 0x000000020500720c */ /* 0x000fe40003f44070 */
[----:B------:R-:W-:Y:S02]  /*0330*/  ISETP.GE.AND P3, PT, R3, RZ, PT ;  /* 0x000000ff0300720c */ /* 0x000fe40003f66270 */
[----:B----4-:R-:W-:-:S05]  /*0340*/  IADD3 R7, RZ, -R17, RZ ;  /* 0x80000011ff077210 */ /* 0x010fca0007ffe0ff */
[----:B------:R-:W-:-:S04]  /*0350*/  IMAD R7, R7, R10, RZ ;  /* 0x0000000a07077224 */ /* 0x000fc800078e02ff */
[----:B------:R-:W-:Y:S01]  /*0360*/  @!P2 IADD3 R2, R2, -R5, RZ ;  /* 0x800000050202a210 */ /* 0x000fe20007ffe0ff */
[----:B------:R-:W-:Y:S02]  /*0370*/  @!P2 VIADD R15, R15, 0x1 ;  /* 0x000000010f0fa836 */ /* 0x000fe40000000000 */
[----:B------:R-:W-:Y:S01]  /*0380*/  IMAD.HI.U32 R16, R17, R7, R16 ;  /* 0x0000000711107227 */ /* 0x000fe200078e0010 */
[----:B------:R-:W-:Y:S02]  /*0390*/  ISETP.GE.U32.AND P0, PT, R2, R5, PT ;  /* 0x000000050200720c */ /* 0x000fe40003f06070 */
[----:B------:R-:W1:Y:S08]  /*03a0*/  LDC.64 R2, c[0x0][0x260] ;  /* 0x00009800ff027b82 */ /* 0x000e700000000a00 */
[----:B------:R-:W4:Y:S03]  /*03b0*/  LDC.64 R4, c[0x0][0x2a8] ;  /* 0x0000aa00ff047b82 */ /* 0x000f260000000a00 */
[----:B------:R-:W-:-:S04]  /*03c0*/  @P0 VIADD R15, R15, 0x1 ;  /* 0x000000010f0f0836 */ /* 0x000fc80000000000 */
[----:B------:R-:W-:Y:S01]  /*03d0*/  @!P3 IMAD.MOV R15, RZ, RZ, -R15 ;  /* 0x000000ffff0fb224 */ /* 0x000fe200078e0a0f */
[----:B--23--:R-:W-:-:S07]  /*03e0*/  @!P1 LOP3.LUT R15, RZ, R6, RZ, 0x33, !PT ;  /* 0x00000006ff0f9212 */ /* 0x00cfce00078e33ff */
.L_x_862:
[----:B------:R-:W-:Y:S01]  /*03f0*/  IABS R7, R0 ;  /* 0x0000000000077213 */ /* 0x000fe20000000000 */
[----:B------:R-:W-:Y:S01]  /*0400*/  UPRMT UR4, UR8, 0x8880, URZ ;  /* 0x0000888008047896 */ /* 0x000fe2000800003f */
[----:B------:R-:W-:Y:S02]  /*0410*/  IABS R17, R13 ;  /* 0x0000000d00117213 */ /* 0x000fe40000000000 */
[----:B0-----:R-:W-:Y:S01]  /*0420*/  IABS R22, R11 ;  /* 0x0000000b00167213 */ /* 0x001fe20000000000 */
[----:B------:R-:W-:Y:S01]  /*0430*/  IMAD.HI.U32 R20, R16, R7, RZ ;  /* 0x0000000710147227 */ /* 0x000fe200078e00ff */
[----:B------:R-:W0:Y:S04]  /*0440*/  I2F.RP R18, R17 ;  /* 0x0000001100127306 */ /* 0x000e280000209400 */
[----:B------:R-:W-:-:S05]  /*0450*/  IADD3 R6, -R20, RZ, RZ ;  /* 0x000000ff14067210 */ /* 0x000fca0007ffe1ff */
[----:B------:R-:W-:Y:S01]  /*0460*/  IMAD R7, R22, R6, R7 ;  /* 0x0000000616077224 */ /* 0x000fe200078e0207 */
[----:B------:R-:W-:-:S04]  /*0470*/  LOP3.LUT R6, R0, R11, RZ, 0x3c, !PT ;  /* 0x0000000b00067212 */ /* 0x000fc800078e3cff */
[----:B------:R-:W-:Y:S01]  /*0480*/  ISETP.GT.U32.AND P1, PT, R10, R7, PT ;  /* 0x000000070a00720c */ /* 0x000fe20003f24070 */
[----:B0-----:R-:W0:Y:S01]  /*0490*/  MUFU.RCP R18, R18 ;  /* 0x0000001200127308 */ /* 0x001e220000001000 */
[----:B------:R-:W-:-:S11]  /*04a0*/  ISETP.GE.AND P2, PT, R6, RZ, PT ;  /* 0x000000ff0600720c */ /* 0x000fd60003f46270 */
[----:B------:R-:W-:Y:S01]  /*04b0*/  @!P1 IMAD.IADD R7, R7, 0x1, -R22 ;  /* 0x0000000107079824 */ /* 0x000fe200078e0a16 */
[----:B------:R-:W-:Y:S02]  /*04c0*/  @!P1 IADD3 R20, R20, 0x1, RZ ;  /* 0x0000000114149810 */ /* 0x000fe40007ffe0ff */
[----:B------:R-:W-:Y:S01]  /*04d0*/  ISETP.NE.AND P1, PT, R11, RZ, PT ;  /* 0x000000ff0b00720c */ /* 0x000fe20003f25270 */
[----:B0-----:R-:W-:Y:S01]  /*04e0*/  VIADD R19, R18, 0xffffffe ;  /* 0x0ffffffe12137836 */ /* 0x001fe20000000000 */
[----:B------:R-:W-:Y:S02]  /*04f0*/  ISETP.GE.U32.AND P0, PT, R7, R10, PT ;  /* 0x0000000a0700720c */ /* 0x000fe40003f06070 */
[----:B------:R-:W-:Y:S01]  /*0500*/  IABS R18, R12 ;  /* 0x0000000c00127213 */ /* 0x000fe20000000000 */
[----:B------:R-:W0:Y:S10]  /*0510*/  F2I.FTZ.U32.TRUNC.NTZ R7, R19 ;  /* 0x0000001300077305 */ /* 0x000e34000021f000 */
[----:B------:R-:W-:-:S02]  /*0520*/  @P0 VIADD R20, R20, 0x1 ;  /* 0x0000000114140836 */ /* 0x000fc40000000000 */
[----:B0-----:R-:W-:-:S03]  /*0530*/  IMAD.MOV R6, RZ, RZ, -R7 ;  /* 0x000000ffff067224 */ /* 0x001fc600078e0a07 */
[----:B------:R-:W-:Y:S02]  /*0540*/  @!P2 IADD3 R20, -R20, RZ, RZ ;  /* 0x000000ff1414a210 */ /* 0x000fe40007ffe1ff */
[----:B------:R-:W-:Y:S01]  /*0550*/  @!P1 LOP3.LUT R20, RZ, R11, RZ, 0x33, !PT ;  /* 0x0000000bff149212 */ /* 0x000fe200078e33ff */
[----:B------:R-:W-:Y:S02]  /*0560*/  IMAD R19, R6, R17, RZ ;  /* 0x0000001106137224 */ /* 0x000fe400078e02ff */
[----:B------:R-:W-:Y:S01]  /*0570*/  IMAD.MOV.U32 R6, RZ, RZ, RZ ;  /* 0x000000ffff067224 */ /* 0x000fe200078e00ff */
[----:B------:R-:W-:-:S03]  /*0580*/  IABS R21, R20 ;  /* 0x0000001400157213 */ /* 0x000fc60000000000 */
[----:B------:R-:W-:Y:S02]  /*0590*/  IMAD.HI.U32 R6, R7, R19, R6 ;  /* 0x0000001307067227 */ /* 0x000fe400078e0006 */
[----:B------:R-:W0:Y:S02]  /*05a0*/  I2F.RP R19, R18 ;  /* 0x0000001200137306 */ /* 0x000e240000209400 */
[----:B------:R-:W-:-:S04]  /*05b0*/  IMAD.MOV.U32 R7, RZ, RZ, R21 ;  /* 0x000000ffff077224 */ /* 0x000fc800078e0015 */
[----:B------:R-:W-:-:S05]  /*05c0*/  IMAD.HI.U32 R21, R6, R7, RZ ;  /* 0x0000000706157227 */ /* 0x000fca00078e00ff */
[----:B------:R-:W-:Y:S01]  /*05d0*/  IADD3 R6, -R21, RZ, RZ ;  /* 0x000000ff15067210 */ /* 0x000fe20007ffe1ff */
[----:B0-----:R-:W0:Y:S04]  /*05e0*/  MUFU.RCP R19, R19 ;  /* 0x0000001300137308 */ /* 0x001e280000001000 */
        /* <DEDUP_REMOVED lines=8> */
[----:B------:R-:W-:-:S04]  /*0670*/  LOP3.LUT R6, R20, R13, RZ, 0x3c, !PT ;  /* 0x0000000d14067212 */ /* 0x000fc800078e3cff */
[----:B------:R-:W-:Y:S01]  /*0680*/  ISETP.GE.AND P2, PT, R6, RZ, PT ;  /* 0x000000ff0600720c */ /* 0x000fe20003f46270 */
[----:B------:R-:W-:-:S06]  /*0690*/  IMAD.MOV.U32 R6, RZ, RZ, RZ ;  /* 0x000000ffff067224 */ /* 0x000fcc00078e00ff */
[----:B------:R-:W-:Y:S02]  /*06a0*/  @P0 VIADD R21, R21, 0x1 ;  /* 0x0000000115150836 */ /* 0x000fe40000000000 */
[----:B0-----:R-:W-:-:S04]  /*06b0*/  IMAD.MOV R17, RZ, RZ, -R7 ;  /* 0x000000ffff117224 */ /* 0x001fc800078e0a07 */
[----:B------:R-:W-:Y:S01]  /*06c0*/  @!P2 IADD3 R21, -R21, RZ, RZ ;  /* 0x000000ff1515a210 */ /* 0x000fe20007ffe1ff */
[----:B------:R-:W-:Y:S01]  /*06d0*/  IMAD R17, R17, R18, RZ ;  /* 0x0000001211117224 */ /* 0x000fe200078e02ff */
[----:B------:R-:W-:Y:S02]  /*06e0*/  @!P1 LOP3.LUT R21, RZ, R13, RZ, 0x33, !PT ;  /* 0x0000000dff159212 */ /* 0x000fe400078e33ff */
[----:B------:R-:W-:Y:S01]  /*06f0*/  ISETP.NE.AND P1, PT, RZ, UR4, PT ;  /* 0x00000004ff007c0c */ /* 0x000fe2000bf25270 */
[----:B------:R-:W-:Y:S01]  /*0700*/  IMAD.HI.U32 R6, R7, R17, R6 ;  /* 0x0000001107067227 */ /* 0x000fe200078e0006 */
[----:B------:R-:W-:-:S05]  /*0710*/  IABS R19, R21 ;  /* 0x0000001500137213 */ /* 0x000fca0000000000 */
[----:B------:R-:W-:-:S04]  /*0720*/  IMAD.MOV.U32 R7, RZ, RZ, R19 ;  /* 0x000000ffff077224 */ /* 0x000fc800078e0013 */
        /* <DEDUP_REMOVED lines=10> */
[----:B------:R-:W0:Y:S08]  /*07d0*/  @P1 LDC.64 R6, c[0x0][0x288] ;  /* 0x0000a200ff061b82 */ /* 0x000e300000000a00 */
[----:B------:R-:W2:Y:S03]  /*07e0*/  LDC.64 R18, c[0x0][0x2c8] ;  /* 0x0000b200ff127b82 */ /* 0x000ea60000000a00 */
[----:B------:R-:W-:-:S05]  /*07f0*/  @P0 IADD3 R22, R22, 0x1, RZ ;  /* 0x0000000116160810 */ /* 0x000fca0007ffe0ff */
[----:B------:R-:W-:Y:S01]  /*0800*/  @!P3 IMAD.MOV R22, RZ, RZ, -R22 ;  /* 0x000000ffff16b224 */ /* 0x000fe200078e0a16 */
[----:B------:R-:W-:-:S05]  /*0810*/  @!P2 LOP3.LUT R22, RZ, R12, RZ, 0x33, !PT ;  /* 0x0000000cff16a212 */ /* 0x000fca00078e33ff */
[----:B------:R-:W-:-:S04]  /*0820*/  IMAD.MOV R17, RZ, RZ, -R22 ;  /* 0x000000ffff117224 */ /* 0x000fc800078e0a16 */
[----:B------:R-:W-:-:S04]  /*0830*/  IMAD R17, R12, R17, R21 ;  /* 0x000000110c117224 */ /* 0x000fc800078e0215 */
[----:B0-----:R-:W-:-:S06]  /*0840*/  @P1 IMAD.WIDE R6, R17, 0x2, R6 ;  /* 0x0000000211061825 */ /* 0x001fcc00078e0206 */
[----:B------:R-:W3:Y:S01]  /*0850*/  @P1 LDG.E.U16 R6, desc[UR6][R6.64] ;  /* 0x0000000606061981 */ /* 0x000ee2000c1e1500 */
[----:B------:R-:W-:Y:S01]  /*0860*/  IADD3 R23, -R20, RZ, RZ ;  /* 0x000000ff14177210 */ /* 0x000fe20007ffe1ff */
[----:B------:R-:W-:Y:S01]  /*0870*/  IMAD.MOV R21, RZ, RZ, -R21 ;  /* 0x000000ffff157224 */ /* 0x000fe200078e0a15 */
[----:B------:R-:W-:Y:S03]  /*0880*/  BSSY B0, `(.L_x_860) ;  /* 0x0000031000007945 */ /* 0x000fe60003800000 */
[----:B------:R-:W-:Y:S02]  /*0890*/  IMAD R23, R11, R23, R0 ;  /* 0x000000170b177224 */ /* 0x000fe400078e0200 */
[----:B------:R-:W-:Y:S02]  /*08a0*/  IMAD R24, R13, R21, R20 ;  /* 0x000000150d187224 */ /* 0x000fe400078e0214 */
[----:B--2---:R-:W-:-:S02]  /*08b0*/  IMAD R21, R23, UR10, -R18 ;  /* 0x0000000a17157c24 */ /* 0x004fc4000f8e0a12 */
[----:B------:R-:W-:Y:S02]  /*08c0*/  IMAD R24, R24, UR11, -R19 ;  /* 0x0000000b18187c24 */ /* 0x000fe4000f8e0a13 */
[----:B------:R-:W-:-:S03]  /*08d0*/  IMAD.MOV.U32 R20, RZ, RZ, RZ ;  /* 0x000000ffff147224 */ /* 0x000fc600078e00ff */
[----:B------:R-:W-:-:S04]  /*08e0*/  LOP3.LUT R18, R24, R21, RZ, 0xfc, !PT ;  /* 0x0000001518127212 */ /* 0x000fc800078efcff */
[----:B------:R-:W-:-:S04]  /*08f0*/  ISETP.GE.AND P0, PT, R18, RZ, PT ;  /* 0x000000ff1200720c */ /* 0x000fc80003f06270 */
[----:B----4-:R-:W-:-:S04]  /*0900*/  ISETP.GE.OR P0, PT, R24, R5, !P0 ;  /* 0x000000051800720c */ /* 0x010fc80004706670 */
[----:B------:R-:W-:Y:S02]  /*0910*/  ISETP.GE.OR P0, PT, R21, R4, P0 ;  /* 0x000000041500720c */ /* 0x000fe40000706670 */
[----:B---3--:R-:W-:-:S11]  /*0920*/  @P1 SHF.L.U32 R20, R6, 0x10, RZ ;  /* 0x0000001006141819 */ /* 0x008fd600000006ff */
[----:B------:R-:W-:Y:S05]  /*0930*/  @P0 BRA `(.L_x_861) ;  /* 0x0000000000940947 */ /* 0x000fea0003800000 */
[----:B------:R-:W-:Y:S01]  /*0940*/  IABS R18, R14 ;  /* 0x0000000e00127213 */ /* 0x000fe20000000000 */
[----:B------:R-:W-:Y:S01]  /*0950*/  HFMA2.MMA R6, -RZ, RZ, 0, 0 ;  /* 0x00000000ff067435 */ /* 0x000fe200000001ff */
[----:B------:R-:W-:Y:S01]  /*0960*/  IABS R26, R17 ;  /* 0x00000011001a7213 */ /* 0x000fe20000000000 */
[----:B------:R-:W-:Y:S01]  /*0970*/  UIMAD UR4, UR13, UR12, URZ ;  /* 0x0000000c0d0472a4 */ /* 0x000fe2000f8e023f */
        /* <DEDUP_REMOVED lines=16> */
[----:B------:R-:W-:Y:S01]  /*0a80*/  LOP3.LUT R7, R17, R14, RZ, 0x3c, !PT ;  /* 0x0000000e11077212 */ /* 0x000fe200078e3cff */
[----:B------:R-:W0:Y:S03]  /*0a90*/  LDC.64 R18, c[0x0][0x210] ;  /* 0x00008400ff127b82 */ /* 0x000e260000000a00 */
[----:B------:R-:W-:Y:S01]  /*0aa0*/  ISETP.GE.AND P2, PT, R7, RZ, PT ;  /* 0x000000ff0700720c */ /* 0x000fe20003f46270 */
[----:B------:R-:W-:-:S06]  /*0ab0*/  IMAD R7, R17, UR4, RZ ;  /* 0x0000000411077c24 */ /* 0x000fcc000f8e02ff */
[----:B------:R-:W-:-:S06]  /*0ac0*/  @P0 VIADD R6, R6, 0x1 ;  /* 0x0000000106060836 */ /* 0x000fcc0000000000 */
[----:B------:R-:W-:Y:S02]  /*0ad0*/  @!P2 IADD3 R6, -R6, RZ, RZ ;  /* 0x000000ff0606a210 */ /* 0x000fe40007ffe1ff */
[----:B------:R-:W-:-:S05]  /*0ae0*/  @!P1 LOP3.LUT R6, RZ, R14, RZ, 0x33, !PT ;  /* 0x0000000eff069212 */ /* 0x000fca00078e33ff */
[----:B------:R-:W-:-:S04]  /*0af0*/  IMAD R6, R15, R22, R6 ;  /* 0x000000160f067224 */ /* 0x000fc800078e0206 */
[----:B------:R-:W-:-:S04]  /*0b00*/  IMAD R6, R6, R5, R24 ;  /* 0x0000000506067224 */ /* 0x000fc800078e0218 */
[----:B------:R-:W-:Y:S02]  /*0b10*/  IMAD R21, R6, R4, R21 ;  /* 0x0000000406157224 */ /* 0x000fe400078e0215 */
[----:B-1----:R-:W-:-:S04]  /*0b20*/  IMAD.WIDE R6, R7, 0x2, R2 ;  /* 0x0000000207067825 */ /* 0x002fc800078e0202 */
[----:B0-----:R-:W-:Y:S02]  /*0b30*/  IMAD.WIDE R18, R21, 0x2, R18 ;  /* 0x0000000215127825 */ /* 0x001fe400078e0212 */
[----:B------:R-:W2:Y:S04]  /*0b40*/  LDG.E.U16 R6, desc[UR6][R6.64] ;  /* 0x0000000606067981 */ /* 0x000ea8000c1e1500 */
[----:B------:R-:W3:Y:S01]  /*0b50*/  LDG.E.U16 R18, desc[UR6][R18.64] ;  /* 0x0000000612127981 */ /* 0x000ee2000c1e1500 */
[----:B--2---:R-:W-:Y:S02]  /*0b60*/  IMAD.U32 R17, R6, 0x10000, RZ ;  /* 0x0001000006117824 */ /* 0x004fe400078e00ff */
[----:B---3--:R-:W-:-:S04]  /*0b70*/  IMAD.U32 R21, R18, 0x10000, RZ ;  /* 0x0001000012157824 */ /* 0x008fc800078e00ff */
[----:B------:R-:W-:-:S07]  /*0b80*/  FFMA.FTZ R20, R17, R21, R20 ;  /* 0x0000001511147223 */ /* 0x000fce0000010014 */
.L_x_861:
[----:B------:R-:W-:Y:S05]  /*0b90*/  BSYNC B0 ;  /* 0x0000000000007941 */ /* 0x000fea0003800000 */
.L_x_860:
[----:B------:R-:W-:Y:S01]  /*0ba0*/  SHF.R.S64 R6, RZ, 0x1f, R0 ;  /* 0x0000001fff067819 */ /* 0x000fe20000001000 */
[----:B------:R-:W-:Y:S01]  /*0bb0*/  ULDC UR4, c[0x0][0xc] ;  /* 0x0000030000047ab9 */ /* 0x000fe20000000800 */
[----:B------:R-:W-:Y:S01]  /*0bc0*/  F2FP.BF16.F32.PACK_AB R20, RZ, R20 ;  /* 0x00000014ff14723e */ /* 0x000fe200000010ff */
[----:B------:R-:W-:Y:S01]  /*0bd0*/  IMAD R17, R8, UR4, RZ ;  /* 0x0000000408117c24 */ /* 0x000fe2000f8e02ff */
[----:B------:R-:W-:-:S04]  /*0be0*/  IADD3 R6, P0, R6, UR14, RZ ;  /* 0x0000000e06067c10 */ /* 0x000fc8000ff1e0ff */
[----:B------:R-:W-:Y:S02]  /*0bf0*/  LEA.HI.X.SX32 R7, R0, UR15, 0x1, P0 ;  /* 0x0000000f00077c11 */ /* 0x000fe400080f0eff */
[----:B------:R-:W-:-:S03]  /*0c00*/  IADD3 R0, P0, R17, R0, RZ ;  /* 0x0000000011007210 */ /* 0x000fc60007f1e0ff */
[----:B------:R2:W-:Y:S01]  /*0c10*/  STG.E.U16 desc[UR6][R6.64], R20 ;  /* 0x0000001406007986 */ /* 0x0005e2000c101506 */
[----:B------:R-:W-:Y:S02]  /*0c20*/  IADD3.X R9, RZ, R9, RZ, P0, !PT ;  /* 0x00000009ff097210 */ /* 0x000fe400007fe4ff */
[----:B------:R-:W-:-:S04]  /*0c30*/  ISETP.GE.U32.AND P0, PT, R0, UR9, PT ;  /* 0x0000000900007c0c */ /* 0x000fc8000bf06070 */
[----:B------:R-:W-:-:S13]  /*0c40*/  ISETP.GE.AND.EX P0, PT, R9, UR5, PT, P0 ;  /* 0x0000000509007c0c */ /* 0x000fda000bf06300 */
[----:B--2---:R-:W-:Y:S05]  /*0c50*/  @!P0 BRA `(.L_x_862) ;  /* 0xfffffff400e48947 */ /* 0x004fea000383ffff */
[----:B------:R-:W-:Y:S05]  /*0c60*/  EXIT ;  /* 0x000000000000794d */ /* 0x000fea0003800000 */
.L_x_859:
[----:B------:R-:W0:Y:S01]  /*0c70*/  LDC R2, c[0x0][0x2b0] ;  /* 0x0000ac00ff027b82 */ /* 0x000e220000000800 */
[----:B------:R-:W-:Y:S01]  /*0c80*/  MOV R18, RZ ;  /* 0x000000ff00127202 */ /* 0x000fe20000000f00 */
[----:B------:R-:W-:Y:S01]  /*0c90*/  ULDC UR4, c[0x0][0xc] ;  /* 0x0000030000047ab9 */ /* 0x000fe20000000800 */
[----:B------:R-:W-:Y:S01]  /*0ca0*/  ULDC UR9, c[0x0][0x29c] ;  /* 0x0000a70000097ab9 */ /* 0x000fe20000000800 */
[----:B------:R-:W-:Y:S01]  /*0cb0*/  ULDC.U8 UR8, c[0x0][0x298] ;  /* 0x0000a60000087ab9 */ /* 0x000fe20000000000 */
[----:B------:R-:W-:Y:S01]  /*0cc0*/  ULDC.64 UR10, c[0x0][0x2c0] ;  /* 0x0000b000000a7ab9 */ /* 0x000fe20000000a00 */
[----:B------:R-:W-:Y:S01]  /*0cd0*/  ULDC.64 UR12, c[0x0][0x2a8] ;  /* 0x0000aa00000c7ab9 */ /* 0x000fe20000000a00 */
[----:B------:R-:W-:Y:S01]  /*0ce0*/  ULDC.64 UR14, c[0x0][0x238] ;  /* 0x00008e00000e7ab9 */ /* 0x000fe20000000a00 */
[----:B------:R-:W1:Y:S08]  /*0cf0*/  LDC R15, c[0x0][0x2b0] ;  /* 0x0000ac00ff0f7b82 */ /* 0x000e700000000800 */
[----:B------:R-:W2:Y:S01]  /*0d00*/  LDC R16, c[0x0][0x2a0] ;  /* 0x0000a800ff107b82 */ /* 0x000ea20000000800 */
[----:B0-----:R-:W-:-:S07]  /*0d10*/  IABS R14, R2 ;  /* 0x00000002000e7213 */ /* 0x001fce0000000000 */
[----:B------:R-:W0:Y:S01]  /*0d20*/  LDC R17, c[0x0][0x2b4] ;  /* 0x0000ad00ff117b82 */ /* 0x000e220000000800 */
[----:B------:R-:W3:Y:S07]  /*0d30*/  I2F.RP R4, R14 ;  /* 0x0000000e00047306 */ /* 0x000eee0000209400 */
[----:B------:R-:W4:Y:S01]  /*0d40*/  LDC.64 R2, c[0x0][0x2c8] ;  /* 0x0000b200ff027b82 */ /* 0x000f220000000a00 */
[----:B---3--:R-:W3:Y:S02]  /*0d50*/  MUFU.RCP R4, R4 ;  /* 0x0000000400047308 */ /* 0x008ee40000001000 */
[----:B---3--:R-:W-:-:S06]  /*0d60*/  VIADD R19, R4, 0xffffffe ;  /* 0x0ffffffe04137836 */ /* 0x008fcc0000000000 */
[----:B------:R-:W3:Y:S02]  /*0d70*/  F2I.FTZ.U32.TRUNC.NTZ R19, R19 ;  /* 0x0000001300137305 */ /* 0x000ee4000021f000 */
[----:B---3--:R-:W-:-:S04]  /*0d80*/  IMAD.MOV R5, RZ, RZ, -R19 ;  /* 0x000000ffff057224 */ /* 0x008fc800078e0a13 */
[----:B------:R-:W-:-:S04]  /*0d90*/  IMAD R5, R5, R14, RZ ;  /* 0x0000000e05057224 */ /* 0x000fc800078e02ff */
[----:B------:R-:W-:-:S04]  /*0da0*/  IMAD.HI.U32 R18, R19, R5, R18 ;  /* 0x0000000513127227 */ /* 0x000fc800078e0012 */
[----:B012-4-:R-:W-:-:S07]  /*0db0*/  IMAD R19, R8, UR4, RZ ;  /* 0x0000000408137c24 */ /* 0x017fce000f8e02ff */
.L_x_863:
[----:B------:R-:W-:Y:S01]  /*0dc0*/  IABS R6, R17 ;  /* 0x0000001100067213 */ /* 0x000fe20000000000 */
[----:B------:R-:W-:Y:S01]  /*0dd0*/  UPRMT UR4, UR8, 0x8880, URZ ;  /* 0x0000888008047896 */ /* 0x000fe2000800003f */
[----:B------:R-:W-:Y:S02]  /*0de0*/  IABS R5, R0 ;  /* 0x0000000000057213 */ /* 0x000fe40000000000 */
[----:B------:R-:W0:Y:S01]  /*0df0*/  I2F.RP R7, R6 ;  /* 0x0000000600077306 */ /* 0x000e220000209400 */
[----:B------:R-:W-:Y:S02]  /*0e00*/  IABS R8, R15 ;  /* 0x0000000f00087213 */ /* 0x000fe40000000000 */
[----:B------:R-:W-:Y:S01]  /*0e10*/  IMAD.HI.U32 R10, R18, R5, RZ ;  /* 0x00000005120a7227 */ /* 0x000fe200078e00ff */
[----:B------:R-:W-:-:S03]  /*0e20*/  ISETP.NE.AND P4, PT, R16, RZ, PT ;  /* 0x000000ff1000720c */ /* 0x000fc60003f85270 */
[----:B------:R-:W-:-:S04]  /*0e30*/  IMAD.MOV R4, RZ, RZ, -R10 ;  /* 0x000000ffff047224 */ /* 0x000fc800078e0a0a */
[----:B------:R-:W-:Y:S01]  /*0e40*/  IMAD R5, R8, R4, R5 ;  /* 0x0000000408057224 */ /* 0x000fe200078e0205 */
[----:B------:R-:W-:Y:S01]  /*0e50*/  LOP3.LUT R4, R0, R15, RZ, 0x3c, !PT ;  /* 0x0000000f00047212 */ /* 0x000fe200078e3cff */
[----:B0-----:R-:W0:Y:S03]  /*0e60*/  MUFU.RCP R7, R7 ;  /* 0x0000000700077308 */ /* 0x001e260000001000 */
[----:B------:R-:W-:Y:S02]  /*0e70*/  ISETP.GT.U32.AND P1, PT, R14, R5, PT ;  /* 0x000000050e00720c */ /* 0x000fe40003f24070 */
[----:B------:R-:W-:Y:S01]  /*0e80*/  ISETP.GE.AND P2, PT, R4, RZ, PT ;  /* 0x000000ff0400720c */ /* 0x000fe20003f46270 */
[----:B------:R-:W-:-:S10]  /*0e90*/  IMAD.MOV.U32 R4, RZ, RZ, RZ ;  /* 0x000000ffff047224 */ /* 0x000fd400078e00ff */
[----:B------:R-:W-:Y:S02]  /*0ea0*/  @!P1 IMAD.IADD R5, R5, 0x1, -R8 ;  /* 0x0000000105059824 */ /* 0x000fe400078e0a08 */
[----:B------:R-:W-:Y:S01]  /*0eb0*/  @!P1 VIADD R10, R10, 0x1 ;  /* 0x000000010a0a9836 */ /* 0x000fe20000000000 */
[----:B0-----:R-:W-:Y:S02]  /*0ec0*/  IADD3 R8, R7, 0xffffffe, RZ ;  /* 0x0ffffffe07087810 */ /* 0x001fe40007ffe0ff */
[----:B------:R-:W-:Y:S02]  /*0ed0*/  ISETP.GE.U32.AND P0, PT, R5, R14, PT ;  /* 0x0000000e0500720c */ /* 0x000fe40003f06070 */
[----:B------:R0:W1:Y:S01]  /*0ee0*/  F2I.FTZ.U32.TRUNC.NTZ R5, R8 ;  /* 0x0000000800057305 */ /* 0x000062000021f000 */
[----:B------:R-:W-:Y:S02]  /*0ef0*/  ISETP.NE.AND P1, PT, R15, RZ, PT ;  /* 0x000000ff0f00720c */ /* 0x000fe40003f25270 */
[----:B0-----:R-:W-:-:S08]  /*0f00*/  IABS R8, R16 ;  /* 0x0000001000087213 */ /* 0x001fd00000000000 */
[----:B------:R-:W-:Y:S01]  /*0f10*/  @P0 VIADD R10, R10, 0x1 ;  /* 0x000000010a0a0836 */ /* 0x000fe20000000000 */
[----:B-1----:R-:W-:-:S03]  /*0f20*/  IADD3 R7, RZ, -R5, RZ ;  /* 0x80000005ff077210 */ /* 0x002fc60007ffe0ff */
[----:B------:R-:W-:Y:S01]  /*0f30*/  @!P2 IMAD.MOV R10, RZ, RZ, -R10 ;  /* 0x000000ffff0aa224 */ /* 0x000fe200078e0a0a */
[----:B------:R-:W-:Y:S01]  /*0f40*/  @!P1 LOP3.LUT R10, RZ, R15, RZ, 0x33, !PT ;  /* 0x0000000fff0a9212 */ /* 0x000fe200078e33ff */
[----:B------:R-:W-:-:S03]  /*0f50*/  IMAD R7, R7, R6, RZ ;  /* 0x0000000607077224 */ /* 0x000fc600078e02ff */
[----:B------:R-:W-:Y:S01]  /*0f60*/  IABS R11, R10 ;  /* 0x0000000a000b7213 */ /* 0x000fe20000000000 */
[----:B------:R-:W-:Y:S02]  /*0f70*/  IMAD.MOV R21, RZ, RZ, -R10 ;  /* 0x000000ffff157224 */ /* 0x000fe400078e0a0a */
[----:B------:R-:W-:Y:S01]  /*0f80*/  IMAD.HI.U32 R4, R5, R7, R4 ;  /* 0x0000000705047227 */ /* 0x000fe200078e0004 */
[----:B------:R-:W-:Y:S01]  /*0f90*/  MOV R5, R11 ;  /* 0x0000000b00057202 */ /* 0x000fe20000000f00 */
[----:B------:R-:W0:Y:S02]  /*0fa0*/  I2F.RP R7, R8 ;  /* 0x0000000800077306 */ /* 0x000e240000209400 */
[----:B------:R-:W-:Y:S02]  /*0fb0*/  IMAD R21, R15, R21, R0 ;  /* 0x000000150f157224 */ /* 0x000fe400078e0200 */
[----:B------:R-:W-:-:S04]  /*0fc0*/  IMAD.HI.U32 R20, R4, R5, RZ ;  /* 0x0000000504147227 */ /* 0x000fc800078e00ff */
[----:B------:R-:W-:Y:S02]  /*0fd0*/  IMAD.MOV R4, RZ, RZ, -R20 ;  /* 0x000000ffff047224 */ /* 0x000fe400078e0a14 */
[----:B------:R-:W-:Y:S02]  /*0fe0*/  IMAD R21, R21, UR10, -R2 ;  /* 0x0000000a15157c24 */ /* 0x000fe4000f8e0a02 */
[----:B------:R-:W-:Y:S01]  /*0ff0*/  IMAD R5, R6, R4, R5 ;  /* 0x0000000406057224 */ /* 0x000fe200078e0205 */
[----:B------:R-:W-:Y:S01]  /*1000*/  LOP3.LUT R4, R10, R17, RZ, 0x3c, !PT ;  /* 0x000000110a047212 */ /* 0x000fe200078e3cff */
[----:B0-----:R-:W0:Y:S03]  /*1010*/  MUFU.RCP R7, R7 ;  /* 0x0000000700077308 */ /* 0x001e260000001000 */
[----:B------:R-:W-:Y:S02]  /*1020*/  ISETP.GT.U32.AND P1, PT, R6, R5, PT ;  /* 0x000000050600720c */ /* 0x000fe40003f24070 */
[----:B------:R-:W-:Y:S01]  /*1030*/  ISETP.GE.AND P2, PT, R4, RZ, PT ;  /* 0x000000ff0400720c */ /* 0x000fe20003f46270 */
[----:B------:R-:W-:-:S10]  /*1040*/  IMAD.MOV.U32 R4, RZ, RZ, RZ ;  /* 0x000000ffff047224 */ /* 0x000fd400078e00ff */
[----:B------:R-:W-:Y:S01]  /*1050*/  @!P1 IMAD.IADD R5, R5, 0x1, -R6 ;  /* 0x0000000105059824 */ /* 0x000fe200078e0a06 */
[----:B0-----:R-:W-:Y:S01]  /*1060*/  IADD3 R11, R7, 0xffffffe, RZ ;  /* 0x0ffffffe070b7810 */ /* 0x001fe20007ffe0ff */
[----:B------:R-:W-:Y:S01]  /*1070*/  @!P1 VIADD R20, R20, 0x1 ;  /* 0x0000000114149836 */ /* 0x000fe20000000000 */
[----:B------:R-:W-:Y:S02]  /*1080*/  ISETP.NE.AND P1, PT, R17, RZ, PT ;  /* 0x000000ff1100720c */ /* 0x000fe40003f25270 */
[----:B------:R-:W-:Y:S02]  /*1090*/  ISETP.GE.U32.AND P0, PT, R5, R6, PT ;  /* 0x000000060500720c */ /* 0x000fe40003f06070 */
[----:B------:R-:W0:Y:S11]  /*10a0*/  F2I.FTZ.U32.TRUNC.NTZ R5, R11 ;  /* 0x0000000b00057305 */ /* 0x000e36000021f000 */
[----:B------:R-:W-:Y:S01]  /*10b0*/  @P0 VIADD R20, R20, 0x1 ;  /* 0x0000000114140836 */ /* 0x000fe20000000000 */
[----:B0-----:R-:W-:-:S03]  /*10c0*/  IADD3 R7, RZ, -R5, RZ ;  /* 0x80000005ff077210 */ /* 0x001fc60007ffe0ff */
[----:B------:R-:W-:Y:S01]  /*10d0*/  @!P2 IMAD.MOV R20, RZ, RZ, -R20 ;  /* 0x000000ffff14a224 */ /* 0x000fe200078e0a14 */
[----:B------:R-:W-:Y:S02]  /*10e0*/  @!P1 LOP3.LUT R20, RZ, R17, RZ, 0x33, !PT ;  /* 0x00000011ff149212 */ /* 0x000fe400078e33ff */
[----:B------:R-:W-:Y:S01]  /*10f0*/  ISETP.NE.AND P1, PT, RZ, UR4, PT ;  /* 0x00000004ff007c0c */ /* 0x000fe2000bf25270 */
[----:B------:R-:W-:Y:S01]  /*1100*/  IMAD R7, R7, R8, RZ ;  /* 0x0000000807077224 */ /* 0x000fe200078e02ff */
[----:B------:R-:W-:Y:S02]  /*1110*/  IABS R23, R20 ;  /* 0x0000001400177213 */ /* 0x000fe40000000000 */
[C---:B------:R-:W-:Y:S01]  /*1120*/  ISETP.GE.AND P3, PT, R20.reuse, RZ, PT ;  /* 0x000000ff1400720c */ /* 0x040fe20003f66270 */
[----:B------:R-:W-:Y:S01]  /*1130*/  IMAD.HI.U32 R6, R5, R7, R4 ;  /* 0x0000000705067227 */ /* 0x000fe200078e0004 */
[----:B------:R-:W-:-:S05]  /*1140*/  IADD3 R4, -R20, RZ, RZ ;  /* 0x000000ff14047210 */ /* 0x000fca0007ffe1ff */
[----:B------:R-:W-:Y:S02]  /*1150*/  IMAD R10, R17, R4, R10 ;  /* 0x00000004110a7224 */ /* 0x000fe400078e020a */
[----:B------:R-:W-:Y:S02]  /*1160*/  IMAD.HI.U32 R4, R6, R23, RZ ;  /* 0x0000001706047227 */ /* 0x000fe400078e00ff */
[----:B------:R-:W0:Y:S02]  /*1170*/  @P1 LDC.64 R6, c[0x0][0x288] ;  /* 0x0000a200ff061b82 */ /* 0x000e240000000a00 */
[----:B------:R-:W-:Y:S02]  /*1180*/  IMAD R22, R10, UR11, -R3 ;  /* 0x0000000b0a167c24 */ /* 0x000fe4000f8e0a03 */
[----:B------:R-:W-:-:S03]  /*1190*/  IMAD.MOV R4, RZ, RZ, -R4 ;  /* 0x000000ffff047224 */ /* 0x000fc600078e0a04 */
[----:B------:R-:W-:Y:S01]  /*11a0*/  LOP3.LUT R5, R22, R21, RZ, 0xfc, !PT ;  /* 0x0000001516057212 */ /* 0x000fe200078efcff */
[----:B------:R-:W-:-:S03]  /*11b0*/  IMAD R23, R8, R4, R23 ;  /* 0x0000000408177224 */ /* 0x000fc600078e0217 */
[----:B------:R-:W-:Y:S02]  /*11c0*/  ISETP.GE.AND P0, PT, R5, RZ, PT ;  /* 0x000000ff0500720c */ /* 0x000fe40003f06270 */
[----:B------:R-:W-:Y:S02]  /*11d0*/  ISETP.GT.U32.AND P2, PT, R8, R23, PT ;  /* 0x000000170800720c */ /* 0x000fe40003f44070 */
[----:B------:R-:W-:-:S04]  /*11e0*/  ISETP.GE.OR P0, PT, R22, UR13, !P0 ;  /* 0x0000000d16007c0c */ /* 0x000fc8000c706670 */
[----:B------:R-:W-:-:S07]  /*11f0*/  ISETP.GE.OR P0, PT, R21, UR12, P0 ;  /* 0x0000000c15007c0c */ /* 0x000fce0008706670 */
[----:B------:R-:W-:-:S04]  /*1200*/  @!P2 IADD3 R23, R23, -R8, RZ ;  /* 0x800000081717a210 */ /* 0x000fc80007ffe0ff */
[----:B------:R-:W-:Y:S02]  /*1210*/  ISETP.GT.U32.AND P2, PT, R8, R23, PT ;  /* 0x000000170800720c */ /* 0x000fe40003f44070 */
[----:B------:R-:W1:Y:S01]  /*1220*/  @!P0 LDC.64 R10, c[0x0][0x2b8] ;  /* 0x0000ae00ff0a8b82 */ /* 0x000e620000000a00 */
[----:B------:R-:W-:-:S04]  /*1230*/  @!P0 IMAD R20, R20, UR13, R22 ;  /* 0x0000000d14148c24 */ /* 0x000fc8000f8e0216 */
[----:B------:R-:W-:-:S03]  /*1240*/  @!P0 IMAD R21, R20, UR12, R21 ;  /* 0x0000000c14158c24 */ /* 0x000fc6000f8e0215 */
[----:B------:R-:W2:Y:S03]  /*1250*/  @!P0 LDC.64 R4, c[0x0][0x260] ;  /* 0x00009800ff048b82 */ /* 0x000ea60000000a00 */
[----:B------:R-:W-:-:S04]  /*1260*/  @!P2 IMAD.IADD R23, R23, 0x1, -R8 ;  /* 0x000000011717a824 */ /* 0x000fc800078e0a08 */
[----:B------:R-:W-:Y:S01]  /*1270*/  @!P3 IMAD.MOV R23, RZ, RZ, -R23 ;  /* 0x000000ffff17b224 */ /* 0x000fe200078e0a17 */
[----:B------:R-:W3:Y:S01]  /*1280*/  @!P0 LDC.64 R12, c[0x0][0x210] ;  /* 0x00008400ff0c8b82 */ /* 0x000ee20000000a00 */
[----:B------:R-:W-:-:S05]  /*1290*/  @!P4 LOP3.LUT R23, RZ, R16, RZ, 0x33, !PT ;  /* 0x00000010ff17c212 */ /* 0x000fca00078e33ff */
[----:B0-----:R-:W-:-:S04]  /*12a0*/  @P1 IMAD.WIDE R6, R23, 0x2, R6 ;  /* 0x0000000217061825 */ /* 0x001fc800078e0206 */
[----:B-1----:R-:W-:Y:S02]  /*12b0*/  @!P0 IMAD R10, R11, R10, RZ ;  /* 0x0000000a0b0a8224 */ /* 0x002fe400078e02ff */
[----:B------:R-:W4:Y:S02]  /*12c0*/  @P1 LDG.E.U16 R6, desc[UR6][R6.64] ;  /* 0x0000000606061981 */ /* 0x000f24000c1e1500 */
[----:B------:R-:W-:-:S04]  /*12d0*/  @!P0 IMAD R11, R23, R10, RZ ;  /* 0x0000000a170b8224 */ /* 0x000fc800078e02ff */
[----:B--2---:R-:W-:-:S04]  /*12e0*/  @!P0 IMAD.WIDE R4, R11, 0x2, R4 ;  /* 0x000000020b048825 */ /* 0x004fc800078e0204 */
[----:B---3--:R-:W-:Y:S02]  /*12f0*/  @!P0 IMAD.WIDE R12, R21, 0x2, R12 ;  /* 0x00000002150c8825 */ /* 0x008fe400078e020c */
[----:B------:R-:W2:Y:S04]  /*1300*/  @!P0 LDG.E.U16 R4, desc[UR6][R4.64] ;  /* 0x0000000604048981 */ /* 0x000ea8000c1e1500 */
[----:B------:R-:W3:Y:S01]  /*1310*/  @!P0 LDG.E.U16 R12, desc[UR6][R12.64] ;  /* 0x000000060c0c8981 */ /* 0x000ee2000c1e1500 */
[----:B------:R-:W-:Y:S01]  /*1320*/  HFMA2.MMA R8, -RZ, RZ, 0, 0 ;  /* 0x00000000ff087435 */ /* 0x000fe200000001ff */
[----:B------:R-:W-:-:S05]  /*1330*/  SHF.R.S64 R20, RZ, 0x1f, R0 ;  /* 0x0000001fff147819 */ /* 0x000fca0000001000 */
[----:B----4-:R-:W-:Y:S01]  /*1340*/  @P1 IMAD.U32 R8, R6, 0x10000, RZ ;  /* 0x0001000006081824 */ /* 0x010fe200078e00ff */
[----:B--2---:R-:W-:Y:S01]  /*1350*/  @!P0 SHF.L.U32 R11, R4, 0x10, RZ ;  /* 0x00000010040b8819 */ /* 0x004fe200000006ff */
[----:B---3--:R-:W-:-:S04]  /*1360*/  @!P0 IMAD.U32 R10, R12, 0x10000, RZ ;  /* 0x000100000c0a8824 */ /* 0x008fc800078e00ff */
[----:B------:R-:W-:Y:S01]  /*1370*/  @!P0 FFMA.FTZ R8, R11, R10, R8 ;  /* 0x0000000a0b088223 */ /* 0x000fe20000010008 */
[----:B------:R-:W-:-:S04]  /*1380*/  IADD3 R10, P0, R20, UR14, RZ ;  /* 0x0000000e140a7c10 */ /* 0x000fc8000ff1e0ff */
[----:B------:R-:W-:Y:S02]  /*1390*/  LEA.HI.X.SX32 R11, R0, UR15, 0x1, P0 ;  /* 0x0000000f000b7c11 */ /* 0x000fe400080f0eff */
[----:B------:R-:W-:Y:S02]  /*13a0*/  F2FP.BF16.F32.PACK_AB R8, RZ, R8 ;  /* 0x00000008ff08723e */ /* 0x000fe400000010ff */
[----:B------:R-:W-:-:S03]  /*13b0*/  IADD3 R0, P0, R19, R0, RZ ;  /* 0x0000000013007210 */ /* 0x000fc60007f1e0ff */
[----:B------:R0:W-:Y:S02]  /*13c0*/  STG.E.U16 desc[UR6][R10.64], R8 ;  /* 0x000000080a007986 */ /* 0x0001e4000c101506 */
[----:B------:R-:W-:Y:S01]  /*13d0*/  IMAD.X R9, RZ, RZ, R9, P0 ;  /* 0x000000ffff097224 */ /* 0x000fe200000e0609 */
[----:B------:R-:W-:-:S04]  /*13e0*/  ISETP.GE.U32.AND P0, PT, R0, UR9, PT ;  /* 0x0000000900007c0c */ /* 0x000fc8000bf06070 */
[----:B------:R-:W-:-:S13]  /*13f0*/  ISETP.GE.AND.EX P0, PT, R9, UR5, PT, P0 ;  /* 0x0000000509007c0c */ /* 0x000fda000bf06300 */
[----:B0-----:R-:W-:Y:S05]  /*1400*/  @!P0 BRA `(.L_x_863) ;  /* 0xfffffff8006c8947 */ /* 0x001fea000383ffff */
[----:B------:R-:W-:Y:S05]  /*1410*/  EXIT ;  /* 0x000000000000794d */ /* 0x000fea0003800000 */
.L_x_864:
        /* <DEDUP_REMOVED lines=14> */
.L_x_1158:


//--------------------- .text._ZN2at6native51_GLOBAL__N__2c613397_18_DepthwiseConv2d_cu_9959487031conv_depthwise2d_forward_kernelILi3EN3c108BFloat16EiEEvNS_27GenericPackedTensorAccessorIKT0_Lm4ENS_16DefaultPtrTraitsEiEENS5_IS6_Lm4ES8_iEES9_NS5_IS7_Lm1ES8_iEEbT1_iiiiiiiiiiiiii --------------------------
	.section	.text._ZN2at6native51_GLOBAL__N__2c613397_18_DepthwiseConv2d_cu_9959487031conv_depthwise2d_forward_kernelILi3EN3c108BFloat16EiEEvNS_27GenericPackedTensorAccessorIKT0_Lm4ENS_16DefaultPtrTraitsEiEENS5_IS6_Lm4ES8_iEES9_NS5_IS7_Lm1ES8_iEEbT1_iiiiiiiiiiiiii,"ax",@progbits
	.align	128
.text._ZN2at6native51_GLOBAL__N__2c613397_18_DepthwiseConv2d_cu_9959487031conv_depthwise2d_forward_kernelILi3EN3c108BFloat16EiEEvNS_27GenericPackedTensorAccessorIKT0_Lm4ENS_16DefaultPtrTraitsEiEENS5_IS6_Lm4ES8_iEES9_NS5_IS7_Lm1ES8_iEEbT1_iiiiiiiiiiiiii:
        .type           _ZN2at6native51_GLOBAL__N__2c613397_18_DepthwiseConv2d_cu_9959487031conv_depthwise2d_forward_kernelILi3EN3c108BFloat16EiEEvNS_27GenericPackedTensorAccessorIKT0_Lm4ENS_16DefaultPtrTraitsEiEENS5_IS6_Lm4ES8_iEES9_NS5_IS7_Lm1ES8_iEEbT1_iiiiiiiiiiiiii,@function
        .size           _ZN2at6native51_GLOBAL__N__2c613397_18_DepthwiseConv2d_cu_9959487031conv_depthwise2d_forward_kernelILi3EN3c108BFloat16EiEEvNS_27GenericPackedTensorAccessorIKT0_Lm4ENS_16DefaultPtrTraitsEiEENS5_IS6_Lm4ES8_iEES9_NS5_IS7_Lm1ES8_iEEbT1_iiiiiiiiiiiiii,(.L_x_1159 - _ZN2at6native51_GLOBAL__N__2c613397_18_DepthwiseConv2d_cu_9959487031conv_depthwise2d_forward_kernelILi3EN3c108BFloat16EiEEvNS_27GenericPackedTensorAccessorIKT0_Lm4ENS_16DefaultPtrTraitsEiEENS5_IS6_Lm4ES8_iEES9_NS5_IS7_Lm1ES8_iEEbT1_iiiiiiiiiiiiii)
        .other          _ZN2at6native51_GLOBAL__N__2c613397_18_DepthwiseConv2d_cu_9959487031conv_depthwise2d_forward_kernelILi3EN3c108BFloat16EiEEvNS_27GenericPackedTensorAccessorIKT0_Lm4ENS_16DefaultPtrTraitsEiEENS5_IS6_Lm4ES8_iEES9_NS5_IS7_Lm1ES8_iEEbT1_iiiiiiiiiiiiii,@"STO_CUDA_ENTRY STV_DEFAULT"
_ZN2at6native51_GLOBAL__N__2c613397_18_DepthwiseConv2d_cu_9959487031conv_depthwise2d_forward_kernelILi3EN3c108BFloat16EiEEvNS_27GenericPackedTensorAccessorIKT0_Lm4ENS_16DefaultPtrTraitsEiEENS5_IS6_Lm4ES8_iEES9_NS5_IS7_Lm1ES8_iEEbT1_iiiiiiiiiiiiii:
        /* <DEDUP_REMOVED lines=13> */
[----:B------:R-:W-:Y:S01]  /*00d0*/  ULDC.64 UR6, c[0x0][0x208] ;  /* 0x0000820000067ab9 */ /* 0x000fe20000000a00 */
[----:B------:R-:W-:Y:S01]  /*00e0*/  UIMAD UR4, UR5, UR4, URZ ;  /* 0x00000004050472a4 */ /* 0x000fe2000f8e023f */
[----:B------:R-:W-:Y:S02]  /*00f0*/  IMAD.MOV.U32 R21, RZ, RZ, R2 ;  /* 0x000000ffff157224 */ /* 0x000fe400078e0002 */
[----:B------:R-:W-:Y:S02]  /*0100*/  ULDC UR5, c[0x0][0xc] ;  /* 0x0000030000057ab9 */ /* 0x000fe40000000800 */
[----:B------:R-:W-:Y:S01]  /*0110*/  IMAD R4, R5, UR5, RZ ;  /* 0x0000000505047c24 */ /* 0x000fe2000f8e02ff */
[----:B0-----:R-:W-:-:S13]  /*0120*/  ISETP.NE.AND P0, PT, R0, 0x1, PT ;  /* 0x000000010000780c */ /* 0x001fda0003f05270 */
[----:B------:R-:W-:Y:S05]  /*0130*/  @!P0 BRA `(.L_x_865) ;  /* 0x0000001000448947 */ /* 0x000fea0003800000 */
[----:B------:R-:W-:Y:S01]  /*0140*/  IABS R9, R0 ;  /* 0x0000000000097213 */ /* 0x000fe20000000000 */
[----:B------:R-:W0:Y:S01]  /*0150*/  LDC R5, c[0x0][0x2b0] ;  /* 0x0000ac00ff057b82 */ /* 0x000e220000000800 */
[----:B------:R-:W-:Y:S01]  /*0160*/  ISETP.NE.AND P1, PT, R0, RZ, PT ;  /* 0x000000ff0000720c */ /* 0x000fe20003f25270 */
[----:B------:R-:W-:Y:S01]  /*0170*/  BSSY B0, `(.L_x_866) ;  /* 0x000010c000007945 */ /* 0x000fe20003800000 */
[----:B------:R-:W1:Y:S01]  /*0180*/  I2F.RP R2, R9 ;  /* 0x0000000900027306 */ /* 0x000e620000209400 */
[----:B------:R-:W-:Y:S01]  /*0190*/  ULDC UR18, c[0x0][0x29c] ;  /* 0x0000a70000127ab9 */ /* 0x000fe20000000800 */
[----:B------:R-:W-:Y:S01]  /*01a0*/  ULDC.U8 UR9, c[0x0][0x298] ;  /* 0x0000a60000097ab9 */ /* 0x000fe20000000000 */
[----:B------:R-:W-:Y:S01]  /*01b0*/  ULDC UR14, c[0x0][0x2d0] ;  /* 0x0000b400000e7ab9 */ /* 0x000fe20000000800 */
[----:B------:R-:W-:Y:S01]  /*01c0*/  ULDC UR15, c[0x0][0x2d4] ;  /* 0x0000b500000f7ab9 */ /* 0x000fe20000000800 */
[----:B------:R-:W2:Y:S01]  /*01d0*/  LDC R15, c[0x0][0x2a0] ;  /* 0x0000a800ff0f7b82 */ /* 0x000ea20000000800 */
[----:B------:R-:W-:Y:S01]  /*01e0*/  ULDC.64 UR10, c[0x0][0x2c0] ;  /* 0x0000b000000a7ab9 */ /* 0x000fe20000000a00 */
[----:B------:R-:W-:Y:S01]  /*01f0*/  ULDC.64 UR12, c[0x0][0x2a8] ;  /* 0x0000aa00000c7ab9 */ /* 0x000fe20000000a00 */
[----:B------:R-:W-:Y:S01]  /*0200*/  ULDC.64 UR16, c[0x0][0x238] ;  /* 0x00008e0000107ab9 */ /* 0x000fe20000000a00 */
[----:B-1----:R-:W1:Y:S01]  /*0210*/  MUFU.RCP R2, R2 ;  /* 0x0000000200027308 */ /* 0x002e620000001000 */
[----:B0-----:R-:W-:-:S02]  /*0220*/  IABS R5, R5 ;  /* 0x0000000500057213 */ /* 0x001fc40000000000 */
[----:B-1----:R-:W-:Y:S02]  /*0230*/  IADD3 R6, R2, 0xffffffe, RZ ;  /* 0x0ffffffe02067810 */ /* 0x002fe40007ffe0ff */
[----:B--2---:R-:W-:-:S03]  /*0240*/  IABS R2, R15 ;  /* 0x0000000f00027213 */ /* 0x004fc60000000000 */
[----:B------:R0:W1:Y:S02]  /*0250*/  F2I.FTZ.U32.TRUNC.NTZ R7, R6 ;  /* 0x0000000600077305 */ /* 0x000064000021f000 */
[----:B0-----:R-:W-:Y:S02]  /*0260*/  IMAD.MOV.U32 R6, RZ, RZ, RZ ;  /* 0x000000ffff067224 */ /* 0x001fe400078e00ff */
[----:B-1----:R-:W-:-:S04]  /*0270*/  IMAD.MOV R8, RZ, RZ, -R7 ;  /* 0x000000ffff087224 */ /* 0x002fc800078e0a07 */
[----:B------:R-:W-:Y:S02]  /*0280*/  IMAD R11, R8, R9, RZ ;  /* 0x00000009080b7224 */ /* 0x000fe400078e02ff */
[----:B------:R-:W0:Y:S02]  /*0290*/  I2F.RP R8, R5 ;  /* 0x0000000500087306 */ /* 0x000e240000209400 */
[----:B------:R-:W-:Y:S02]  /*02a0*/  IMAD.HI.U32 R7, R7, R11, R6 ;  /* 0x0000000b07077227 */ /* 0x000fe400078e0006 */
[----:B------:R-:W1:Y:S04]  /*02b0*/  LDC.64 R10, c[0x0][0x260] ;  /* 0x00009800ff0a7b82 */ /* 0x000e680000000a00 */
[----:B------:R-:W-:-:S04]  /*02c0*/  IMAD.HI.U32 R20, R7, R2, RZ ;  /* 0x0000000207147227 */ /* 0x000fc800078e00ff */
[----:B------:R-:W2:Y:S01]  /*02d0*/  LDC R7, c[0x0][0x2a0] ;  /* 0x0000a800ff077b82 */ /* 0x000ea20000000800 */
[----:B------:R-:W-:Y:S01]  /*02e0*/  IADD3 R6, -R20, RZ, RZ ;  /* 0x000000ff14067210 */ /* 0x000fe20007ffe1ff */
[----:B0-----:R-:W0:Y:S04]  /*02f0*/  MUFU.RCP R8, R8 ;  /* 0x0000000800087308 */ /* 0x001e280000001000 */
[C---:B------:R-:W-:Y:S02]  /*0300*/  IMAD R2, R9.reuse, R6, R2 ;  /* 0x0000000609027224 */ /* 0x040fe400078e0202 */
[----:B------:R-:W3:Y:S03]  /*0310*/  LDC R6, c[0x0][0x2b0] ;  /* 0x0000ac00ff067b82 */ /* 0x000ee60000000800 */
[----:B------:R-:W-:Y:S01]  /*0320*/  ISETP.GT.U32.AND P2, PT, R9, R2, PT ;  /* 0x000000020900720c */ /* 0x000fe20003f44070 */
[----:B0-----:R-:W-:-:S04]  /*0330*/  VIADD R12, R8, 0xffffffe ;  /* 0x0ffffffe080c7836 */ /* 0x001fc80000000000 */
[----:B------:R-:W0:Y:S08]  /*0340*/  LDC R8, c[0x0][0x2b4] ;  /* 0x0000ad00ff087b82 */ /* 0x000e300000000800 */
[----:B------:R-:W-:Y:S01]  /*0350*/  @!P2 IMAD.IADD R2, R2, 0x1, -R9 ;  /* 0x000000010202a824 */ /* 0x000fe200078e0a09 */
[----:B------:R4:W5:Y:S01]  /*0360*/  F2I.FTZ.U32.TRUNC.NTZ R13, R12 ;  /* 0x0000000c000d7305 */ /* 0x000962000021f000 */
[----:B------:R-:W-:-:S03]  /*0370*/  @!P2 IADD3 R20, R20, 0x1, RZ ;  /* 0x000000011414a810 */ /* 0x000fc60007ffe0ff */
[----:B------:R-:W-:Y:S02]  /*0380*/  ISETP.GE.U32.AND P0, PT, R2, R9, PT ;  /* 0x000000090200720c */ /* 0x000fe40003f06070 */
[----:B------:R-:W0:Y:S01]  /*0390*/  LDC R9, c[0x0][0x2a4] ;  /* 0x0000a900ff097b82 */ /* 0x000e220000000800 */
[----:B------:R-:W-:Y:S01]  /*03a0*/  LOP3.LUT R2, R15, R0, RZ, 0x3c, !PT ;  /* 0x000000000f027212 */ /* 0x000fe200078e3cff */
[----:B----4-:R-:W-:-:S03]  /*03b0*/  IMAD.MOV.U32 R12, RZ, RZ, RZ ;  /* 0x000000ffff0c7224 */ /* 0x010fc600078e00ff */
[----:B------:R-:W-:Y:S01]  /*03c0*/  ISETP.GE.AND P3, PT, R2, RZ, PT ;  /* 0x000000ff0200720c */ /* 0x000fe20003f66270 */
[----:B-----5:R-:W-:-:S05]  /*03d0*/  IMAD.MOV R2, RZ, RZ, -R13 ;  /* 0x000000ffff027224 */ /* 0x020fca00078e0a0d */
[----:B------:R-:W-:Y:S02]  /*03e0*/  @P0 VIADD R20, R20, 0x1 ;  /* 0x0000000114140836 */ /* 0x000fe40000000000 */
[----:B------:R-:W-:-:S04]  /*03f0*/  IMAD R15, R2, R5, RZ ;  /* 0x00000005020f7224 */ /* 0x000fc800078e02ff */
[----:B------:R-:W-:Y:S01]  /*0400*/  IMAD.HI.U32 R2, R13, R15, R12 ;  /* 0x0000000f0d027227 */ /* 0x000fe200078e000c */
[----:B------:R-:W-:Y:S02]  /*0410*/  @!P3 IADD3 R20, -R20, RZ, RZ ;  /* 0x000000ff1414b210 */ /* 0x000fe40007ffe1ff */
[----:B-12---:R-:W-:-:S07]  /*0420*/  @!P1 LOP3.LUT R20, RZ, R0, RZ, 0x33, !PT ;  /* 0x00000000ff149212 */ /* 0x006fce00078e33ff */
.L_x_867:
[----:B0-----:R-:W-:Y:S01]  /*0430*/  IABS R14, R8 ;  /* 0x00000008000e7213 */ /* 0x001fe20000000000 */
[----:B------:R-:W-:Y:S01]  /*0440*/  UPRMT UR5, UR9, 0x8880, URZ ;  /* 0x0000888009057896 */ /* 0x000fe2000800003f */
[----:B------:R-:W-:Y:S02]  /*0450*/  IABS R13, R21 ;  /* 0x00000015000d7213 */ /* 0x000fe40000000000 */
[----:B------:R-:W0:Y:S01]  /*0460*/  I2F.RP R16, R14 ;  /* 0x0000000e00107306 */ /* 0x000e220000209400 */
[----:B---3--:R-:W-:Y:S02]  /*0470*/  IABS R17, R6 ;  /* 0x0000000600117213 */ /* 0x008fe40000000000 */
[----:B------:R-:W-:Y:S01]  /*0480*/  IMAD.HI.U32 R15, R2, R13, RZ ;  /* 0x0000000d020f7227 */ /* 0x000fe200078e00ff */
[----:B------:R-:W-:-:S03]  /*0490*/  ISETP.NE.AND P3, PT, RZ, UR5, PT ;  /* 0x00000005ff007c0c */ /* 0x000fc6000bf65270 */
[----:B------:R-:W-:-:S04]  /*04a0*/  IMAD.MOV R0, RZ, RZ, -R15 ;  /* 0x000000ffff007224 */ /* 0x000fc800078e0a0f */
[----:B------:R-:W-:Y:S01]  /*04b0*/  IMAD R0, R17, R0, R13 ;  /* 0x0000000011007224 */ /* 0x000fe200078e020d */
[----:B0-----:R-:W0:Y:S04]  /*04c0*/  MUFU.RCP R16, R16 ;  /* 0x0000001000107308 */ /* 0x001e280000001000 */
[----:B------:R-:W-:-:S13]  /*04d0*/  ISETP.GT.U32.AND P1, PT, R5, R0, PT ;  /* 0x000000000500720c */ /* 0x000fda0003f24070 */
[----:B------:R-:W-:Y:S01]  /*04e0*/  @!P1 IADD3 R0, R0, -R17, RZ ;  /* 0x8000001100009210 */ /* 0x000fe20007ffe0ff */
[----:B------:R-:W-:Y:S01]  /*04f0*/  @!P1 VIADD R15, R15, 0x1 ;  /* 0x000000010f0f9836 */ /* 0x000fe20000000000 */
[----:B------:R-:W-:Y:S01]  /*0500*/  ISETP.NE.AND P1, PT, R6, RZ, PT ;  /* 0x000000ff0600720c */ /* 0x000fe20003f25270 */
[----:B0-----:R-:W-:Y:S01]  /*0510*/  VIADD R12, R16, 0xffffffe ;  /* 0x0ffffffe100c7836 */ /* 0x001fe20000000000 */
[----:B------:R-:W-:Y:S02]  /*0520*/  ISETP.GE.U32.AND P0, PT, R0, R5, PT ;  /* 0x000000050000720c */ /* 0x000fe40003f06070 */
[----:B------:R-:W-:Y:S01]  /*0530*/  LOP3.LUT R0, R21, R6, RZ, 0x3c, !PT ;  /* 0x0000000615007212 */ /* 0x000fe200078e3cff */
[----:B------:R0:W1:Y:S03]  /*0540*/  F2I.FTZ.U32.TRUNC.NTZ R13, R12 ;  /* 0x0000000c000d7305 */ /* 0x000066000021f000 */
[----:B------:R-:W-:-:S02]  /*0550*/  ISETP.GE.AND P2, PT, R0, RZ, PT ;  /* 0x000000ff0000720c */ /* 0x000fc40003f46270 */
[----:B------:R-:W-:Y:S01]  /*0560*/  IABS R0, R7 ;  /* 0x0000000700007213 */ /* 0x000fe20000000000 */
[----:B0-----:R-:W-:-:S04]  /*0570*/  HFMA2.MMA R12, -RZ, RZ, 0, 0 ;  /* 0x00000000ff0c7435 */ /* 0x001fc800000001ff */
[----:B------:R-:W-:Y:S01]  /*0580*/  @P0 IADD3 R15, R15, 0x1, RZ ;  /* 0x000000010f0f0810 */ /* 0x000fe20007ffe0ff */
[----:B-1----:R-:W-:-:S05]  /*0590*/  IMAD.MOV R17, RZ, RZ, -R13 ;  /* 0x000000ffff117224 */ /* 0x002fca00078e0a0d */
[----:B------:R-:W-:Y:S01]  /*05a0*/  @!P2 IMAD.MOV R15, RZ, RZ, -R15 ;  /* 0x000000ffff0fa224 */ /* 0x000fe200078e0a0f */
[----:B------:R-:W-:Y:S01]  /*05b0*/  @!P1 LOP3.LUT R15, RZ, R6, RZ, 0x33, !PT ;  /* 0x00000006ff0f9212 */ /* 0x000fe200078e33ff */
[----:B------:R-:W-:-:S03]  /*05c0*/  IMAD R17, R17, R14, RZ ;  /* 0x0000000e11117224 */ /* 0x000fc600078e02ff */
[----:B------:R-:W-:Y:S01]  /*05d0*/  IABS R16, R15 ;  /* 0x0000000f00107213 */ /* 0x000fe20000000000 */
[----:B------:R-:W-:Y:S02]  /*05e0*/  IMAD.HI.U32 R12, R13, R17, R12 ;  /* 0x000000110d0c7227 */ /* 0x000fe400078e000c */
[----:B------:R-:W0:Y:S02]  /*05f0*/  I2F.RP R17, R0 ;  /* 0x0000000000117306 */ /* 0x000e240000209400 */
[----:B------:R-:W-:-:S04]  /*0600*/  IMAD.MOV.U32 R13, RZ, RZ, R16 ;  /* 0x000000ffff0d7224 */ /* 0x000fc800078e0010 */
[----:B------:R-:W-:-:S04]  /*0610*/  IMAD.HI.U32 R16, R12, R13, RZ ;  /* 0x0000000d0c107227 */ /* 0x000fc800078e00ff */
[----:B------:R-:W-:-:S04]  /*0620*/  IMAD.MOV R12, RZ, RZ, -R16 ;  /* 0x000000ffff0c7224 */ /* 0x000fc800078e0a10 */
[----:B------:R-:W-:Y:S01]  /*0630*/  IMAD R13, R14, R12, R13 ;  /* 0x0000000c0e0d7224 */ /* 0x000fe200078e020d */
[----:B0-----:R-:W0:Y:S01]  /*0640*/  MUFU.RCP R17, R17 ;  /* 0x0000001100117308 */ /* 0x001e220000001000 */
[----:B------:R-:W-:-:S03]  /*0650*/  LOP3.LUT R12, R15, R8, RZ, 0x3c, !PT ;  /* 0x000000080f0c7212 */ /* 0x000fc600078e3cff */
[----:B------:R-:W-:Y:S02]  /*0660*/  ISETP.GT.U32.AND P1, PT, R14, R13, PT ;  /* 0x0000000d0e00720c */ /* 0x000fe40003f24070 */
[----:B------:R-:W-:Y:S02]  /*0670*/  ISETP.GE.AND P2, PT, R12, RZ, PT ;  /* 0x000000ff0c00720c */ /* 0x000fe40003f46270 */
[----:B------:R-:W-:-:S09]  /*0680*/  MOV R12, RZ ;  /* 0x000000ff000c7202 */ /* 0x000fd20000000f00 */
[-C--:B------:R-:W-:Y:S01]  /*0690*/  @!P1 IADD3 R13, R13, -R14.reuse, RZ ;  /* 0x8000000e0d0d9210 */ /* 0x080fe20007ffe0ff */
[----:B0-----:R-:W-:Y:S02]  /*06a0*/  VIADD R18, R17, 0xffffffe ;  /* 0x0ffffffe11127836 */ /* 0x001fe40000000000 */
[----:B------:R-:W-:Y:S01]  /*06b0*/  @!P1 VIADD R16, R16, 0x1 ;  /* 0x0000000110109836 */ /* 0x000fe20000000000 */
[----:B------:R-:W-:Y:S02]  /*06c0*/  ISETP.GE.U32.AND P0, PT, R13, R14, PT ;  /* 0x0000000e0d00720c */ /* 0x000fe40003f06070 */
[----:B------:R-:W0:Y:S01]  /*06d0*/  F2I.FTZ.U32.TRUNC.NTZ R13, R18 ;  /* 0x00000012000d7305 */ /* 0x000e22000021f000 */
[----:B------:R-:W-:-:S10]  /*06e0*/  ISETP.NE.AND P1, PT, R8, RZ, PT ;  /* 0x000000ff0800720c */ /* 0x000fd40003f25270 */
[----:B------:R-:W-:Y:S01]  /*06f0*/  @P0 IADD3 R16, R16, 0x1, RZ ;  /* 0x0000000110100810 */ /* 0x000fe20007ffe0ff */
[----:B0-----:R-:W-:-:S04]  /*0700*/  IMAD.MOV R17, RZ, RZ, -R13 ;  /* 0x000000ffff117224 */ /* 0x001fc800078e0a0d */
[----:B------:R-:W-:Y:S01]  /*0710*/  @!P2 IMAD.MOV R16, RZ, RZ, -R16 ;  /* 0x000000ffff10a224 */ /* 0x000fe200078e0a10 */
[----:B------:R-:W-:Y:S01]  /*0720*/  @!P1 LOP3.LUT R16, RZ, R8, RZ, 0x33, !PT ;  /* 0x00000008ff109212 */ /* 0x000fe200078e33ff */
[----:B------:R-:W-:-:S03]  /*0730*/  IMAD R17, R17, R0, RZ ;  /* 0x0000000011117224 */ /* 0x000fc600078e02ff */
[----:B------:R-:W-:Y:S01]  /*0740*/  IABS R14, R16 ;  /* 0x00000010000e7213 */ /* 0x000fe20000000000 */
[----:B------:R-:W-:-:S04]  /*0750*/  IMAD.HI.U32 R12, R13, R17, R12 ;  /* 0x000000110d0c7227 */ /* 0x000fc800078e000c */
[----:B------:R-:W-:Y:S01]  /*0760*/  IMAD.MOV.U32 R13, RZ, RZ, R14 ;  /* 0x000000ffff0d7224 */ /* 0x000fe200078e000e */
[----:B------:R-:W-:-:S03]  /*0770*/  IABS R14, R9 ;  /* 0x00000009000e7213 */ /* 0x000fc60000000000 */
[----:B------:R-:W-:Y:S01]  /*0780*/  IMAD.HI.U32 R27, R12, R13, RZ ;  /* 0x0000000d0c1b7227 */ /* 0x000fe200078e00ff */
[----:B------:R-:W0:Y:S03]  /*0790*/  I2F.RP R17, R14 ;  /* 0x0000000e00117306 */ /* 0x000e260000209400 */
        /* <DEDUP_REMOVED lines=8> */
[----:B------:R-:W-:Y:S01]  /*0820*/  LOP3.LUT R0, R16, R7, RZ, 0x3c, !PT ;  /* 0x0000000710007212 */ /* 0x000fe200078e3cff */
[----:B0-----:R-:W-:-:S03]  /*0830*/  VIADD R12, R17, 0xffffffe ;  /* 0x0ffffffe110c7836 */ /* 0x001fc60000000000 */
[----:B------:R-:W-:Y:S01]  /*0840*/  ISETP.GE.AND P2, PT, R0, RZ, PT ;  /* 0x000000ff0000720c */ /* 0x000fe20003f46270 */
[----:B------:R0:W1:Y:S06]  /*0850*/  F2I.FTZ.U32.TRUNC.NTZ R13, R12 ;  /* 0x0000000c000d7305 */ /* 0x00006c000021f000 */
[----:B------:R-:W-:Y:S01]  /*0860*/  @P0 IADD3 R27, R27, 0x1, RZ ;  /* 0x000000011b1b0810 */ /* 0x000fe20007ffe0ff */
[----:B0-----:R-:W-:-:S05]  /*0870*/  IMAD.MOV.U32 R12, RZ, RZ, RZ ;  /* 0x000000ffff0c7224 */ /* 0x001fca00078e00ff */
[----:B------:R-:W-:Y:S01]  /*0880*/  @!P2 IMAD.MOV R27, RZ, RZ, -R27 ;  /* 0x000000ffff1ba224 */ /* 0x000fe200078e0a1b */
[----:B------:R-:W-:Y:S01]  /*0890*/  @!P1 LOP3.LUT R27, RZ, R7, RZ, 0x33, !PT ;  /* 0x00000007ff1b9212 */ /* 0x000fe200078e33ff */
[----:B-1----:R-:W-:-:S03]  /*08a0*/  IMAD.MOV R17, RZ, RZ, -R13 ;  /* 0x000000ffff117224 */ /* 0x002fc600078e0a0d */
[----:B------:R-:W-:Y:S01]  /*08b0*/  IADD3 R0, -R27, RZ, RZ ;  /* 0x000000ff1b007210 */ /* 0x000fe20007ffe1ff */
[----:B------:R-:W-:-:S04]  /*08c0*/  IMAD R17, R17, R14, RZ ;  /* 0x0000000e11117224 */ /* 0x000fc800078e02ff */
[----:B------:R-:W-:Y:S02]  /*08d0*/  IMAD R0, R7, R0, R16 ;  /* 0x0000000007007224 */ /* 0x000fe400078e0210 */
[----:B------:R-:W-:Y:S02]  /*08e0*/  IMAD.HI.U32 R18, R13, R17, R12 ;  /* 0x000000110d127227 */ /* 0x000fe400078e000c */
[----:B------:R-:W0:Y:S01]  /*08f0*/  LDC.64 R12, c[0x0][0x2c8] ;  /* 0x0000b200ff0c7b82 */ /* 0x000e220000000a00 */
[----:B------:R-:W-:-:S05]  /*0900*/  IABS R19, R0 ;  /* 0x0000000000137213 */ /* 0x000fca0000000000 */
[----:B------:R-:W-:-:S04]  /*0910*/  IMAD.HI.U32 R17, R18, R19, RZ ;  /* 0x0000001312117227 */ /* 0x000fc800078e00ff */
[----:B------:R-:W-:-:S04]  /*0920*/  IMAD.MOV R18, RZ, RZ, -R17 ;  /* 0x000000ffff127224 */ /* 0x000fc800078e0a11 */
[----:B------:R-:W-:Y:S01]  /*0930*/  IMAD R19, R14, R18, R19 ;  /* 0x000000120e137224 */ /* 0x000fe200078e0213 */
[----:B------:R-:W-:Y:S01]  /*0940*/  IADD3 R18, -R16, RZ, RZ ;  /* 0x000000ff10127210 */ /* 0x000fe20007ffe1ff */
[----:B------:R-:W-:-:S03]  /*0950*/  IMAD.MOV R16, RZ, RZ, -R15 ;  /* 0x000000ffff107224 */ /* 0x000fc600078e0a0f */
[----:B------:R-:W-:Y:S01]  /*0960*/  ISETP.GT.U32.AND P4, PT, R14, R19, PT ;  /* 0x000000130e00720c */ /* 0x000fe20003f84070 */
[----:B------:R-:W-:Y:S02]  /*0970*/  IMAD R18, R8, R18, R15 ;  /* 0x0000001208127224 */ /* 0x000fe400078e020f */
[----:B------:R-:W-:Y:S02]  /*0980*/  IMAD R25, R6, R16, R21 ;  /* 0x0000001006197224 */ /* 0x000fe400078e0215 */
[----:B0-----:R-:W-:Y:S02]  /*0990*/  IMAD R16, R18, UR11, -R13 ;  /* 0x0000000b12107c24 */ /* 0x001fe4000f8e0a0d */
[----:B------:R-:W-:Y:S02]  /*09a0*/  IMAD R25, R25, UR10, -R12 ;  /* 0x0000000a19197c24 */ /* 0x000fe4000f8e0a0c */
[----:B------:R-:W0:Y:S01]  /*09b0*/  @P3 LDC.64 R12, c[0x0][0x288] ;  /* 0x0000a200ff0c3b82 */ /* 0x000e220000000a00 */
[----:B------:R-:W-:-:S02]  /*09c0*/  ISETP.GE.AND P1, PT, R16, UR13, PT ;  /* 0x0000000d10007c0c */ /* 0x000fc4000bf26270 */
[----:B------:R-:W-:Y:S01]  /*09d0*/  LOP3.LUT R15, R25, R16, RZ, 0xfc, !PT ;  /* 0x00000010190f7212 */ /* 0x000fe200078efcff */
[----:B------:R-:W-:Y:S01]  /*09e0*/  @!P4 IMAD.IADD R19, R19, 0x1, -R14 ;  /* 0x000000011313c824 */ /* 0x000fe200078e0a0e */
[----:B------:R-:W-:Y:S02]  /*09f0*/  @!P4 IADD3 R17, R17, 0x1, RZ ;  /* 0x000000011111c810 */ /* 0x000fe40007ffe0ff */
[----:B------:R-:W-:Y:S02]  /*0a00*/  ISETP.LT.OR P2, PT, R15, RZ, P1 ;  /* 0x000000ff0f00720c */ /* 0x000fe40000f41670 */
[----:B------:R-:W-:Y:S02]  /*0a10*/  ISETP.GE.U32.AND P0, PT, R19, R14, PT ;  /* 0x0000000e1300720c */ /* 0x000fe40003f06070 */
[----:B------:R-:W-:Y:S02]  /*0a20*/  ISETP.GE.OR P2, PT, R25, UR12, P2 ;  /* 0x0000000c19007c0c */ /* 0x000fe40009746670 */
[----:B------:R-:W-:-:S02]  /*0a30*/  LOP3.LUT R14, R0, R9, RZ, 0x3c, !PT ;  /* 0x00000009000e7212 */ /* 0x000fc400078e3cff */
[----:B------:R-:W-:Y:S02]  /*0a40*/  ISETP.NE.AND P4, PT, R9, RZ, PT ;  /* 0x000000ff0900720c */ /* 0x000fe40003f85270 */
[----:B------:R-:W-:-:S05]  /*0a50*/  ISETP.GE.AND P5, PT, R14, RZ, PT ;  /* 0x000000ff0e00720c */ /* 0x000fca0003fa6270 */
[----:B------:R-:W-:Y:S02]  /*0a60*/  @P0 VIADD R17, R17, 0x1 ;  /* 0x0000000111110836 */ /* 0x000fe40000000000 */
[----:B------:R-:W1:Y:S01]  /*0a70*/  @!P2 LDC.64 R28, c[0x0][0x210] ;  /* 0x00008400ff1cab82 */ /* 0x000e620000000a00 */
[----:B0-----:R-:W-:Y:S01]  /*0a80*/  @P3 IMAD.WIDE R14, R0, 0x2, R12 ;  /* 0x00000002000e3825 */ /* 0x001fe200078e020c */
[----:B------:R-:W-:-:S04]  /*0a90*/  IADD3 R24, R25, UR14, RZ ;  /* 0x0000000e19187c10 */ /* 0x000fc8000fffe0ff */
[----:B------:R-:W-:Y:S01]  /*0aa0*/  @!P5 IMAD.MOV R17, RZ, RZ, -R17 ;  /* 0x000000ffff11d224 */ /* 0x000fe200078e0a11 */
[----:B------:R-:W-:Y:S01]  /*0ab0*/  @!P4 LOP3.LUT R17, RZ, R9, RZ, 0x33, !PT ;  /* 0x00000009ff11c212 */ /* 0x000fe200078e33ff */
[----:B------:R0:W2:Y:S01]  /*0ac0*/  @P3 LDG.E.U16 R26, desc[UR6][R14.64] ;  /* 0x000000060e1a3981 */ /* 0x0000a2000c1e1500 */
[----:B------:R-:W-:Y:S01]  /*0ad0*/  LOP3.LUT R12, R24, R16, RZ, 0xfc, !PT ;  /* 0x00000010180c7212 */ /* 0x000fe200078efcff */
[----:B------:R-:W-:Y:S02]  /*0ae0*/  IMAD R13, R0, UR4, RZ ;  /* 0x00000004000d7c24 */ /* 0x000fe4000f8e02ff */
[----:B------:R-:W-:Y:S01]  /*0af0*/  IMAD R27, R20, R27, R17 ;  /* 0x0000001b141b7224 */ /* 0x000fe200078e0211 */
[----:B------:R-:W-:Y:S01]  /*0b00*/  ISETP.LT.OR P0, PT, R12, RZ, P1 ;  /* 0x000000ff0c00720c */ /* 0x000fe20000f01670 */
[----:B------:R-:W-:-:S03]  /*0b10*/  IMAD.WIDE R12, R13, 0x2, R10 ;  /* 0x000000020d0c7825 */ /* 0x000fc600078e020a */
[----:B------:R-:W-:Y:S01]  /*0b20*/  ISETP.GE.OR P0, PT, R24, UR12, P0 ;  /* 0x0000000c18007c0c */ /* 0x000fe20008706670 */
[----:B------:R-:W-:Y:S01]  /*0b30*/  IMAD R17, R27, UR13, R16 ;  /* 0x0000000d1b117c24 */ /* 0x000fe2000f8e0210 */
[----:B------:R-:W3:Y:S03]  /*0b40*/  @!P2 LDG.E.U16 R18, desc[UR6][R12.64] ;  /* 0x000000060c12a981 */ /* 0x000ee6000c1e1500 */
[----:B------:R-:W-:-:S04]  /*0b50*/  @!P2 IMAD R19, R17, UR12, R25 ;  /* 0x0000000c1113ac24 */ /* 0x000fc8000f8e0219 */
[----:B-1----:R-:W-:-:S04]  /*0b60*/  @!P2 IMAD.WIDE R28, R19, 0x2, R28 ;  /* 0x00000002131ca825 */ /* 0x002fc800078e021c */
[----:B0-----:R-:W0:Y:S01]  /*0b70*/  @!P0 LDC.64 R14, c[0x0][0x210] ;  /* 0x00008400ff0e8b82 */ /* 0x001e220000000a00 */
[----:B------:R-:W4:Y:S01]  /*0b80*/  @!P2 LDG.E.U16 R19, desc[UR6][R28.64] ;  /* 0x000000061c13a981 */ /* 0x000f22000c1e1500 */
[----:B------:R-:W-:-:S04]  /*0b90*/  @!P0 IMAD R23, R17, UR12, R24 ;  /* 0x0000000c11178c24 */ /* 0x000fc8000f8e0218 */
[----:B0-----:R-:W-:Y:S02]  /*0ba0*/  @!P0 IMAD.WIDE R14, R23, 0x2, R14 ;  /* 0x00000002170e8825 */ /* 0x001fe400078e020e */
[----:B------:R-:W5:Y:S04]  /*0bb0*/  @!P0 LDG.E.U16 R23, desc[UR6][R12.64+0x2] ;  /* 0x000002060c178981 */ /* 0x000f68000c1e1500 */
[----:B------:R0:W5:Y:S01]  /*0bc0*/  @!P0 LDG.E.U16 R22, desc[UR6][R14.64] ;  /* 0x000000060e168981 */ /* 0x000162000c1e1500 */
[----:B------:R-:W-:Y:S02]  /*0bd0*/  IMAD.MOV.U32 R0, RZ, RZ, RZ ;  /* 0x000000ffff007224 */ /* 0x000fe400078e00ff */
[----:B--2---:R-:W-:Y:S01]  /*0be0*/  @P3 IMAD.U32 R0, R26, 0x10000, RZ ;  /* 0x000100001a003824 */ /* 0x004fe200078e00ff */
[----:B------:R-:W-:-:S04]  /*0bf0*/  IADD3 R26, R24, UR14, RZ ;  /* 0x0000000e181a7c10 */ /* 0x000fc8000fffe0ff */
[----:B0-----:R-:W-:-:S04]  /*0c00*/  LOP3.LUT R14, R26, R16, RZ, 0xfc, !PT ;  /* 0x000000101a0e7212 */ /* 0x001fc800078efcff */
[----:B------:R-:W-:Y:S02]  /*0c10*/  ISETP.LT.OR P1, PT, R14, RZ, P1 ;  /* 0x000000ff0e00720c */ /* 0x000fe40000f21670 */
[----:B------:R-:W-:Y:S02]  /*0c20*/  IADD3 R16, R16, UR15, RZ ;  /* 0x0000000f10107c10 */ /* 0x000fe4000fffe0ff */
[----:B------:R-:W-:Y:S01]  /*0c30*/  ISETP.GE.OR P1, PT, R26, UR12, P1 ;  /* 0x0000000c1a007c0c */ /* 0x000fe20008f26670 */
[----:B---3--:R-:W-:Y:S01]  /*0c40*/  @!P2 IMAD.U32 R29, R18, 0x10000, RZ ;  /* 0x00010000121da824 */ /* 0x008fe200078e00ff */
[----:B------:R-:W-:Y:S02]  /*0c50*/  ISETP.GE.AND P3, PT, R16, UR13, PT ;  /* 0x0000000d10007c0c */ /* 0x000fe4000bf66270 */
[----:B------:R-:W-:Y:S01]  /*0c60*/  LOP3.LUT R14, R25, R16, RZ, 0xfc, !PT ;  /* 0x00000010190e7212 */ /* 0x000fe200078efcff */
[----:B----4-:R-:W-:-:S04]  /*0c70*/  @!P2 IMAD.U32 R19, R19, 0x10000, RZ ;  /* 0x000100001313a824 */ /* 0x010fc800078e00ff */
[----:B------:R-:W-:Y:S01]  /*0c80*/  @!P2 FFMA.FTZ R0, R29, R19, R0 ;  /* 0x000000131d00a223 */ /* 0x000fe20000010000 */
[----:B------:R-:W-:-:S03]  /*0c90*/  ISETP.LT.OR P2, PT, R14, RZ, P3 ;  /* 0x000000ff0e00720c */ /* 0x000fc60001f41670 */
[----:B------:R-:W0:Y:S01]  /*0ca0*/  @!P1 LDC.64 R18, c[0x0][0x210] ;  /* 0x00008400ff129b82 */ /* 0x000e220000000a00 */
[----:B------:R-:W-:Y:S01]  /*0cb0*/  ISETP.GE.OR P2, PT, R25, UR12, P2 ;  /* 0x0000000c19007c0c */ /* 0x000fe20009746670 */
[----:B------:R-:W-:-:S12]  /*0cc0*/  @!P1 IMAD R17, R17, UR12, R26 ;  /* 0x0000000c11119c24 */ /* 0x000fd8000f8e021a */
[----:B------:R-:W1:Y:S01]  /*0cd0*/  @!P2 LDC.64 R14, c[0x0][0x210] ;  /* 0x00008400ff0eab82 */ /* 0x000e620000000a00 */
[----:B------:R-:W2:Y:S01]  /*0ce0*/  @!P2 LDG.E.U16 R28, desc[UR6][R12.64+0x6] ;  /* 0x000006060c1ca981 */ /* 0x000ea2000c1e1500 */
[----:B-----5:R-:W-:Y:S02]  /*0cf0*/  @!P0 IMAD.U32 R23, R23, 0x10000, RZ ;  /* 0x0001000017178824 */ /* 0x020fe400078e00ff */
[----:B0-----:R-:W-:-:S04]  /*0d00*/  @!P1 IMAD.WIDE R18, R17, 0x2, R18 ;  /* 0x0000000211129825 */ /* 0x001fc800078e0212 */
[----:B------:R-:W-:Y:S02]  /*0d10*/  @!P0 IMAD.U32 R17, R22, 0x10000, RZ ;  /* 0x0001000016118824 */ /* 0x000fe400078e00ff */
[----:B------:R-:W3:Y:S02]  /*0d20*/  @!P1 LDG.E.U16 R22, desc[UR6][R12.64+0x4] ;  /* 0x000004060c169981 */ /* 0x000ee4000c1e1500 */
[----:B------:R-:W-:Y:S01]  /*0d30*/  @!P0 FFMA.FTZ R0, R23, R17, R0 ;  /* 0x0000001117008223 */ /* 0x000fe20000010000 */
[----:B------:R-:W-:Y:S01]  /*0d40*/  IMAD R17, R27, UR13, R16 ;  /* 0x0000000d1b117c24 */ /* 0x000fe2000f8e0210 */
[----:B------:R3:W4:Y:S03]  /*0d50*/  @!P1 LDG.E.U16 R18, desc[UR6][R18.64] ;  /* 0x0000000612129981 */ /* 0x000726000c1e1500 */
[----:B------:R-:W-:-:S04]  /*0d60*/  @!P2 IMAD R23, R17, UR12, R25 ;  /* 0x0000000c1117ac24 */ /* 0x000fc8000f8e0219 */
[----:B-1----:R-:W-:-:S06]  /*0d70*/  @!P2 IMAD.WIDE R14, R23, 0x2, R14 ;  /* 0x00000002170ea825 */ /* 0x002fcc00078e020e */
[----:B------:R2:W5:Y:S01]  /*0d80*/  @!P2 LDG.E.U16 R14, desc[UR6][R14.64] ;  /* 0x000000060e0ea981 */ /* 0x000562000c1e1500 */
[----:B------:R-:W-:-:S04]  /*0d90*/  LOP3.LUT R23, R24, R16, RZ, 0xfc, !PT ;  /* 0x0000001018177212 */ /* 0x000fc800078efcff */
[----:B------:R-:W-:-:S04]  /*0da0*/  ISETP.LT.OR P0, PT, R23, RZ, P3 ;  /* 0x000000ff1700720c */ /* 0x000fc80001f01670 */
[----:B------:R-:W-:Y:S02]  /*0db0*/  ISETP.GE.OR P0, PT, R24, UR12, P0 ;  /* 0x0000000c18007c0c */ /* 0x000fe40008706670 */
[----:B---3--:R-:W-:-:S11]  /*0dc0*/  @!P1 SHF.L.U32 R19, R22, 0x10, RZ ;  /* 0x0000001016139819 */ /* 0x008fd600000006ff */
[----:B------:R-:W0:Y:S01]  /*0dd0*/  @!P0 LDC.64 R22, c[0x0][0x210] ;  /* 0x00008400ff168b82 */ /* 0x000e220000000a00 */
[----:B----4-:R-:W-:-:S04]  /*0de0*/  @!P1 IMAD.U32 R18, R18, 0x10000, RZ ;  /* 0x0001000012129824 */ /* 0x010fc800078e00ff */
[----:B------:R-:W-:Y:S01]  /*0df0*/  @!P1 FFMA.FTZ R0, R19, R18, R0 ;  /* 0x0000001213009223 */ /* 0x000fe20000010000 */
[----:B------:R-:W-:-:S04]  /*0e00*/  LOP3.LUT R18, R26, R16, RZ, 0xfc, !PT ;  /* 0x000000101a127212 */ /* 0x000fc800078efcff */
[----:B------:R-:W-:Y:S01]  /*0e10*/  ISETP.LT.OR P1, PT, R18, RZ, P3 ;  /* 0x000000ff1200720c */ /* 0x000fe20001f21670 */
[----:B--2---:R-:W-:-:S03]  /*0e20*/  @!P2 IMAD.U32 R15, R28, 0x10000, RZ ;  /* 0x000100001c0fa824 */ /* 0x004fc600078e00ff */
[----:B------:R-:W-:Y:S02]  /*0e30*/  ISETP.GE.OR P1, PT, R26, UR12, P1 ;  /* 0x0000000c1a007c0c */ /* 0x000fe40008f26670 */
[----:B-----5:R-:W-:Y:S01]  /*0e40*/  @!P2 SHF.L.U32 R14, R14, 0x10, RZ ;  /* 0x000000100e0ea819 */ /* 0x020fe200000006ff */
[----:B------:R-:W-:-:S04]  /*0e50*/  VIADD R16, R16, UR15 ;  /* 0x0000000f10107c36 */ /* 0x000fc80008000000 */
[----:B------:R-:W-:Y:S01]  /*0e60*/  @!P2 FFMA.FTZ R0, R15, R14, R0 ;  /* 0x0000000e0f00a223 */ /* 0x000fe20000010000 */
[----:B------:R-:W-:Y:S01]  /*0e70*/  @!P0 IMAD R15, R17, UR12, R24 ;  /* 0x0000000c110f8c24 */ /* 0x000fe2000f8e0218 */
[----:B------:R-:W-:-:S03]  /*0e80*/  ISETP.GE.AND P2, PT, R16, UR13, PT ;  /* 0x0000000d10007c0c */ /* 0x000fc6000bf46270 */
[----:B0-----:R-:W-:Y:S02]  /*0e90*/  @!P0 IMAD.WIDE R22, R15, 0x2, R22 ;  /* 0x000000020f168825 */ /* 0x001fe400078e0216 */
[----:B------:R-:W0:Y:S01]  /*0ea0*/  @!P1 LDC.64 R14, c[0x0][0x210] ;  /* 0x00008400ff0e9b82 */ /* 0x000e220000000a00 */
[-C--:B------:R-:W-:Y:S01]  /*0eb0*/  LOP3.LUT R18, R25, R16.reuse, RZ, 0xfc, !PT ;  /* 0x0000001019127212 */ /* 0x080fe200078efcff */
[----:B------:R-:W-:Y:S02]  /*0ec0*/  @!P1 IMAD R17, R17, UR12, R26 ;  /* 0x0000000c11119c24 */ /* 0x000fe4000f8e021a */
[----:B------:R-:W-:Y:S01]  /*0ed0*/  IMAD R27, R27, UR13, R16 ;  /* 0x0000000d1b1b7c24 */ /* 0x000fe2000f8e0210 */
[----:B------:R-:W-:Y:S01]  /*0ee0*/  ISETP.LT.OR P3, PT, R18, RZ, P2 ;  /* 0x000000ff1200720c */ /* 0x000fe20001761670 */
[----:B------:R-:W2:Y:S01]  /*0ef0*/  @!P0 LDG.E.U16 R22, desc[UR6][R22.64] ;  /* 0x0000000616168981 */ /* 0x000ea2000c1e1500 */
[----:B------:R-:W-:Y:S02]  /*0f00*/  LOP3.LUT R18, R24, R16, RZ, 0xfc, !PT ;  /* 0x0000001018127212 */ /* 0x000fe400078efcff */
[----:B------:R-:W-:-:S02]  /*0f10*/  ISETP.GE.OR P3, PT, R25, UR12, P3 ;  /* 0x0000000c19007c0c */ /* 0x000fc40009f66670 */
[----:B------:R-:W-:Y:S02]  /*0f20*/  ISETP.LT.OR P4, PT, R18, RZ, P2 ;  /* 0x000000ff1200720c */ /* 0x000fe40001781670 */
[----:B------:R-:W-:Y:S02]  /*0f30*/  LOP3.LUT R18, R26, R16, RZ, 0xfc, !PT ;  /* 0x000000101a127212 */ /* 0x000fe400078efcff */
[----:B------:R-:W-:Y:S01]  /*0f40*/  ISETP.GE.OR P4, PT, R24, UR12, P4 ;  /* 0x0000000c18007c0c */ /* 0x000fe2000a786670 */
[----:B------:R-:W3:Y:S01]  /*0f50*/  @!P0 LDG.E.U16 R23, desc[UR6][R12.64+0x8] ;  /* 0x000008060c178981 */ /* 0x000ee2000c1e1500 */
[----:B------:R-:W-:-:S04]  /*0f60*/  ISETP.LT.OR P2, PT, R18, RZ, P2 ;  /* 0x000000ff1200720c */ /* 0x000fc80001741670 */
[----:B------:R-:W-:Y:S01]  /*0f70*/  ISETP.GE.OR P2, PT, R26, UR12, P2 ;  /* 0x0000000c1a007c0c */ /* 0x000fe20009746670 */
[----:B0-----:R-:W-:Y:S02]  /*0f80*/  @!P1 IMAD.WIDE R14, R17, 0x2, R14 ;  /* 0x00000002110e9825 */ /* 0x001fe400078e020e */
[----:B------:R-:W0:Y:S02]  /*0f90*/  @!P3 LDC.64 R16, c[0x0][0x210] ;  /* 0x00008400ff10bb82 */ /* 0x000e240000000a00 */
[C---:B------:R-:W-:Y:S02]  /*0fa0*/  @!P3 IMAD R28, R27.reuse, UR12, R25 ;  /* 0x0000000c1b1cbc24 */ /* 0x040fe4000f8e0219 */
[C---:B------:R-:W-:Y:S01]  /*0fb0*/  @!P4 IMAD R29, R27.reuse, UR12, R24 ;  /* 0x0000000c1b1dcc24 */ /* 0x040fe2000f8e0218 */
[----:B------:R-:W4:Y:S03]  /*0fc0*/  @!P1 LDG.E.U16 R14, desc[UR6][R14.64] ;  /* 0x000000060e0e9981 */ /* 0x000f26000c1e1500 */
[----:B------:R-:W1:Y:S02]  /*0fd0*/  @!P4 LDC.64 R18, c[0x0][0x210] ;  /* 0x00008400ff12cb82 */ /* 0x000e640000000a00 */
[----:B------:R-:W-:-:S02]  /*0fe0*/  @!P2 IMAD R27, R27, UR12, R26 ;  /* 0x0000000c1b1bac24 */ /* 0x000fc4000f8e021a */
[----:B------:R-:W5:Y:S04]  /*0ff0*/  @!P1 LDG.E.U16 R26, desc[UR6][R12.64+0xa] ;  /* 0x00000a060c1a9981 */ /* 0x000f68000c1e1500 */
[----:B------:R-:W5:Y:S01]  /*1000*/  @!P2 LDG.E.U16 R15, desc[UR6][R12.64+0x10] ;  /* 0x000010060c0fa981 */ /* 0x000f62000c1e1500 */
[----:B------:R-:W1:Y:S01]  /*1010*/  @!P2 LDC.64 R24, c[0x0][0x210] ;  /* 0x00008400ff18ab82 */ /* 0x000e620000000a00 */
[----:B0-----:R-:W-:Y:S02]  /*1020*/  @!P3 IMAD.WIDE R16, R28, 0x2, R16 ;  /* 0x000000021c10b825 */ /* 0x001fe400078e0210 */
[----:B------:R-:W5:Y:S04]  /*1030*/  @!P3 LDG.E.U16 R28, desc[UR6][R12.64+0xc] ;  /* 0x00000c060c1cb981 */ /* 0x000f68000c1e1500 */
[----:B------:R-:W5:Y:S01]  /*1040*/  @!P3 LDG.E.U16 R16, desc[UR6][R16.64] ;  /* 0x000000061010b981 */ /* 0x000f62000c1e1500 */
[----:B-1----:R-:W-:-:S06]  /*1050*/  @!P4 IMAD.WIDE R18, R29, 0x2, R18 ;  /* 0x000000021d12c825 */ /* 0x002fcc00078e0212 */
[----:B------:R-:W5:Y:S01]  /*1060*/  @!P4 LDG.E.U16 R18, desc[UR6][R18.64] ;  /* 0x000000061212c981 */ /* 0x000f62000c1e1500 */
[----:B------:R-:W-:-:S03]  /*1070*/  @!P2 IMAD.WIDE R24, R27, 0x2, R24 ;  /* 0x000000021b18a825 */ /* 0x000fc600078e0218 */
[----:B------:R0:W5:Y:S04]  /*1080*/  @!P4 LDG.E.U16 R27, desc[UR6][R12.64+0xe] ;  /* 0x00000e060c1bc981 */ /* 0x000168000c1e1500 */
[----:B------:R-:W5:Y:S01]  /*1090*/  @!P2 LDG.E.U16 R24, desc[UR6][R24.64] ;  /* 0x000000061818a981 */ /* 0x000f62000c1e1500 */
[----:B0-----:R-:W-:Y:S02]  /*10a0*/  SHF.R.S64 R12, RZ, 0x1f, R21 ;  /* 0x0000001fff0c7819 */ /* 0x001fe40000001015 */
[----:B--2---:R-:W-:Y:S01]  /*10b0*/  @!P0 SHF.L.U32 R22, R22, 0x10, RZ ;  /* 0x0000001016168819 */ /* 0x004fe200000006ff */
[----:B---3--:R-:W-:-:S04]  /*10c0*/  @!P0 IMAD.U32 R23, R23, 0x10000, RZ ;  /* 0x0001000017178824 */ /* 0x008fc800078e00ff */
[----:B------:R-:W-:Y:S01]  /*10d0*/  @!P0 FFMA.FTZ R0, R23, R22, R0 ;  /* 0x0000001617008223 */ /* 0x000fe20000010000 */
[----:B----4-:R-:W-:Y:S02]  /*10e0*/  @!P1 IMAD.U32 R14, R14, 0x10000, RZ ;  /* 0x000100000e0e9824 */ /* 0x010fe400078e00ff */
[----:B-----5:R-:W-:-:S04]  /*10f0*/  @!P1 IMAD.U32 R29, R26, 0x10000, RZ ;  /* 0x000100001a1d9824 */ /* 0x020fc800078e00ff */
[----:B------:R-:W-:Y:S01]  /*1100*/  @!P1 FFMA.FTZ R0, R29, R14, R0 ;  /* 0x0000000e1d009223 */ /* 0x000fe20000010000 */
[----:B------:R-:W-:Y:S01]  /*1110*/  @!P2 IMAD.U32 R15, R15, 0x10000, RZ ;  /* 0x000100000f0fa824 */ /* 0x000fe200078e00ff */
[----:B------:R-:W-:Y:S01]  /*1120*/  @!P3 SHF.L.U32 R17, R28, 0x10, RZ ;  /* 0x000000101c11b819 */ /* 0x000fe200000006ff */
[----:B------:R-:W-:-:S04]  /*1130*/  @!P3 IMAD.U32 R16, R16, 0x10000, RZ ;  /* 0x000100001010b824 */ /* 0x000fc800078e00ff */
[----:B------:R-:W-:Y:S01]  /*1140*/  @!P3 FFMA.FTZ R0, R17, R16, R0 ;  /* 0x000000101100b223 */ /* 0x000fe20000010000 */
[----:B------:R-:W-:Y:S01]  /*1150*/  @!P4 SHF.L.U32 R18, R18, 0x10, RZ ;  /* 0x000000101212c819 */ /* 0x000fe200000006ff */
[----:B------:R-:W-:Y:S02]  /*1160*/  @!P4 IMAD.U32 R27, R27, 0x10000, RZ ;  /* 0x000100001b1bc824 */ /* 0x000fe400078e00ff */
[----:B------:R-:W-:Y:S02]  /*1170*/  @!P2 IMAD.U32 R24, R24, 0x10000, RZ ;  /* 0x000100001818a824 */ /* 0x000fe400078e00ff */
[----:B------:R-:W-:Y:S01]  /*1180*/  @!P4 FFMA.FTZ R0, R27, R18, R0 ;  /* 0x000000121b00c223 */ /* 0x000fe20000010000 */
[----:B------:R-:W-:-:S03]  /*1190*/  IADD3 R12, P0, R12, UR16, RZ ;  /* 0x000000100c0c7c10 */ /* 0x000fc6000ff1e0ff */
[----:B------:R-:W-:Y:S01]  /*11a0*/  @!P2 FFMA.FTZ R0, R15, R24, R0 ;  /* 0x000000180f00a223 */ /* 0x000fe20000010000 */
[----:B------:R-:W-:Y:S02]  /*11b0*/  LEA.HI.X.SX32 R13, R21, UR17, 0x1, P0 ;  /* 0x00000011150d7c11 */ /* 0x000fe400080f0eff */
[----:B------:R-:W-:Y:S02]  /*11c0*/  IADD3 R21, P0, R4, R21, RZ ;  /* 0x0000001504157210 */ /* 0x000fe40007f1e0ff */
[----:B------:R-:W-:Y:S02]  /*11d0*/  F2FP.BF16.F32.PACK_AB R0, RZ, R0 ;  /* 0x00000000ff00723e */ /* 0x000fe400000010ff */
[----:B------:R-:W-:Y:S02]  /*11e0*/  IADD3.X R3, RZ, R3, RZ, P0, !PT ;  /* 0x00000003ff037210 */ /* 0x000fe400007fe4ff */
[----:B------:R-:W-:Y:S01]  /*11f0*/  ISETP.GE.U32.AND P0, PT, R21, UR18, PT ;  /* 0x0000001215007c0c */ /* 0x000fe2000bf06070 */
[----:B------:R1:W-:Y:S03]  /*1200*/  STG.E.U16 desc[UR6][R12.64], R0 ;  /* 0x000000000c007986 */ /* 0x0003e6000c101506 */
[----:B------:R-:W-:-:S13]  /*1210*/  ISETP.GE.AND.EX P0, PT, R3, UR8, PT, P0 ;  /* 0x0000000803007c0c */ /* 0x000fda000bf06300 */
[----:B-1----:R-:W-:Y:S05]  /*1220*/  @!P0 BRA `(.L_x_867) ;  /* 0xfffffff000808947 */ /* 0x002fea000383ffff */
[----:B------:R-:W-:Y:S05]  /*1230*/  BSYNC B0 ;  /* 0x0000000000007941 */ /* 0x000fea0003800000 */
.L_x_866:
[----:B------:R-:W-:Y:S05]  /*1240*/  EXIT ;  /* 0x000000000000794d */ /* 0x000fea0003800000 */
.L_x_865:
[----:B------:R-:W0:Y:S01]  /*1250*/  LDC R0, c[0x0][0x2b0] ;  /* 0x0000ac00ff007b82 */ /* 0x000e220000000800 */
[----:B------:R-:W-:Y:S01]  /*1260*/  BSSY B0, `(.L_x_868) ;  /* 0x00000d9000007945 */ /* 0x000fe20003800000 */
[----:B------:R-:W-:Y:S01]  /*1270*/  ULDC UR18, c[0x0][0x29c] ;  /* 0x0000a70000127ab9 */ /* 0x000fe20000000800 */
[----:B------:R-:W-:Y:S01]  /*1280*/  ULDC.U8 UR9, c[0x0][0x298] ;  /* 0x0000a60000097ab9 */ /* 0x000fe20000000000 */
[----:B------:R-:W-:Y:S01]  /*1290*/  ULDC UR14, c[0x0][0x2d0] ;  /* 0x0000b400000e7ab9 */ /* 0x000fe20000000800 */
[----:B------:R-:W-:Y:S01]  /*12a0*/  ULDC UR15, c[0x0][0x2d4] ;  /* 0x0000b500000f7ab9 */ /* 0x000fe20000000800 */
[----:B------:R-:W-:Y:S01]  /*12b0*/  ULDC.64 UR10, c[0x0][0x2c0] ;  /* 0x0000b000000a7ab9 */ /* 0x000fe20000000a00 */
[----:B------:R-:W-:Y:S01]  /*12c0*/  ULDC.64 UR12, c[0x0][0x2a8] ;  /* 0x0000aa00000c7ab9 */ /* 0x000fe20000000a00 */
[----:B------:R-:W1:Y:S01]  /*12d0*/  LDC R6, c[0x0][0x2b0] ;  /* 0x0000ac00ff067b82 */ /* 0x000e620000000800 */
[----:B------:R-:W-:-:S07]  /*12e0*/  ULDC.64 UR16, c[0x0][0x238] ;  /* 0x00008e0000107ab9 */ /* 0x000fce0000000a00 */
[----:B------:R-:W2:Y:S01]  /*12f0*/  LDC R5, c[0x0][0x2a0] ;  /* 0x0000a800ff057b82 */ /* 0x000ea20000000800 */
[----:B0-----:R-:W-:-:S07]  /*1300*/  IABS R2, R0 ;  /* 0x0000000000027213 */ /* 0x001fce0000000000 */
[----:B------:R-:W0:Y:S01]  /*1310*/  LDC R7, c[0x0][0x2b4] ;  /* 0x0000ad00ff077b82 */ /* 0x000e220000000800 */
[----:B------:R-:W3:Y:S07]  /*1320*/  I2F.RP R0, R2 ;  /* 0x0000000200007306 */ /* 0x000eee0000209400 */
[----:B------:R-:W4:Y:S08]  /*1330*/  LDC.64 R10, c[0x0][0x260] ;  /* 0x00009800ff0a7b82 */ /* 0x000f300000000a00 */
[----:B------:R-:W0:Y:S01]  /*1340*/  LDC.64 R12, c[0x0][0x2c8] ;  /* 0x0000b200ff0c7b82 */ /* 0x000e220000000a00 */
[----:B---3--:R-:W3:Y:S02]  /*1350*/  MUFU.RCP R0, R0 ;  /* 0x0000000000007308 */ /* 0x008ee40000001000 */
[----:B---3--:R-:W-:-:S06]  /*1360*/  VIADD R8, R0, 0xffffffe ;  /* 0x0ffffffe00087836 */ /* 0x008fcc0000000000 */
[----:B------:R3:W5:Y:S02]  /*1370*/  F2I.FTZ.U32.TRUNC.NTZ R9, R8 ;  /* 0x0000000800097305 */ /* 0x000764000021f000 */
[----:B---3--:R-:W-:Y:S01]  /*1380*/  HFMA2.MMA R8, -RZ, RZ, 0, 0 ;  /* 0x00000000ff087435 */ /* 0x008fe200000001ff */
[----:B-----5:R-:W-:-:S04]  /*1390*/  IMAD.MOV R15, RZ, RZ, -R9 ;  /* 0x000000ffff0f7224 */ /* 0x020fc800078e0a09 */
[----:B------:R-:W-:-:S05]  /*13a0*/  IMAD R15, R15, R2, RZ ;  /* 0x000000020f0f7224 */ /* 0x000fca00078e02ff */
[----:B-12-4-:R-:W-:-:S07]  /*13b0*/  IMAD.HI.U32 R0, R9, R15, R8 ;  /* 0x0000000f09007227 */ /* 0x016fce00078e0008 */
.L_x_869:
[----:B0-----:R-:W-:Y:S01]  /*13c0*/  IABS R15, R7 ;  /* 0x00000007000f7213 */ /* 0x001fe20000000000 */
[----:B------:R-:W-:Y:S01]  /*13d0*/  UPRMT UR5, UR9, 0x8880, URZ ;  /* 0x0000888009057896 */ /* 0x000fe2000800003f */
[----:B------:R-:W-:Y:S02]  /*13e0*/  IABS R9, R21 ;  /* 0x0000001500097213 */ /* 0x000fe40000000000 */
[----:B------:R-:W0:Y:S01]  /*13f0*/  I2F.RP R17, R15 ;  /* 0x0000000f00117306 */ /* 0x000e220000209400 */
[----:B------:R-:W-:Y:S02]  /*1400*/  IABS R14, R6 ;  /* 0x00000006000e7213 */ /* 0x000fe40000000000 */
[----:B------:R-:W-:Y:S01]  /*1410*/  IMAD.HI.U32 R16, R0, R9, RZ ;  /* 0x0000000900107227 */ /* 0x000fe200078e00ff */
[----:B------:R-:W-:Y:S02]  /*1420*/  ISETP.NE.AND P3, PT, RZ, UR5, PT ;  /* 0x00000005ff007c0c */ /* 0x000fe4000bf65270 */
[----:B------:R-:W-:Y:S01]  /*1430*/  ISETP.NE.AND P5, PT, R5, RZ, PT ;  /* 0x000000ff0500720c */ /* 0x000fe20003fa5270 */
[----:B------:R-:W-:-:S04]  /*1440*/  IMAD.MOV R8, RZ, RZ, -R16 ;  /* 0x000000ffff087224 */ /* 0x000fc800078e0a10 */
[----:B------:R-:W-:Y:S01]  /*1450*/  IMAD R9, R14, R8, R9 ;  /* 0x000000080e097224 */ /* 0x000fe200078e0209 */
[----:B------:R-:W-:Y:S01]  /*1460*/  LOP3.LUT R8, R21, R6, RZ, 0x3c, !PT ;  /* 0x0000000615087212 */ /* 0x000fe200078e3cff */
[----:B0-----:R-:W0:Y:S03]  /*1470*/  MUFU.RCP R17, R17 ;  /* 0x0000001100117308 */ /* 0x001e260000001000 */
[----:B------:R-:W-:Y:S02]  /*1480*/  ISETP.GT.U32.AND P1, PT, R2, R9, PT ;  /* 0x000000090200720c */ /* 0x000fe40003f24070 */
[----:B------:R-:W-:-:S11]  /*1490*/  ISETP.GE.AND P2, PT, R8, RZ, PT ;  /* 0x000000ff0800720c */ /* 0x000fd60003f46270 */
        /* <DEDUP_REMOVED lines=13> */
[----:B------:R-:W-:-:S04]  /*1570*/  IMAD.MOV.U32 R8, RZ, RZ, RZ ;  /* 0x000000ffff087224 */ /* 0x000fc800078e00ff */
[----:B------:R-:W-:Y:S01]  /*1580*/  IMAD.HI.U32 R17, R9, R17, R8 ;  /* 0x0000001109117227 */ /* 0x000fe200078e0008 */
[----:B------:R-:W-:Y:S02]  /*1590*/  MOV R8, R18 ;  /* 0x0000001200087202 */ /* 0x000fe40000000f00 */
        /* <DEDUP_REMOVED lines=13> */
[----:B------:R-:W-:Y:S01]  /*1670*/  ISETP.GE.AND P2, PT, R8, RZ, PT ;  /* 0x000000ff0800720c */ /* 0x000fe20003f46270 */
[----:B------:R-:W-:-:S05]  /*1680*/  IMAD.MOV.U32 R8, RZ, RZ, RZ ;  /* 0x000000ffff087224 */ /* 0x000fca00078e00ff */
[----:B------:R-:W-:Y:S01]  /*1690*/  @P0 VIADD R22, R22, 0x1 ;  /* 0x0000000116160836 */ /* 0x000fe20000000000 */
[----:B0-----:R-:W-:-:S06]  /*16a0*/  IADD3 R15, RZ, -R9, RZ ;  /* 0x80000009ff0f7210 */ /* 0x001fcc0007ffe0ff */
[----:B------:R-:W-:Y:S01]  /*16b0*/  @!P2 IMAD.MOV R22, RZ, RZ, -R22 ;  /* 0x000000ffff16a224 */ /* 0x000fe200078e0a16 */
[----:B------:R-:W-:Y:S01]  /*16c0*/  @!P1 LOP3.LUT R22, RZ, R7, RZ, 0x33, !PT ;  /* 0x00000007ff169212 */ /* 0x000fe200078e33ff */
[----:B------:R-:W-:-:S03]  /*16d0*/  IMAD R15, R15, R14, RZ ;  /* 0x0000000e0f0f7224 */ /* 0x000fc600078e02ff */
[----:B------:R-:W-:Y:S01]  /*16e0*/  IABS R17, R22 ;  /* 0x0000001600117213 */ /* 0x000fe20000000000 */
[----:B------:R-:W-:-:S03]  /*16f0*/  IMAD.HI.U32 R8, R9, R15, R8 ;  /* 0x0000000f09087227 */ /* 0x000fc600078e0008 */
[----:B------:R-:W-:Y:S02]  /*1700*/  MOV R15, R17 ;  /* 0x00000011000f7202 */ /* 0x000fe40000000f00 */
[----:B------:R-:W-:-:S03]  /*1710*/  IADD3 R9, -R16, RZ, RZ ;  /* 0x000000ff10097210 */ /* 0x000fc60007ffe1ff */
[----:B------:R-:W-:-:S04]  /*1720*/  IMAD.HI.U32 R8, R8, R15, RZ ;  /* 0x0000000f08087227 */ /* 0x000fc800078e00ff */
[----:B------:R-:W-:Y:S02]  /*1730*/  IMAD.MOV R8, RZ, RZ, -R8 ;  /* 0x000000ffff087224 */ /* 0x000fe400078e0a08 */
[----:B------:R-:W-:Y:S02]  /*1740*/  IMAD R9, R6, R9, R21 ;  /* 0x0000000906097224 */ /* 0x000fe400078e0215 */
[C---:B------:R-:W-:Y:S02]  /*1750*/  IMAD R15, R14.reuse, R8, R15 ;  /* 0x000000080e0f7224 */ /* 0x040fe400078e020f */
[----:B------:R-:W-:Y:S02]  /*1760*/  IMAD.MOV R8, RZ, RZ, -R22 ;  /* 0x000000ffff087224 */ /* 0x000fe400078e0a16 */
[----:B------:R-:W-:Y:S01]  /*1770*/  IMAD R24, R9, UR10, -R12 ;  /* 0x0000000a09187c24 */ /* 0x000fe2000f8e0a0c */
[----:B------:R-:W-:Y:S01]  /*1780*/  ISETP.GT.U32.AND P0, PT, R14, R15, PT ;  /* 0x0000000f0e00720c */ /* 0x000fe20003f04070 */
[----:B------:R-:W-:-:S02]  /*1790*/  IMAD R16, R7, R8, R16 ;  /* 0x0000000807107224 */ /* 0x000fc400078e0210 */
[----:B------:R-:W0:Y:S02]  /*17a0*/  @P3 LDC.64 R8, c[0x0][0x288] ;  /* 0x0000a200ff083b82 */ /* 0x000e240000000a00 */
[----:B------:R-:W-:-:S05]  /*17b0*/  IMAD R23, R16, UR11, -R13 ;  /* 0x0000000b10177c24 */ /* 0x000fca000f8e0a0d */
[----:B------:R-:W-:Y:S02]  /*17c0*/  ISETP.GE.AND P1, PT, R23, UR13, PT ;  /* 0x0000000d17007c0c */ /* 0x000fe4000bf26270 */
[----:B------:R-:W-:Y:S01]  /*17d0*/  LOP3.LUT R16, R24, R23, RZ, 0xfc, !PT ;  /* 0x0000001718107212 */ /* 0x000fe200078efcff */
[----:B------:R-:W-:Y:S01]  /*17e0*/  @!P0 IMAD.IADD R15, R15, 0x1, -R14 ;  /* 0x000000010f0f8824 */ /* 0x000fe200078e0a0e */
[----:B------:R-:W-:Y:S02]  /*17f0*/  ISETP.GE.AND P0, PT, R22, RZ, PT ;  /* 0x000000ff1600720c */ /* 0x000fe40003f06270 */
[----:B------:R-:W-:Y:S02]  /*1800*/  ISETP.LT.OR P2, PT, R16, RZ, P1 ;  /* 0x000000ff1000720c */ /* 0x000fe40000f41670 */
[----:B------:R-:W-:Y:S02]  /*1810*/  ISETP.GT.U32.AND P4, PT, R14, R15, PT ;  /* 0x0000000f0e00720c */ /* 0x000fe40003f84070 */
[----:B------:R-:W-:-:S11]  /*1820*/  ISETP.GE.OR P2, PT, R24, UR12, P2 ;  /* 0x0000000c18007c0c */ /* 0x000fd60009746670 */
[----:B------:R-:W-:Y:S02]  /*1830*/  @!P4 IADD3 R15, R15, -R14, RZ ;  /* 0x8000000e0f0fc210 */ /* 0x000fe40007ffe0ff */
[----:B------:R-:W1:Y:S03]  /*1840*/  @!P2 LDC.64 R26, c[0x0][0x210] ;  /* 0x00008400ff1aab82 */ /* 0x000e660000000a00 */
[----:B------:R-:W-:Y:S01]  /*1850*/  @!P0 IMAD.MOV R15, RZ, RZ, -R15 ;  /* 0x000000ffff0f8224 */ /* 0x000fe200078e0a0f */
[----:B------:R-:W-:-:S05]  /*1860*/  @!P5 LOP3.LUT R15, RZ, R5, RZ, 0x33, !PT ;  /* 0x00000005ff0fd212 */ /* 0x000fca00078e33ff */
[----:B0-----:R-:W-:Y:S01]  /*1870*/  @P3 IMAD.WIDE R8, R15, 0x2, R8 ;  /* 0x000000020f083825 */ /* 0x001fe200078e0208 */
[----:B------:R-:W-:-:S03]  /*1880*/  IADD3 R20, R24, UR14, RZ ;  /* 0x0000000e18147c10 */ /* 0x000fc6000fffe0ff */
[----:B------:R-:W-:Y:S01]  /*1890*/  IMAD R19, R22, UR13, R23 ;  /* 0x0000000d16137c24 */ /* 0x000fe2000f8e0217 */
[----:B------:R0:W2:Y:S01]  /*18a0*/  @P3 LDG.E.U16 R28, desc[UR6][R8.64] ;  /* 0x00000006081c3981 */ /* 0x0000a2000c1e1500 */
[----:B------:R-:W-:Y:S01]  /*18b0*/  LOP3.LUT R14, R20, R23, RZ, 0xfc, !PT ;  /* 0x00000017140e7212 */ /* 0x000fe200078efcff */
[----:B------:R-:W-:Y:S02]  /*18c0*/  IMAD R15, R15, UR4, RZ ;  /* 0x000000040f0f7c24 */ /* 0x000fe4000f8e02ff */
[----:B------:R-:W-:Y:S01]  /*18d0*/  @!P2 IMAD R17, R19, UR12, R24 ;  /* 0x0000000c1311ac24 */ /* 0x000fe2000f8e0218 */
[----:B------:R-:W-:Y:S01]  /*18e0*/  ISETP.LT.OR P0, PT, R14, RZ, P1 ;  /* 0x000000ff0e00720c */ /* 0x000fe20000f01670 */
[----:B------:R-:W-:-:S03]  /*18f0*/  IMAD.WIDE R14, R15, 0x2, R10 ;  /* 0x000000020f0e7825 */ /* 0x000fc600078e020a */
[----:B------:R-:W-:Y:S01]  /*1900*/  ISETP.GE.OR P0, PT, R20, UR12, P0 ;  /* 0x0000000c14007c0c */ /* 0x000fe20008706670 */
[----:B-1----:R-:W-:-:S06]  /*1910*/  @!P2 IMAD.WIDE R26, R17, 0x2, R26 ;  /* 0x00000002111aa825 */ /* 0x002fcc00078e021a */
[----:B------:R-:W3:Y:S06]  /*1920*/  @!P2 LDG.E.U16 R26, desc[UR6][R26.64] ;  /* 0x000000061a1aa981 */ /* 0x000eec000c1e1500 */
[----:B0-----:R-:W0:Y:S01]  /*1930*/  @!P0 LDC.64 R8, c[0x0][0x210] ;  /* 0x00008400ff088b82 */ /* 0x001e220000000a00 */
[----:B------:R-:W4:Y:S04]  /*1940*/  @!P0 LDG.E.U16 R25, desc[UR6][R14.64+0x2] ;  /* 0x000002060e198981 */ /* 0x000f28000c1e1500 */
[----:B------:R-:W5:Y:S01]  /*1950*/  @!P2 LDG.E.U16 R27, desc[UR6][R14.64] ;  /* 0x000000060e1ba981 */ /* 0x000f62000c1e1500 */
[----:B------:R-:W-:-:S04]  /*1960*/  @!P0 IMAD R17, R19, UR12, R20 ;  /* 0x0000000c13118c24 */ /* 0x000fc8000f8e0214 */
[----:B0-----:R-:W-:-:S05]  /*1970*/  @!P0 IMAD.WIDE R16, R17, 0x2, R8 ;  /* 0x0000000211108825 */ /* 0x001fca00078e0208 */
[----:B------:R0:W4:Y:S01]  /*1980*/  @!P0 LDG.E.U16 R18, desc[UR6][R16.64] ;  /* 0x0000000610128981 */ /* 0x000122000c1e1500 */
[----:B------:R-:W-:Y:S02]  /*1990*/  VIADD R9, R20, UR14 ;  /* 0x0000000e14097c36 */ /* 0x000fe40008000000 */
[----:B------:R-:W-:Y:S01]  /*19a0*/  IMAD.MOV.U32 R8, RZ, RZ, RZ ;  /* 0x000000ffff087224 */ /* 0x000fe200078e00ff */
[----:B--2---:R-:W-:Y:S02]  /*19b0*/  @P3 SHF.L.U32 R8, R28, 0x10, RZ ;  /* 0x000000101c083819 */ /* 0x004fe400000006ff */
[----:B------:R-:W-:-:S04]  /*19c0*/  LOP3.LUT R28, R9, R23, RZ, 0xfc, !PT ;  /* 0x00000017091c7212 */ /* 0x000fc800078efcff */
[----:B------:R-:W-:-:S04]  /*19d0*/  ISETP.LT.OR P1, PT, R28, RZ, P1 ;  /* 0x000000ff1c00720c */ /* 0x000fc80000f21670 */
[----:B------:R-:W-:Y:S02]  /*19e0*/  ISETP.GE.OR P1, PT, R9, UR12, P1 ;  /* 0x0000000c09007c0c */ /* 0x000fe40008f26670 */
[----:B------:R-:W-:Y:S02]  /*19f0*/  IADD3 R23, R23, UR15, RZ ;  /* 0x0000000f17177c10 */ /* 0x000fe4000fffe0ff */
[----:B---3--:R-:W-:Y:S02]  /*1a00*/  @!P2 SHF.L.U32 R26, R26, 0x10, RZ ;  /* 0x000000101a1aa819 */ /* 0x008fe400000006ff */
[----:B------:R-:W-:Y:S02]  /*1a10*/  ISETP.GE.AND P3, PT, R23, UR13, PT ;  /* 0x0000000d17007c0c */ /* 0x000fe4000bf66270 */
[----:B0-----:R-:W-:Y:S01]  /*1a20*/  LOP3.LUT R16, R24, R23, RZ, 0xfc, !PT ;  /* 0x0000001718107212 */ /* 0x001fe200078efcff */
[----:B-----5:R-:W-:-:S04]  /*1a30*/  @!P2 IMAD.U32 R27, R27, 0x10000, RZ ;  /* 0x000100001b1ba824 */ /* 0x020fc800078e00ff */
[----:B------:R-:W2:Y:S01]  /*1a40*/  @!P1 LDG.E.U16 R28, desc[UR6][R14.64+0x4] ;  /* 0x000004060e1c9981 */ /* 0x000ea2000c1e1500 */
[----:B------:R-:W-:Y:S02]  /*1a50*/  @!P2 FFMA.FTZ R8, R27, R26, R8 ;  /* 0x0000001a1b08a223 */ /* 0x000fe40000010008 */
[----:B------:R-:W0:Y:S01]  /*1a60*/  @!P1 LDC.64 R26, c[0x0][0x210] ;  /* 0x00008400ff1a9b82 */ /* 0x000e220000000a00 */
[----:B------:R-:W-:-:S04]  /*1a70*/  ISETP.LT.OR P2, PT, R16, RZ, P3 ;  /* 0x000000ff1000720c */ /* 0x000fc80001f41670 */
[----:B------:R-:W-:Y:S01]  /*1a80*/  ISETP.GE.OR P2, PT, R24, UR12, P2 ;  /* 0x0000000c18007c0c */ /* 0x000fe20009746670 */
[----:B------:R-:W-:Y:S01]  /*1a90*/  @!P1 IMAD R19, R19, UR12, R9 ;  /* 0x0000000c13139c24 */ /* 0x000fe2000f8e0209 */
[----:B----4-:R-:W-:-:S11]  /*1aa0*/  @!P0 SHF.L.U32 R25, R25, 0x10, RZ ;  /* 0x0000001019198819 */ /* 0x010fd600000006ff */
[----:B------:R-:W1:Y:S01]  /*1ab0*/  @!P2 LDC.64 R16, c[0x0][0x210] ;  /* 0x00008400ff10ab82 */ /* 0x000e620000000a00 */
[----:B------:R-:W-:Y:S01]  /*1ac0*/  @!P0 IMAD.U32 R18, R18, 0x10000, RZ ;  /* 0x0001000012128824 */ /* 0x000fe200078e00ff */
[----:B------:R-:W3:Y:S01]  /*1ad0*/  @!P2 LDG.E.U16 R29, desc[UR6][R14.64+0x6] ;  /* 0x000006060e1da981 */ /* 0x000ee2000c1e1500 */
[----:B0-----:R-:W-:-:S04]  /*1ae0*/  @!P1 IMAD.WIDE R26, R19, 0x2, R26 ;  /* 0x00000002131a9825 */ /* 0x001fc800078e021a */
[----:B------:R-:W-:Y:S02]  /*1af0*/  @!P0 FFMA.FTZ R8, R25, R18, R8 ;  /* 0x0000001219088223 */ /* 0x000fe40000010008 */
[----:B------:R0:W4:Y:S01]  /*1b00*/  @!P1 LDG.E.U16 R26, desc[UR6][R26.64] ;  /* 0x000000061a1a9981 */ /* 0x000122000c1e1500 */
[----:B------:R-:W-:-:S04]  /*1b10*/  IMAD R25, R22, UR13, R23 ;  /* 0x0000000d16197c24 */ /* 0x000fc8000f8e0217 */
[----:B------:R-:W-:-:S04]  /*1b20*/  @!P2 IMAD R19, R25, UR12, R24 ;  /* 0x0000000c1913ac24 */ /* 0x000fc8000f8e0218 */
[----:B-1----:R-:W-:-:S06]  /*1b30*/  @!P2 IMAD.WIDE R18, R19, 0x2, R16 ;  /* 0x000000021312a825 */ /* 0x002fcc00078e0210 */
[----:B------:R-:W5:Y:S01]  /*1b40*/  @!P2 LDG.E.U16 R18, desc[UR6][R18.64] ;  /* 0x000000061212a981 */ /* 0x000f62000c1e1500 */
[----:B------:R-:W-:-:S04]  /*1b50*/  LOP3.LUT R16, R20, R23, RZ, 0xfc, !PT ;  /* 0x0000001714107212 */ /* 0x000fc800078efcff */
[----:B------:R-:W-:-:S04]  /*1b60*/  ISETP.LT.OR P0, PT, R16, RZ, P3 ;  /* 0x000000ff1000720c */ /* 0x000fc80001f01670 */
[----:B------:R-:W-:-:S13]  /*1b70*/  ISETP.GE.OR P0, PT, R20, UR12, P0 ;  /* 0x0000000c14007c0c */ /* 0x000fda0008706670 */
[----:B0-----:R-:W-:Y:S01]  /*1b80*/  @!P0 IMAD R27, R25, UR12, R20 ;  /* 0x0000000c191b8c24 */ /* 0x001fe2000f8e0214 */
[----:B--2---:R-:W-:Y:S01]  /*1b90*/  @!P1 SHF.L.U32 R17, R28, 0x10, RZ ;  /* 0x000000101c119819 */ /* 0x004fe200000006ff */
[----:B----4-:R-:W-:-:S04]  /*1ba0*/  @!P1 IMAD.U32 R26, R26, 0x10000, RZ ;  /* 0x000100001a1a9824 */ /* 0x010fc800078e00ff */
[----:B------:R-:W-:Y:S01]  /*1bb0*/  @!P1 FFMA.FTZ R8, R17, R26, R8 ;  /* 0x0000001a11089223 */ /* 0x000fe20000010008 */
[----:B------:R-:W-:Y:S01]  /*1bc0*/  LOP3.LUT R26, R9, R23, RZ, 0xfc, !PT ;  /* 0x00000017091a7212 */ /* 0x000fe200078efcff */
[----:B------:R-:W0:Y:S03]  /*1bd0*/  @!P0 LDC.64 R16, c[0x0][0x210] ;  /* 0x00008400ff108b82 */ /* 0x000e260000000a00 */
[----:B------:R-:W-:-:S04]  /*1be0*/  ISETP.LT.OR P1, PT, R26, RZ, P3 ;  /* 0x000000ff1a00720c */ /* 0x000fc80001f21670 */
[----:B------:R-:W-:Y:S02]  /*1bf0*/  ISETP.GE.OR P1, PT, R9, UR12, P1 ;  /* 0x0000000c09007c0c */ /* 0x000fe40008f26670 */
[----:B---3--:R-:W-:Y:S01]  /*1c00*/  @!P2 SHF.L.U32 R29, R29, 0x10, RZ ;  /* 0x000000101d1da819 */ /* 0x008fe200000006ff */
[----:B-----5:R-:W-:Y:S02]  /*1c10*/  @!P2 IMAD.U32 R18, R18, 0x10000, RZ ;  /* 0x000100001212a824 */ /* 0x020fe400078e00ff */
[----:B------:R-:W-:Y:S02]  /*1c20*/  VIADD R23, R23, UR15 ;  /* 0x0000000f17177c36 */ /* 0x000fe40008000000 */
[----:B------:R-:W-:-:S06]  /*1c30*/  @!P2 FFMA.FTZ R8, R29, R18, R8 ;  /* 0x000000121d08a223 */ /* 0x000fcc0000010008 */
[----:B------:R-:W1:Y:S01]  /*1c40*/  @!P1 LDC.64 R18, c[0x0][0x210] ;  /* 0x00008400ff129b82 */ /* 0x000e620000000a00 */
[----:B------:R-:W-:Y:S01]  /*1c50*/  ISETP.GE.AND P4, PT, R23, UR13, PT ;  /* 0x0000000d17007c0c */ /* 0x000fe2000bf86270 */
[----:B0-----:R-:W-:Y:S01]  /*1c60*/  @!P0 IMAD.WIDE R26, R27, 0x2, R16 ;  /* 0x000000021b1a8825 */ /* 0x001fe200078e0210 */
[----:B------:R-:W-:-:S04]  /*1c70*/  LOP3.LUT R16, R24, R23, RZ, 0xfc, !PT ;  /* 0x0000001718107212 */ /* 0x000fc800078efcff */
[----:B------:R-:W-:Y:S01]  /*1c80*/  ISETP.LT.OR P2, PT, R16, RZ, P4 ;  /* 0x000000ff1000720c */ /* 0x000fe20002741670 */
[----:B------:R-:W-:Y:S01]  /*1c90*/  @!P1 IMAD R25, R25, UR12, R9 ;  /* 0x0000000c19199c24 */ /* 0x000fe2000f8e0209 */
[----:B------:R0:W2:Y:S02]  /*1ca0*/  @!P0 LDG.E.U16 R26, desc[UR6][R26.64] ;  /* 0x000000061a1a8981 */ /* 0x0000a4000c1e1500 */
[----:B------:R-:W-:Y:S02]  /*1cb0*/  ISETP.GE.OR P2, PT, R24, UR12, P2 ;  /* 0x0000000c18007c0c */ /* 0x000fe40009746670 */
[----:B------:R-:W-:-:S04]  /*1cc0*/  LOP3.LUT R16, R20, R23, RZ, 0xfc, !PT ;  /* 0x0000001714107212 */ /* 0x000fc800078efcff */
[----:B------:R-:W-:Y:S01]  /*1cd0*/  ISETP.LT.OR P3, PT, R16, RZ, P4 ;  /* 0x000000ff1000720c */ /* 0x000fe20002761670 */
[----:B-1----:R-:W-:Y:S01]  /*1ce0*/  @!P1 IMAD.WIDE R18, R25, 0x2, R18 ;  /* 0x0000000219129825 */ /* 0x002fe200078e0212 */
[----:B------:R-:W-:-:S05]  /*1cf0*/  LOP3.LUT R25, R9, R23, RZ, 0xfc, !PT ;  /* 0x0000001709197212 */ /* 0x000fca00078efcff */
[----:B------:R-:W1:Y:S01]  /*1d00*/  @!P2 LDC.64 R16, c[0x0][0x210] ;  /* 0x00008400ff10ab82 */ /* 0x000e620000000a00 */
[----:B------:R-:W-:Y:S01]  /*1d10*/  ISETP.LT.OR P4, PT, R25, RZ, P4 ;  /* 0x000000ff1900720c */ /* 0x000fe20002781670 */
[----:B------:R-:W3:Y:S01]  /*1d20*/  @!P1 LDG.E.U16 R18, desc[UR6][R18.64] ;  /* 0x0000000612129981 */ /* 0x000ee2000c1e1500 */
[----:B------:R-:W-:Y:S02]  /*1d30*/  ISETP.GE.OR P3, PT, R20, UR12, P3 ;  /* 0x0000000c14007c0c */ /* 0x000fe40009f66670 */
[----:B------:R-:W-:Y:S01]  /*1d40*/  ISETP.GE.OR P4, PT, R9, UR12, P4 ;  /* 0x0000000c09007c0c */ /* 0x000fe2000a786670 */
[----:B------:R-:W-:-:S04]  /*1d50*/  IMAD R23, R22, UR13, R23 ;  /* 0x0000000d16177c24 */ /* 0x000fc8000f8e0217 */
[----:B------:R-:W-:-:S06]  /*1d60*/  @!P2 IMAD R25, R23, UR12, R24 ;  /* 0x0000000c1719ac24 */ /* 0x000fcc000f8e0218 */
[C---:B0-----:R-:W-:Y:S01]  /*1d70*/  @!P3 IMAD R27, R23.reuse, UR12, R20 ;  /* 0x0000000c171bbc24 */ /* 0x041fe2000f8e0214 */
[----:B------:R-:W4:Y:S01]  /*1d80*/  @!P3 LDG.E.U16 R28, desc[UR6][R14.64+0xe] ;  /* 0x00000e060e1cb981 */ /* 0x000f22000c1e1500 */
[----:B------:R-:W-:Y:S02]  /*1d90*/  @!P4 IMAD R9, R23, UR12, R9 ;  /* 0x0000000c1709cc24 */ /* 0x000fe4000f8e0209 */
[----:B------:R-:W0:Y:S01]  /*1da0*/  @!P3 LDC.64 R22, c[0x0][0x210] ;  /* 0x00008400ff16bb82 */ /* 0x000e220000000a00 */
[----:B------:R-:W5:Y:S01]  /*1db0*/  @!P0 LDG.E.U16 R20, desc[UR6][R14.64+0x8] ;  /* 0x000008060e148981 */ /* 0x000f62000c1e1500 */
[----:B-1----:R-:W-:-:S03]  /*1dc0*/  @!P2 IMAD.WIDE R24, R25, 0x2, R16 ;  /* 0x000000021918a825 */ /* 0x002fc600078e0210 */
[----:B------:R-:W4:Y:S03]  /*1dd0*/  @!P4 LDG.E.U16 R29, desc[UR6][R14.64+0x10] ;  /* 0x000010060e1dc981 */ /* 0x000f26000c1e1500 */
[----:B------:R-:W1:Y:S01]  /*1de0*/  @!P4 LDC.64 R16, c[0x0][0x210] ;  /* 0x00008400ff10cb82 */ /* 0x000e620000000a00 */
[----:B------:R-:W4:Y:S01]  /*1df0*/  @!P2 LDG.E.U16 R24, desc[UR6][R24.64] ;  /* 0x000000061818a981 */ /* 0x000f22000c1e1500 */
[----:B0-----:R-:W-:-:S03]  /*1e00*/  @!P3 IMAD.WIDE R22, R27, 0x2, R22 ;  /* 0x000000021b16b825 */ /* 0x001fc600078e0216 */
[----:B------:R-:W4:Y:S04]  /*1e10*/  @!P1 LDG.E.U16 R27, desc[UR6][R14.64+0xa] ;  /* 0x00000a060e1b9981 */ /* 0x000f28000c1e1500 */
[----:B------:R-:W4:Y:S01]  /*1e20*/  @!P3 LDG.E.U16 R22, desc[UR6][R22.64] ;  /* 0x000000061616b981 */ /* 0x000f22000c1e1500 */
[----:B-1----:R-:W-:-:S03]  /*1e30*/  @!P4 IMAD.WIDE R16, R9, 0x2, R16 ;  /* 0x000000020910c825 */ /* 0x002fc600078e0210 */
[----:B------:R0:W4:Y:S04]  /*1e40*/  @!P2 LDG.E.U16 R9, desc[UR6][R14.64+0xc] ;  /* 0x00000c060e09a981 */ /* 0x000128000c1e1500 */
[----:B------:R1:W4:Y:S01]  /*1e50*/  @!P4 LDG.E.U16 R16, desc[UR6][R16.64] ;  /* 0x000000061010c981 */ /* 0x000322000c1e1500 */
[----:B0-----:R-:W-:Y:S02]  /*1e60*/  SHF.R.S64 R14, RZ, 0x1f, R21 ;  /* 0x0000001fff0e7819 */ /* 0x001fe40000001015 */
[----:B--2---:R-:W-:Y:S02]  /*1e70*/  @!P0 SHF.L.U32 R26, R26, 0x10, RZ ;  /* 0x000000101a1a8819 */ /* 0x004fe400000006ff */
[----:B---3--:R-:W-:Y:S01]  /*1e80*/  @!P1 SHF.L.U32 R18, R18, 0x10, RZ ;  /* 0x0000001012129819 */ /* 0x008fe200000006ff */
[----:B-----5:R-:W-:-:S04]  /*1e90*/  @!P0 IMAD.U32 R19, R20, 0x10000, RZ ;  /* 0x0001000014138824 */ /* 0x020fc800078e00ff */
[----:B------:R-:W-:Y:S01]  /*1ea0*/  @!P0 FFMA.FTZ R8, R19, R26, R8 ;  /* 0x0000001a13088223 */ /* 0x000fe20000010008 */
[----:B----4-:R-:W-:Y:S01]  /*1eb0*/  @!P2 SHF.L.U32 R24, R24, 0x10, RZ ;  /* 0x000000101818a819 */ /* 0x010fe200000006ff */
[----:B-1----:R-:W-:Y:S02]  /*1ec0*/  @!P3 IMAD.U32 R17, R28, 0x10000, RZ ;  /* 0x000100001c11b824 */ /* 0x002fe400078e00ff */
[----:B------:R-:W-:Y:S02]  /*1ed0*/  @!P4 IMAD.U32 R29, R29, 0x10000, RZ ;  /* 0x000100001d1dc824 */ /* 0x000fe400078e00ff */
[----:B------:R-:W-:-:S04]  /*1ee0*/  @!P1 IMAD.U32 R27, R27, 0x10000, RZ ;  /* 0x000100001b1b9824 */ /* 0x000fc800078e00ff */
[----:B------:R-:W-:Y:S01]  /*1ef0*/  @!P1 FFMA.FTZ R8, R27, R18, R8 ;  /* 0x000000121b089223 */ /* 0x000fe20000010008 */
[----:B------:R-:W-:Y:S01]  /*1f00*/  @!P3 SHF.L.U32 R22, R22, 0x10, RZ ;  /* 0x000000101616b819 */ /* 0x000fe200000006ff */
[----:B------:R-:W-:-:S04]  /*1f10*/  @!P2 IMAD.U32 R9, R9, 0x10000, RZ ;  /* 0x000100000909a824 */ /* 0x000fc800078e00ff */
[----:B------:R-:W-:Y:S01]  /*1f20*/  @!P2 FFMA.FTZ R8, R9, R24, R8 ;  /* 0x000000180908a223 */ /* 0x000fe20000010008 */
[----:B------:R-:W-:-:S03]  /*1f30*/  @!P4 SHF.L.U32 R16, R16, 0x10, RZ ;  /* 0x000000101010c819 */ /* 0x000fc600000006ff */
        /* <DEDUP_REMOVED lines=12> */
.L_x_868:
[----:B------:R-:W-:Y:S05]  /*2000*/  EXIT ;  /* 0x000000000000794d */ /* 0x000fea0003800000 */
.L_x_870:
        /* <DEDUP_REMOVED lines=15> */
.L_x_1159:


//--------------------- .text._ZN2at6native51_GLOBAL__N__2c613397_18_DepthwiseConv2d_cu_9959487031conv_depthwise2d_forward_kernelILi5EN3c108BFloat16EiEEvNS_27GenericPackedTensorAccessorIKT0_Lm4ENS_16DefaultPtrTraitsEiEENS5_IS6_Lm4ES8_iEES9_NS5_IS7_Lm1ES8_iEEbT1_iiiiiiiiiiiiii --------------------------
	.section	.text._ZN2at6native51_GLOBAL__N__2c613397_18_DepthwiseConv2d_cu_9959487031conv_depthwise2d_forward_kernelILi5EN3c108BFloat16EiEEvNS_27GenericPackedTensorAccessorIKT0_Lm4ENS_16DefaultPtrTraitsEiEENS5_IS6_Lm4ES8_iEES9_NS5_IS7_Lm1ES8_iEEbT1_iiiiiiiiiiiiii,"ax",@progbits
	.align	128
.text._ZN2at6native51_GLOBAL__N__2c613397_18_DepthwiseConv2d_cu_9959487031conv_depthwise2d_forward_kernelILi5EN3c108BFloat16EiEEvNS_27GenericPackedTensorAccessorIKT0_Lm4ENS_16DefaultPtrTraitsEiEENS5_IS6_Lm4ES8_iEES9_NS5_IS7_Lm1ES8_iEEbT1_iiiiiiiiiiiiii:
        .type           _ZN2at6native51_GLOBAL__N__2c613397_18_DepthwiseConv2d_cu_9959487031conv_depthwise2d_forward_kernelILi5EN3c108BFloat16EiEEvNS_27GenericPackedTensorAccessorIKT0_Lm4ENS_16DefaultPtrTraitsEiEENS5_IS6_Lm4ES8_iEES9_NS5_IS7_Lm1ES8_iEEbT1_iiiiiiiiiiiiii,@function
        .size           _ZN2at6native51_GLOBAL__N__2c613397_18_DepthwiseConv2d_cu_9959487031conv_depthwise2d_forward_kernelILi5EN3c108BFloat16EiEEvNS_27GenericPackedTensorAccessorIKT0_Lm4ENS_16DefaultPtrTraitsEiEENS5_IS6_Lm4ES8_iEES9_NS5_IS7_Lm1ES8_iEEbT1_iiiiiiiiiiiiii,(.L_x_1160 - _ZN2at6native51_GLOBAL__N__2c613397_18_DepthwiseConv2d_cu_9959487031conv_depthwise2d_forward_kernelILi5EN3c108BFloat16EiEEvNS_27GenericPackedTensorAccessorIKT0_Lm4ENS_16DefaultPtrTraitsEiEENS5_IS6_Lm4ES8_iEES9_NS5_IS7_Lm1ES8_iEEbT1_iiiiiiiiiiiiii)
        .other          _ZN2at6native51_GLOBAL__N__2c613397_18_DepthwiseConv2d_cu_9959487031conv_depthwise2d_forward_kernelILi5EN3c108BFloat16EiEEvNS_27GenericPackedTensorAccessorIKT0_Lm4ENS_16DefaultPtrTraitsEiEENS5_IS6_Lm4ES8_iEES9_NS5_IS7_Lm1ES8_iEEbT1_iiiiiiiiiiiiii,@"STO_CUDA_ENTRY STV_DEFAULT"
_ZN2at6native51_GLOBAL__N__2c613397_18_DepthwiseConv2d_cu_9959487031conv_depthwise2d_forward_kernelILi5EN3c108BFloat16EiEEvNS_27GenericPackedTensorAccessorIKT0_Lm4ENS_16DefaultPtrTraitsEiEENS5_IS6_Lm4ES8_iEES9_NS5_IS7_Lm1ES8_iEEbT1_iiiiiiiiiiiiii:
        /* <DEDUP_REMOVED lines=14> */
[----:B------:R-:W-:Y:S01]  /*00e0*/  ULDC UR5, c[0x0][0xc] ;  /* 0x0000030000057ab9 */ /* 0x000fe20000000800 */
[----:B------:R-:W-:Y:S01]  /*00f0*/  UIMAD UR6, UR9, UR8, URZ ;  /* 0x00000008090672a4 */ /* 0x000fe2000f8e023f */
[----:B------:R-:W-:Y:S01]  /*0100*/  IMAD.MOV.U32 R8, RZ, RZ, R2 ;  /* 0x000000ffff087224 */ /* 0x000fe200078e0002 */
[----:B------:R-:W-:Y:S01]  /*0110*/  UIMAD UR7, UR7, UR5, URZ ;  /* 0x00000005070772a4 */ /* 0x000fe2000f8e023f */
[----:B------:R-:W-:Y:S01]  /*0120*/  ULDC.64 UR8, c[0x0][0x208] ;  /* 0x0000820000087ab9 */ /* 0x000fe20000000a00 */
[----:B0-----:R-:W-:-:S13]  /*0130*/  ISETP.NE.AND P0, PT, R0, 0x1, PT ;  /* 0x000000010000780c */ /* 0x001fda0003f05270 */
[----:B------:R-:W-:Y:S05]  /*0140*/  @!P0 BRA `(.L_x_871) ;  /* 0x0000001c00408947 */ /* 0x000fea0003800000 */
[----:B------:R-:W-:Y:S01]  /*0150*/  IABS R12, R0 ;  /* 0x00000000000c7213 */ /* 0x000fe20000000000 */
[----:B------:R-:W0:Y:S01]  /*0160*/  LDC R11, c[0x0][0x2a0] ;  /* 0x0000a800ff0b7b82 */ /* 0x000e220000000800 */
[----:B------:R-:W-:Y:S01]  /*0170*/  ULDC UR5, c[0x0][0x0] ;  /* 0x0000000000057ab9 */ /* 0x000fe20000000800 */
[----:B------:R-:W-:Y:S01]  /*0180*/  BSSY B0, `(.L_x_872) ;  /* 0x00001cb000007945 */ /* 0x000fe20003800000 */
[----:B------:R-:W1:Y:S01]  /*0190*/  I2F.RP R3, R12 ;  /* 0x0000000c00037306 */ /* 0x000e620000209400 */
[----:B------:R-:W-:Y:S01]  /*01a0*/  UIMAD.WIDE.U32 UR4, UR4, UR5, URZ ;  /* 0x00000005040472a5 */ /* 0x000fe2000f8e003f */
[----:B------:R-:W-:Y:S01]  /*01b0*/  ULDC UR20, c[0x0][0x29c] ;  /* 0x0000a70000147ab9 */ /* 0x000fe20000000800 */
[----:B------:R-:W-:Y:S02]  /*01c0*/  ULDC.U8 UR11, c[0x0][0x298] ;  /* 0x0000a600000b7ab9 */ /* 0x000fe40000000000 */
[----:B------:R-:W2:Y:S01]  /*01d0*/  LDC R2, c[0x0][0x2b0] ;  /* 0x0000ac00ff027b82 */ /* 0x000ea20000000800 */
[----:B------:R-:W-:Y:S01]  /*01e0*/  ULDC UR16, c[0x0][0x2d0] ;  /* 0x0000b40000107ab9 */ /* 0x000fe20000000800 */
[----:B------:R-:W-:Y:S01]  /*01f0*/  ULDC UR17, c[0x0][0x2d4] ;  /* 0x0000b50000117ab9 */ /* 0x000fe20000000800 */
[----:B------:R-:W-:Y:S01]  /*0200*/  ULDC.64 UR12, c[0x0][0x2c0] ;  /* 0x0000b000000c7ab9 */ /* 0x000fe20000000a00 */
[----:B------:R-:W-:Y:S01]  /*0210*/  ULDC.64 UR14, c[0x0][0x2a8] ;  /* 0x0000aa00000e7ab9 */ /* 0x000fe20000000a00 */
[----:B------:R-:W-:Y:S01]  /*0220*/  ULDC.64 UR18, c[0x0][0x238] ;  /* 0x00008e0000127ab9 */ /* 0x000fe20000000a00 */
[----:B-1----:R-:W1:Y:S01]  /*0230*/  MUFU.RCP R3, R3 ;  /* 0x0000000300037308 */ /* 0x002e620000001000 */
[----:B--2---:R-:W-:-:S02]  /*0240*/  IABS R2, R2 ;  /* 0x0000000200027213 */ /* 0x004fc40000000000 */
[----:B-1----:R-:W-:-:S05]  /*0250*/  IADD3 R4, R3, 0xffffffe, RZ ;  /* 0x0ffffffe03047810 */ /* 0x002fca0007ffe0ff */
[----:B------:R-:W1:Y:S01]  /*0260*/  I2F.RP R6, R2 ;  /* 0x0000000200067306 */ /* 0x000e620000209400 */
[----:B0-----:R-:W-:-:S07]  /*0270*/  IABS R3, R11 ;  /* 0x0000000b00037213 */ /* 0x001fce0000000000 */
[----:B------:R0:W2:Y:S08]  /*0280*/  F2I.FTZ.U32.TRUNC.NTZ R5, R4 ;  /* 0x0000000400057305 */ /* 0x0000b0000021f000 */
[----:B-1----:R-:W1:Y:S01]  /*0290*/  MUFU.RCP R6, R6 ;  /* 0x0000000600067308 */ /* 0x002e620000001000 */
[----:B0-----:R-:W-:Y:S02]  /*02a0*/  IMAD.MOV.U32 R4, RZ, RZ, RZ ;  /* 0x000000ffff047224 */ /* 0x001fe400078e00ff */
[----:B--2---:R-:W-:-:S04]  /*02b0*/  IMAD.MOV R7, RZ, RZ, -R5 ;  /* 0x000000ffff077224 */ /* 0x004fc800078e0a05 */
[----:B------:R-:W-:-:S04]  /*02c0*/  IMAD R7, R7, R12, RZ ;  /* 0x0000000c07077224 */ /* 0x000fc800078e02ff */
[----:B------:R-:W-:-:S04]  /*02d0*/  IMAD.HI.U32 R5, R5, R7, R4 ;  /* 0x0000000705057227 */ /* 0x000fc800078e0004 */
[----:B-1----:R-:W-:Y:S02]  /*02e0*/  VIADD R8, R6, 0xffffffe ;  /* 0x0ffffffe06087836 */ /* 0x002fe40000000000 */
[----:B------:R-:W-:Y:S01]  /*02f0*/  IMAD.HI.U32 R7, R5, R3, RZ ;  /* 0x0000000305077227 */ /* 0x000fe200078e00ff */
[----:B------:R-:W0:Y:S01]  /*0300*/  LDC R6, c[0x0][0x2a4] ;  /* 0x0000a900ff067b82 */ /* 0x000e220000000800 */
[----:B------:R1:W2:Y:S03]  /*0310*/  F2I.FTZ.U32.TRUNC.NTZ R9, R8 ;  /* 0x0000000800097305 */ /* 0x0002a6000021f000 */
[----:B------:R-:W-:-:S04]  /*0320*/  IADD3 R4, -R7, RZ, RZ ;  /* 0x000000ff07047210 */ /* 0x000fc80007ffe1ff */
[----:B------:R-:W3:Y:S01]  /*0330*/  LDC R5, c[0x0][0x2b4] ;  /* 0x0000ad00ff057b82 */ /* 0x000ee20000000800 */
[----:B------:R-:W-:Y:S02]  /*0340*/  IMAD R3, R12, R4, R3 ;  /* 0x000000040c037224 */ /* 0x000fe400078e0203 */
[----:B-1----:R-:W-:-:S03]  /*0350*/  IMAD.MOV.U32 R8, RZ, RZ, RZ ;  /* 0x000000ffff087224 */ /* 0x002fc600078e00ff */
[----:B------:R-:W-:Y:S02]  /*0360*/  ISETP.GT.U32.AND P1, PT, R12, R3, PT ;  /* 0x000000030c00720c */ /* 0x000fe40003f24070 */
[----:B------:R-:W1:Y:S11]  /*0370*/  LDC R4, c[0x0][0x2a0] ;  /* 0x0000a800ff047b82 */ /* 0x000e760000000800 */
[----:B------:R-:W-:Y:S01]  /*0380*/  @!P1 IMAD.IADD R3, R3, 0x1, -R12 ;  /* 0x0000000103039824 */ /* 0x000fe200078e0a0c */
[----:B------:R-:W-:-:S02]  /*0390*/  @!P1 IADD3 R7, R7, 0x1, RZ ;  /* 0x0000000107079810 */ /* 0x000fc40007ffe0ff */
[----:B------:R-:W-:Y:S02]  /*03a0*/  ISETP.NE.AND P1, PT, R0, RZ, PT ;  /* 0x000000ff0000720c */ /* 0x000fe40003f25270 */
[----:B------:R-:W-:Y:S02]  /*03b0*/  ISETP.GE.U32.AND P0, PT, R3, R12, PT ;  /* 0x0000000c0300720c */ /* 0x000fe40003f06070 */
[----:B------:R-:W-:Y:S01]  /*03c0*/  LOP3.LUT R3, R11, R0, RZ, 0x3c, !PT ;  /* 0x000000000b037212 */ /* 0x000fe200078e3cff */
[----:B--2---:R-:W-:-:S03]  /*03d0*/  IMAD.MOV R11, RZ, RZ, -R9 ;  /* 0x000000ffff0b7224 */ /* 0x004fc600078e0a09 */
[----:B------:R-:W-:Y:S01]  /*03e0*/  ISETP.GE.AND P2, PT, R3, RZ, PT ;  /* 0x000000ff0300720c */ /* 0x000fe20003f46270 */
[----:B------:R-:W-:Y:S01]  /*03f0*/  IMAD R11, R11, R2, RZ ;  /* 0x000000020b0b7224 */ /* 0x000fe200078e02ff */
[----:B------:R-:W2:Y:S03]  /*0400*/  LDC R3, c[0x0][0x2b0] ;  /* 0x0000ac00ff037b82 */ /* 0x000ea60000000800 */
[----:B------:R-:W-:-:S04]  /*0410*/  IMAD.HI.U32 R8, R9, R11, R8 ;  /* 0x0000000b09087227 */ /* 0x000fc800078e0008 */
[----:B------:R-:W-:Y:S01]  /*0420*/  @P0 VIADD R7, R7, 0x1 ;  /* 0x0000000107070836 */ /* 0x000fe20000000000 */
[----:B------:R-:W-:-:S04]  /*0430*/  IADD3 R10, P0, R10, UR4, RZ ;  /* 0x000000040a0a7c10 */ /* 0x000fc8000ff1e0ff */
[----:B------:R-:W-:Y:S01]  /*0440*/  @!P2 IADD3 R7, -R7, RZ, RZ ;  /* 0x000000ff0707a210 */ /* 0x000fe20007ffe1ff */
[----:B------:R-:W-:Y:S01]  /*0450*/  IMAD.X R9, RZ, RZ, UR5, P0 ;  /* 0x00000005ff097e24 */ /* 0x000fe200080e06ff */
[----:B0-----:R-:W-:-:S07]  /*0460*/  @!P1 LOP3.LUT R7, RZ, R0, RZ, 0x33, !PT ;  /* 0x00000000ff079212 */ /* 0x001fce00078e33ff */
.L_x_873:
[----:B------:R-:W-:Y:S01]  /*0470*/  IABS R13, R10 ;  /* 0x0000000a000d7213 */ /* 0x000fe20000000000 */
[----:B------:R-:W0:Y:S01]  /*0480*/  LDC.64 R22, c[0x0][0x2c8] ;  /* 0x0000b200ff167b82 */ /* 0x000e220000000a00 */
[----:B---3--:R-:W-:Y:S01]  /*0490*/  IABS R11, R5 ;  /* 0x00000005000b7213 */ /* 0x008fe20000000000 */
[----:B------:R-:W-:Y:S01]  /*04a0*/  UPRMT UR4, UR11, 0x8880, URZ ;  /* 0x000088800b047896 */ /* 0x000fe2000800003f */
[----:B--2---:R-:W-:Y:S01]  /*04b0*/  IABS R12, R3 ;  /* 0x00000003000c7213 */ /* 0x004fe20000000000 */
[----:B------:R-:W-:Y:S01]  /*04c0*/  IMAD.HI.U32 R14, R8, R13, RZ ;  /* 0x0000000d080e7227 */ /* 0x000fe200078e00ff */
[----:B------:R-:W2:Y:S01]  /*04d0*/  I2F.RP R15, R11 ;  /* 0x0000000b000f7306 */ /* 0x000ea20000209400 */
[----:B-1----:R-:W-:-:S03]  /*04e0*/  IABS R17, R4 ;  /* 0x0000000400117213 */ /* 0x002fc60000000000 */
[----:B------:R-:W-:-:S05]  /*04f0*/  IADD3 R0, -R14, RZ, RZ ;  /* 0x000000ff0e007210 */ /* 0x000fca0007ffe1ff */
[----:B------:R-:W-:Y:S01]  /*0500*/  IMAD R13, R12, R0, R13 ;  /* 0x000000000c0d7224 */ /* 0x000fe200078e020d */
[----:B------:R-:W-:-:S04]  /*0510*/  LOP3.LUT R0, R10, R3, RZ, 0x3c, !PT ;  /* 0x000000030a007212 */ /* 0x000fc800078e3cff */
[----:B------:R-:W-:Y:S01]  /*0520*/  ISETP.GT.U32.AND P1, PT, R2, R13, PT ;  /* 0x0000000d0200720c */ /* 0x000fe20003f24070 */
[----:B--2---:R-:W1:Y:S01]  /*0530*/  MUFU.RCP R15, R15 ;  /* 0x0000000f000f7308 */ /* 0x004e620000001000 */
[----:B------:R-:W-:-:S11]  /*0540*/  ISETP.GE.AND P2, PT, R0, RZ, PT ;  /* 0x000000ff0000720c */ /* 0x000fd60003f46270 */
[----:B------:R-:W-:Y:S01]  /*0550*/  @!P1 IMAD.IADD R13, R13, 0x1, -R12 ;  /* 0x000000010d0d9824 */ /* 0x000fe200078e0a0c */
[----:B------:R-:W-:Y:S02]  /*0560*/  @!P1 IADD3 R14, R14, 0x1, RZ ;  /* 0x000000010e0e9810 */ /* 0x000fe40007ffe0ff */
[----:B------:R-:W-:Y:S01]  /*0570*/  ISETP.NE.AND P1, PT, R3, RZ, PT ;  /* 0x000000ff0300720c */ /* 0x000fe20003f25270 */
[----:B-1----:R-:W-:Y:S01]  /*0580*/  VIADD R12, R15, 0xffffffe ;  /* 0x0ffffffe0f0c7836 */ /* 0x002fe20000000000 */
[----:B------:R-:W-:-:S03]  /*0590*/  ISETP.GE.U32.AND P0, PT, R13, R2, PT ;  /* 0x000000020d00720c */ /* 0x000fc60003f06070 */
[----:B------:R1:W2:Y:S02]  /*05a0*/  F2I.FTZ.U32.TRUNC.NTZ R13, R12 ;  /* 0x0000000c000d7305 */ /* 0x0002a4000021f000 */
[----:B-1----:R-:W-:-:S08]  /*05b0*/  IMAD.MOV.U32 R12, RZ, RZ, RZ ;  /* 0x000000ffff0c7224 */ /* 0x002fd000078e00ff */
[----:B------:R-:W-:Y:S02]  /*05c0*/  @P0 VIADD R14, R14, 0x1 ;  /* 0x000000010e0e0836 */ /* 0x000fe40000000000 */
[----:B--2---:R-:W-:-:S03]  /*05d0*/  IMAD.MOV R0, RZ, RZ, -R13 ;  /* 0x000000ffff007224 */ /* 0x004fc600078e0a0d */
[----:B------:R-:W-:Y:S02]  /*05e0*/  @!P2 IADD3 R14, -R14, RZ, RZ ;  /* 0x000000ff0e0ea210 */ /* 0x000fe40007ffe1ff */
[----:B------:R-:W-:Y:S01]  /*05f0*/  @!P1 LOP3.LUT R14, RZ, R3, RZ, 0x33, !PT ;  /* 0x00000003ff0e9212 */ /* 0x000fe200078e33ff */
[----:B------:R-:W-:Y:S02]  /*0600*/  IMAD R15, R0, R11, RZ ;  /* 0x0000000b000f7224 */ /* 0x000fe400078e02ff */
[----:B------:R-:W-:Y:S01]  /*0610*/  IMAD.MOV.U32 R0, RZ, RZ, R17 ;  /* 0x000000ffff007224 */ /* 0x000fe200078e0011 */
[----:B------:R-:W-:Y:S01]  /*0620*/  IABS R16, R14 ;  /* 0x0000000e00107213 */ /* 0x000fe20000000000 */
[----:B------:R-:W-:-:S03]  /*0630*/  IMAD.HI.U32 R12, R13, R15, R12 ;  /* 0x0000000f0d0c7227 */ /* 0x000fc600078e000c */
[----:B------:R-:W-:Y:S02]  /*0640*/  MOV R13, R16 ;  /* 0x00000010000d7202 */ /* 0x000fe40000000f00 */
[----:B------:R-:W1:Y:S03]  /*0650*/  I2F.RP R16, R0 ;  /* 0x0000000000107306 */ /* 0x000e660000209400 */
[----:B------:R-:W-:-:S04]  /*0660*/  IMAD.HI.U32 R15, R12, R13, RZ ;  /* 0x0000000d0c0f7227 */ /* 0x000fc800078e00ff */
[----:B------:R-:W-:-:S04]  /*0670*/  IMAD.MOV R12, RZ, RZ, -R15 ;  /* 0x000000ffff0c7224 */ /* 0x000fc800078e0a0f */
[C---:B------:R-:W-:Y:S01]  /*0680*/  IMAD R12, R11.reuse, R12, R13 ;  /* 0x0000000c0b0c7224 */ /* 0x040fe200078e020d */
[----:B-1----:R-:W1:Y:S04]  /*0690*/  MUFU.RCP R16, R16 ;  /* 0x0000001000107308 */ /* 0x002e680000001000 */
[----:B------:R-:W-:-:S13]  /*06a0*/  ISETP.GT.U32.AND P1, PT, R11, R12, PT ;  /* 0x0000000c0b00720c */ /* 0x000fda0003f24070 */
[----:B------:R-:W-:Y:S02]  /*06b0*/  @!P1 IMAD.IADD R12, R12, 0x1, -R11 ;  /* 0x000000010c0c9824 */ /* 0x000fe400078e0a0b */
[----:B------:R-:W-:Y:S01]  /*06c0*/  @!P1 VIADD R15, R15, 0x1 ;  /* 0x000000010f0f9836 */ /* 0x000fe20000000000 */
[----:B-1----:R-:W-:Y:S02]  /*06d0*/  IADD3 R13, R16, 0xffffffe, RZ ;  /* 0x0ffffffe100d7810 */ /* 0x002fe40007ffe0ff */
[----:B------:R-:W-:Y:S01]  /*06e0*/  ISETP.GE.U32.AND P0, PT, R12, R11, PT ;  /* 0x0000000b0c00720c */ /* 0x000fe20003f06070 */
[----:B------:R-:W-:Y:S01]  /*06f0*/  IMAD.MOV.U32 R12, RZ, RZ, RZ ;  /* 0x000000ffff0c7224 */ /* 0x000fe200078e00ff */
[----:B------:R-:W-:Y:S02]  /*0700*/  LOP3.LUT R11, R14, R5, RZ, 0x3c, !PT ;  /* 0x000000050e0b7212 */ /* 0x000fe400078e3cff */
[----:B------:R-:W1:Y:S01]  /*0710*/  F2I.FTZ.U32.TRUNC.NTZ R13, R13 ;  /* 0x0000000d000d7305 */ /* 0x000e62000021f000 */
[----:B------:R-:W-:-:S02]  /*0720*/  ISETP.NE.AND P1, PT, R5, RZ, PT ;  /* 0x000000ff0500720c */ /* 0x000fc40003f25270 */
[----:B------:R-:W-:-:S06]  /*0730*/  ISETP.GE.AND P2, PT, R11, RZ, PT ;  /* 0x000000ff0b00720c */ /* 0x000fcc0003f46270 */
[----:B------:R-:W-:Y:S01]  /*0740*/  @P0 VIADD R15, R15, 0x1 ;  /* 0x000000010f0f0836 */ /* 0x000fe20000000000 */
[----:B-1----:R-:W-:-:S06]  /*0750*/  IADD3 R11, RZ, -R13, RZ ;  /* 0x8000000dff0b7210 */ /* 0x002fcc0007ffe0ff */
[----:B------:R-:W-:Y:S01]  /*0760*/  @!P2 IMAD.MOV R15, RZ, RZ, -R15 ;  /* 0x000000ffff0fa224 */ /* 0x000fe200078e0a0f */
[----:B------:R-:W-:Y:S01]  /*0770*/  @!P1 LOP3.LUT R15, RZ, R5, RZ, 0x33, !PT ;  /* 0x00000005ff0f9212 */ /* 0x000fe200078e33ff */
[----:B------:R-:W-:-:S03]  /*0780*/  IMAD R11, R11, R0, RZ ;  /* 0x000000000b0b7224 */ /* 0x000fc600078e02ff */
[----:B------:R-:W-:Y:S01]  /*0790*/  IABS R16, R15 ;  /* 0x0000000f00107213 */ /* 0x000fe20000000000 */
[----:B------:R-:W-:-:S03]  /*07a0*/  IMAD.HI.U32 R12, R13, R11, R12 ;  /* 0x0000000b0d0c7227 */ /* 0x000fc600078e000c */
[----:B------:R-:W-:Y:S02]  /*07b0*/  MOV R13, R16 ;  /* 0x00000010000d7202 */ /* 0x000fe40000000f00 */
[----:B------:R-:W-:-:S03]  /*07c0*/  IABS R11, R6 ;  /* 0x00000006000b7213 */ /* 0x000fc60000000000 */
[----:B------:R-:W-:Y:S01]  /*07d0*/  IMAD.HI.U32 R12, R12, R13, RZ ;  /* 0x0000000d0c0c7227 */ /* 0x000fe200078e00ff */
[----:B------:R-:W1:Y:S03]  /*07e0*/  I2F.RP R17, R11 ;  /* 0x0000000b00117306 */ /* 0x000e660000209400 */
        /* <DEDUP_REMOVED lines=8> */
[----:B------:R-:W-:Y:S02]  /*0870*/  LOP3.LUT R0, R15, R4, RZ, 0x3c, !PT ;  /* 0x000000040f007212 */ /* 0x000fe400078e3cff */
[----:B-1----:R-:W-:Y:S02]  /*0880*/  IADD3 R13, R17, 0xffffffe, RZ ;  /* 0x0ffffffe110d7810 */ /* 0x002fe40007ffe0ff */
[----:B------:R-:W-:-:S04]  /*0890*/  ISETP.GE.AND P2, PT, R0, RZ, PT ;  /* 0x000000ff0000720c */ /* 0x000fc80003f46270 */
[----:B------:R-:W1:Y:S03]  /*08a0*/  F2I.FTZ.U32.TRUNC.NTZ R13, R13 ;  /* 0x0000000d000d7305 */ /* 0x000e66000021f000 */
[----:B------:R-:W-:-:S05]  /*08b0*/  @P0 VIADD R12, R12, 0x1 ;  /* 0x000000010c0c0836 */ /* 0x000fca0000000000 */
[----:B------:R-:W-:-:S05]  /*08c0*/  MOV R0, R12 ;  /* 0x0000000c00007202 */ /* 0x000fca0000000f00 */
[----:B------:R-:W-:Y:S01]  /*08d0*/  @!P2 IMAD.MOV R0, RZ, RZ, -R0 ;  /* 0x000000ffff00a224 */ /* 0x000fe200078e0a00 */
[----:B------:R-:W-:Y:S01]  /*08e0*/  @!P1 LOP3.LUT R0, RZ, R4, RZ, 0x33, !PT ;  /* 0x00000004ff009212 */ /* 0x000fe200078e33ff */
[----:B-1----:R-:W-:Y:S01]  /*08f0*/  IMAD.MOV R12, RZ, RZ, -R13 ;  /* 0x000000ffff0c7224 */ /* 0x002fe200078e0a0d */
[----:B------:R-:W-:Y:S02]  /*0900*/  ISETP.NE.AND P1, PT, RZ, UR4, PT ;  /* 0x00000004ff007c0c */ /* 0x000fe4000bf25270 */
[----:B------:R-:W-:Y:S01]  /*0910*/  IADD3 R21, -R0, RZ, RZ ;  /* 0x000000ff00157210 */ /* 0x000fe20007ffe1ff */
[----:B------:R-:W-:Y:S02]  /*0920*/  IMAD R17, R12, R11, RZ ;  /* 0x0000000b0c117224 */ /* 0x000fe400078e02ff */
[----:B------:R-:W-:Y:S02]  /*0930*/  IMAD.MOV.U32 R12, RZ, RZ, RZ ;  /* 0x000000ffff0c7224 */ /* 0x000fe400078e00ff */
[----:B------:R-:W-:-:S02]  /*0940*/  IMAD R21, R4, R21, R15 ;  /* 0x0000001504157224 */ /* 0x000fc400078e020f */
[----:B------:R-:W-:-:S03]  /*0950*/  IMAD.HI.U32 R17, R13, R17, R12 ;  /* 0x000000110d117227 */ /* 0x000fc600078e000c */
[----:B------:R-:W-:Y:S01]  /*0960*/  IABS R16, R21 ;  /* 0x0000001500107213 */ /* 0x000fe20000000000 */
[----:B------:R-:W-:-:S04]  /*0970*/  IMAD.MOV R15, RZ, RZ, -R15 ;  /* 0x000000ffff0f7224 */ /* 0x000fc800078e0a0f */
[----:B------:R-:W-:-:S04]  /*0980*/  IMAD.MOV.U32 R12, RZ, RZ, R16 ;  /* 0x000000ffff0c7224 */ /* 0x000fc800078e0010 */
[----:B------:R-:W-:Y:S02]  /*0990*/  IMAD.HI.U32 R18, R17, R12, RZ ;  /* 0x0000000c11127227 */ /* 0x000fe400078e00ff */
[----:B------:R-:W1:Y:S03]  /*09a0*/  @P1 LDC.64 R16, c[0x0][0x288] ;  /* 0x0000a200ff101b82 */ /* 0x000e660000000a00 */
[----:B------:R-:W-:-:S05]  /*09b0*/  IADD3 R13, -R18, RZ, RZ ;  /* 0x000000ff120d7210 */ /* 0x000fca0007ffe1ff */
[----:B------:R-:W-:Y:S02]  /*09c0*/  IMAD R12, R11, R13, R12 ;  /* 0x0000000d0b0c7224 */ /* 0x000fe400078e020c */
[--C-:B------:R-:W-:Y:S02]  /*09d0*/  IMAD.MOV R13, RZ, RZ, -R14.reuse ;  /* 0x000000ffff0d7224 */ /* 0x100fe400078e0a0e */
[----:B------:R-:W-:Y:S01]  /*09e0*/  IMAD R14, R5, R15, R14 ;  /* 0x0000000f050e7224 */ /* 0x000fe200078e020e */
[----:B------:R-:W-:Y:S01]  /*09f0*/  ISETP.GT.U32.AND P0, PT, R11, R12, PT ;  /* 0x0000000c0b00720c */ /* 0x000fe20003f04070 */
[----:B------:R-:W-:Y:S02]  /*0a00*/  IMAD R13, R3, R13, R10 ;  /* 0x0000000d030d7224 */ /* 0x000fe400078e020a */
[----:B0-----:R-:W-:Y:S02]  /*0a10*/  IMAD R23, R14, UR13, -R23 ;  /* 0x0000000d0e177c24 */ /* 0x001fe4000f8e0a17 */
[----:B------:R-:W-:-:S03]  /*0a20*/  IMAD R22, R13, UR12, -R22 ;  /* 0x0000000c0d167c24 */ /* 0x000fc6000f8e0a16 */
[----:B------:R-:W-:Y:S02]  /*0a30*/  ISETP.GE.AND P3, PT, R23, UR15, PT ;  /* 0x0000000f17007c0c */ /* 0x000fe4000bf66270 */
[----:B------:R-:W-:Y:S01]  /*0a40*/  LOP3.LUT R13, R22, R23, RZ, 0xfc, !PT ;  /* 0x00000017160d7212 */ /* 0x000fe200078efcff */
[----:B-1----:R-:W-:Y:S02]  /*0a50*/  @P1 IMAD.WIDE R16, R21, 0x2, R16 ;  /* 0x0000000215101825 */ /* 0x002fe400078e0210 */
[-C--:B------:R-:W-:Y:S02]  /*0a60*/  @!P0 IADD3 R12, R12, -R11.reuse, RZ ;  /* 0x8000000b0c0c8210 */ /* 0x080fe40007ffe0ff */
[----:B------:R-:W-:Y:S01]  /*0a70*/  ISETP.LT.OR P2, PT, R13, RZ, P3 ;  /* 0x000000ff0d00720c */ /* 0x000fe20001f41670 */
[----:B------:R-:W-:Y:S01]  /*0a80*/  @!P0 VIADD R18, R18, 0x1 ;  /* 0x0000000112128836 */ /* 0x000fe20000000000 */
[----:B------:R-:W-:Y:S01]  /*0a90*/  ISETP.GE.U32.AND P4, PT, R12, R11, PT ;  /* 0x0000000b0c00720c */ /* 0x000fe20003f86070 */
[----:B------:R0:W2:Y:S01]  /*0aa0*/  @P1 LDG.E.U16 R16, desc[UR8][R16.64] ;  /* 0x0000000810101981 */ /* 0x0000a2000c1e1500 */
[----:B------:R-:W-:Y:S01]  /*0ab0*/  ISETP.GE.OR P2, PT, R22, UR14, P2 ;  /* 0x0000000e16007c0c */ /* 0x000fe20009746670 */
[----:B------:R-:W1:Y:S01]  /*0ac0*/  LDC.64 R12, c[0x0][0x260] ;  /* 0x00009800ff0c7b82 */ /* 0x000e620000000a00 */
[----:B------:R-:W-:-:S02]  /*0ad0*/  LOP3.LUT R11, R21, R6, RZ, 0x3c, !PT ;  /* 0x00000006150b7212 */ /* 0x000fc400078e3cff */
[----:B------:R-:W-:Y:S02]  /*0ae0*/  ISETP.NE.AND P0, PT, R6, RZ, PT ;  /* 0x000000ff0600720c */ /* 0x000fe40003f05270 */
[----:B------:R-:W-:Y:S01]  /*0af0*/  ISETP.GE.AND P5, PT, R11, RZ, PT ;  /* 0x000000ff0b00720c */ /* 0x000fe20003fa6270 */
[----:B------:R-:W-:-:S04]  /*0b00*/  VIADD R11, R22, UR16 ;  /* 0x00000010160b7c36 */ /* 0x000fc80008000000 */
[----:B------:R-:W-:Y:S02]  /*0b10*/  @P4 IADD3 R18, R18, 0x1, RZ ;  /* 0x0000000112124810 */ /* 0x000fe40007ffe0ff */
[C---:B------:R-:W-:Y:S01]  /*0b20*/  LOP3.LUT R14, R11.reuse, R23, RZ, 0xfc, !PT ;  /* 0x000000170b0e7212 */ /* 0x040fe200078efcff */
[----:B------:R-:W3:Y:S03]  /*0b30*/  @!P2 LDC.64 R28, c[0x0][0x210] ;  /* 0x00008400ff1cab82 */ /* 0x000ee60000000a00 */
[----:B------:R-:W-:Y:S02]  /*0b40*/  ISETP.LT.OR P4, PT, R14, RZ, P3 ;  /* 0x000000ff0e00720c */ /* 0x000fe40001f81670 */
[----:B------:R-:W-:Y:S01]  /*0b50*/  @!P5 IMAD.MOV R18, RZ, RZ, -R18 ;  /* 0x000000ffff12d224 */ /* 0x000fe200078e0a12 */
[----:B------:R-:W-:Y:S02]  /*0b60*/  @!P0 LOP3.LUT R18, RZ, R6, RZ, 0x33, !PT ;  /* 0x00000006ff128212 */ /* 0x000fe400078e33ff */
[----:B------:R-:W-:-:S03]  /*0b70*/  ISETP.GE.OR P4, PT, R11, UR14, P4 ;  /* 0x0000000e0b007c0c */ /* 0x000fc6000a786670 */
[----:B------:R-:W-:-:S04]  /*0b80*/  IMAD R19, R7, R0, R18 ;  /* 0x0000000007137224 */ /* 0x000fc800078e0212 */
[----:B------:R-:W-:Y:S02]  /*0b90*/  IMAD R25, R19, UR15, R23 ;  /* 0x0000000f13197c24 */ /* 0x000fe4000f8e0217 */
[----:B------:R-:W-:Y:S02]  /*0ba0*/  IMAD R21, R21, UR6, RZ ;  /* 0x0000000615157c24 */ /* 0x000fe4000f8e02ff */
[----:B------:R-:W-:Y:S02]  /*0bb0*/  @!P2 IMAD R27, R25, UR14, R22 ;  /* 0x0000000e191bac24 */ /* 0x000fe4000f8e0216 */
[----:B------:R-:W4:Y:S01]  /*0bc0*/  @!P4 LDC.64 R14, c[0x0][0x210] ;  /* 0x00008400ff0ecb82 */ /* 0x000f220000000a00 */
[----:B-1----:R-:W-:-:S04]  /*0bd0*/  IMAD.WIDE R12, R21, 0x2, R12 ;  /* 0x00000002150c7825 */ /* 0x002fc800078e020c */
[----:B---3--:R-:W-:Y:S01]  /*0be0*/  @!P2 IMAD.WIDE R28, R27, 0x2, R28 ;  /* 0x000000021b1ca825 */ /* 0x008fe200078e021c */
[----:B------:R-:W3:Y:S04]  /*0bf0*/  @!P2 LDG.E.U16 R26, desc[UR8][R12.64] ;  /* 0x000000080c1aa981 */ /* 0x000ee8000c1e1500 */
[----:B------:R-:W5:Y:S01]  /*0c00*/  @!P2 LDG.E.U16 R27, desc[UR8][R28.64] ;  /* 0x000000081c1ba981 */ /* 0x000f62000c1e1500 */
[----:B------:R-:W-:-:S04]  /*0c10*/  @!P4 IMAD R21, R25, UR14, R11 ;  /* 0x0000000e1915cc24 */ /* 0x000fc8000f8e020b */
[----:B----4-:R-:W-:Y:S02]  /*0c20*/  @!P4 IMAD.WIDE R14, R21, 0x2, R14 ;  /* 0x00000002150ec825 */ /* 0x010fe400078e020e */
[----:B------:R-:W4:Y:S04]  /*0c30*/  @!P4 LDG.E.U16 R21, desc[UR8][R12.64+0x2] ;  /* 0x000002080c15c981 */ /* 0x000f28000c1e1500 */
[----:B------:R3:W4:Y:S01]  /*0c40*/  @!P4 LDG.E.U16 R24, desc[UR8][R14.64] ;  /* 0x000000080e18c981 */ /* 0x000722000c1e1500 */
[----:B------:R-:W-:-:S05]  /*0c50*/  VIADD R18, R11, UR16 ;  /* 0x000000100b127c36 */ /* 0x000fca0008000000 */
[----:B------:R-:W-:-:S04]  /*0c60*/  LOP3.LUT R0, R18, R23, RZ, 0xfc, !PT ;  /* 0x0000001712007212 */ /* 0x000fc800078efcff */
[----:B------:R-:W-:Y:S02]  /*0c70*/  ISETP.LT.OR P0, PT, R0, RZ, P3 ;  /* 0x000000ff0000720c */ /* 0x000fe40001f01670 */
[C---:B------:R-:W-:Y:S02]  /*0c80*/  IADD3 R20, R18.reuse, UR16, RZ ;  /* 0x0000001012147c10 */ /* 0x040fe4000fffe0ff */
[----:B------:R-:W-:Y:S02]  /*0c90*/  ISETP.GE.OR P0, PT, R18, UR14, P0 ;  /* 0x0000000e12007c0c */ /* 0x000fe40008706670 */
[----:B0-----:R-:W-:Y:S01]  /*0ca0*/  LOP3.LUT R17, R20, R23, RZ, 0xfc, !PT ;  /* 0x0000001714117212 */ /* 0x001fe200078efcff */
[----:B------:R-:W-:-:S10]  /*0cb0*/  IMAD.MOV.U32 R0, RZ, RZ, RZ ;  /* 0x000000ffff007224 */ /* 0x000fd400078e00ff */
[----:B------:R-:W4:Y:S01]  /*0cc0*/  @!P0 LDG.E.U16 R28, desc[UR8][R12.64+0x4] ;  /* 0x000004080c1c8981 */ /* 0x000f22000c1e1500 */
[----:B--2---:R-:W-:Y:S01]  /*0cd0*/  @P1 IMAD.U32 R0, R16, 0x10000, RZ ;  /* 0x0001000010001824 */ /* 0x004fe200078e00ff */
[----:B------:R-:W-:Y:S02]  /*0ce0*/  ISETP.LT.OR P1, PT, R17, RZ, P3 ;  /* 0x000000ff1100720c */ /* 0x000fe40001f21670 */
[----:B------:R-:W0:Y:S02]  /*0cf0*/  @!P0 LDC.64 R16, c[0x0][0x210] ;  /* 0x00008400ff108b82 */ /* 0x000e240000000a00 */
[----:B------:R-:W-:Y:S02]  /*0d00*/  ISETP.GE.OR P1, PT, R20, UR14, P1 ;  /* 0x0000000e14007c0c */ /* 0x000fe40008f26670 */
[----:B---3--:R-:W-:-:S11]  /*0d10*/  @!P2 SHF.L.U32 R15, R26, 0x10, RZ ;  /* 0x000000101a0fa819 */ /* 0x008fd600000006ff */
[----:B------:R-:W2:Y:S01]  /*0d20*/  @!P1 LDG.E.U16 R26, desc[UR8][R12.64+0x6] ;  /* 0x000006080c1a9981 */ /* 0x000ea2000c1e1500 */
[----:B-----5:R-:W-:-:S04]  /*0d30*/  @!P2 IMAD.U32 R27, R27, 0x10000, RZ ;  /* 0x000100001b1ba824 */ /* 0x020fc800078e00ff */
[----:B------:R-:W-:Y:S02]  /*0d40*/  @!P2 FFMA.FTZ R0, R15, R27, R0 ;  /* 0x0000001b0f00a223 */ /* 0x000fe40000010000 */
[----:B------:R-:W1:Y:S01]  /*0d50*/  @!P1 LDC.64 R14, c[0x0][0x210] ;  /* 0x00008400ff0e9b82 */ /* 0x000e620000000a00 */
[----:B------:R-:W-:-:S04]  /*0d60*/  @!P0 IMAD R27, R25, UR14, R18 ;  /* 0x0000000e191b8c24 */ /* 0x000fc8000f8e0212 */
[----:B0-----:R-:W-:-:S05]  /*0d70*/  @!P0 IMAD.WIDE R16, R27, 0x2, R16 ;  /* 0x000000021b108825 */ /* 0x001fca00078e0210 */
[----:B------:R-:W3:Y:S01]  /*0d80*/  @!P0 LDG.E.U16 R27, desc[UR8][R16.64] ;  /* 0x00000008101b8981 */ /* 0x000ee2000c1e1500 */
[----:B----4-:R-:W-:Y:S01]  /*0d90*/  @!P4 IMAD.U32 R21, R21, 0x10000, RZ ;  /* 0x000100001515c824 */ /* 0x010fe200078e00ff */
[----:B------:R-:W-:-:S05]  /*0da0*/  @!P4 SHF.L.U32 R24, R24, 0x10, RZ ;  /* 0x000000101818c819 */ /* 0x000fca00000006ff */
[----:B------:R-:W-:Y:S01]  /*0db0*/  @!P4 FFMA.FTZ R0, R21, R24, R0 ;  /* 0x000000181500c223 */ /* 0x000fe20000010000 */
[----:B------:R-:W-:-:S04]  /*0dc0*/  @!P1 IMAD R21, R25, UR14, R20 ;  /* 0x0000000e19159c24 */ /* 0x000fc8000f8e0214 */
[----:B-1----:R-:W-:-:S04]  /*0dd0*/  @!P1 IMAD.WIDE R14, R21, 0x2, R14 ;  /* 0x00000002150e9825 */ /* 0x002fc800078e020e */
[----:B------:R-:W-:Y:S01]  /*0de0*/  VIADD R21, R20, UR16 ;  /* 0x0000001014157c36 */ /* 0x000fe20008000000 */
[----:B------:R0:W4:Y:S04]  /*0df0*/  @!P1 LDG.E.U16 R17, desc[UR8][R14.64] ;  /* 0x000000080e119981 */ /* 0x000128000c1e1500 */
[----:B------:R-:W-:-:S04]  /*0e00*/  LOP3.LUT R24, R21, R23, RZ, 0xfc, !PT ;  /* 0x0000001715187212 */ /* 0x000fc800078efcff */
[----:B------:R-:W-:-:S04]  /*0e10*/  ISETP.LT.OR P4, PT, R24, RZ, P3 ;  /* 0x000000ff1800720c */ /* 0x000fc80001f81670 */
[----:B------:R-:W-:-:S13]  /*0e20*/  ISETP.GE.OR P4, PT, R21, UR14, P4 ;  /* 0x0000000e15007c0c */ /* 0x000fda000a786670 */
[----:B0-----:R-:W0:Y:S01]  /*0e30*/  @!P4 LDC.64 R14, c[0x0][0x210] ;  /* 0x00008400ff0ecb82 */ /* 0x001e220000000a00 */
[----:B------:R-:W-:Y:S01]  /*0e40*/  @!P4 IMAD R25, R25, UR14, R21 ;  /* 0x0000000e1919cc24 */ /* 0x000fe2000f8e0215 */
[----:B------:R-:W5:Y:S03]  /*0e50*/  @!P4 LDG.E.U16 R16, desc[UR8][R12.64+0x8] ;  /* 0x000008080c10c981 */ /* 0x000f66000c1e1500 */
[----:B0-----:R-:W-:-:S06]  /*0e60*/  @!P4 IMAD.WIDE R24, R25, 0x2, R14 ;  /* 0x000000021918c825 */ /* 0x001fcc00078e020e */
[----:B------:R2:W5:Y:S01]  /*0e70*/  @!P4 LDG.E.U16 R24, desc[UR8][R24.64] ;  /* 0x000000081818c981 */ /* 0x000562000c1e1500 */
[----:B------:R-:W-:-:S05]  /*0e80*/  VIADD R23, R23, UR17 ;  /* 0x0000001117177c36 */ /* 0x000fca0008000000 */
[----:B------:R-:W-:Y:S02]  /*0e90*/  ISETP.GE.AND P2, PT, R23, UR15, PT ;  /* 0x0000000f17007c0c */ /* 0x000fe4000bf46270 */
[----:B------:R-:W-:-:S04]  /*0ea0*/  LOP3.LUT R14, R22, R23, RZ, 0xfc, !PT ;  /* 0x00000017160e7212 */ /* 0x000fc800078efcff */
[----:B------:R-:W-:-:S04]  /*0eb0*/  ISETP.LT.OR P3, PT, R14, RZ, P2 ;  /* 0x000000ff0e00720c */ /* 0x000fc80001761670 */
[----:B------:R-:W-:Y:S02]  /*0ec0*/  ISETP.GE.OR P3, PT, R22, UR14, P3 ;  /* 0x0000000e16007c0c */ /* 0x000fe40009f66670 */
[----:B------:R-:W-:Y:S01]  /*0ed0*/  @!P0 SHF.L.U32 R15, R28, 0x10, RZ ;  /* 0x000000101c0f8819 */ /* 0x000fe200000006ff */
[----:B--2---:R-:W-:-:S10]  /*0ee0*/  @!P1 IMAD.U32 R25, R26, 0x10000, RZ ;  /* 0x000100001a199824 */ /* 0x004fd400078e00ff */
[----:B------:R-:W2:Y:S01]  /*0ef0*/  @!P3 LDG.E.U16 R26, desc[UR8][R12.64+0xa] ;  /* 0x00000a080c1ab981 */ /* 0x000ea2000c1e1500 */
[----:B---3--:R-:W-:-:S04]  /*0f00*/  @!P0 IMAD.U32 R27, R27, 0x10000, RZ ;  /* 0x000100001b1b8824 */ /* 0x008fc800078e00ff */
[----:B------:R-:W-:Y:S02]  /*0f10*/  @!P0 FFMA.FTZ R0, R15, R27, R0 ;  /* 0x0000001b0f008223 */ /* 0x000fe40000010000 */
[----:B------:R-:W0:Y:S01]  /*0f20*/  @!P3 LDC.64 R14, c[0x0][0x210] ;  /* 0x00008400ff0ebb82 */ /* 0x000e220000000a00 */
[----:B----4-:R-:W-:-:S05]  /*0f30*/  @!P1 SHF.L.U32 R17, R17, 0x10, RZ ;  /* 0x0000001011119819 */ /* 0x010fca00000006ff */
[----:B------:R-:W-:Y:S01]  /*0f40*/  @!P1 FFMA.FTZ R0, R25, R17, R0 ;  /* 0x0000001119009223 */ /* 0x000fe20000010000 */
[----:B------:R-:W-:-:S04]  /*0f50*/  IMAD R17, R19, UR15, R23 ;  /* 0x0000000f13117c24 */ /* 0x000fc8000f8e0217 */
[----:B------:R-:W-:-:S04]  /*0f60*/  @!P3 IMAD R29, R17, UR14, R22 ;  /* 0x0000000e111dbc24 */ /* 0x000fc8000f8e0216 */
[----:B0-----:R-:W-:Y:S01]  /*0f70*/  @!P3 IMAD.WIDE R28, R29, 0x2, R14 ;  /* 0x000000021d1cb825 */ /* 0x001fe200078e020e */
[----:B------:R-:W-:-:S04]  /*0f80*/  LOP3.LUT R14, R11, R23, RZ, 0xfc, !PT ;  /* 0x000000170b0e7212 */ /* 0x000fc800078efcff */
[----:B------:R-:W-:Y:S01]  /*0f90*/  ISETP.LT.OR P5, PT, R14, RZ, P2 ;  /* 0x000000ff0e00720c */ /* 0x000fe200017a1670 */
[----:B------:R-:W3:Y:S03]  /*0fa0*/  @!P3 LDG.E.U16 R25, desc[UR8][R28.64] ;  /* 0x000000081c19b981 */ /* 0x000ee6000c1e1500 */
[----:B------:R-:W-:-:S13]  /*0fb0*/  ISETP.GE.OR P5, PT, R11, UR14, P5 ;  /* 0x0000000e0b007c0c */ /* 0x000fda000afa6670 */
[----:B------:R-:W0:Y:S01]  /*0fc0*/  @!P5 LDC.64 R14, c[0x0][0x210] ;  /* 0x00008400ff0edb82 */ /* 0x000e220000000a00 */
[----:B-----5:R-:W-:Y:S02]  /*0fd0*/  @!P4 IMAD.U32 R27, R16, 0x10000, RZ ;  /* 0x00010000101bc824 */ /* 0x020fe400078e00ff */
[----:B------:R-:W-:-:S04]  /*0fe0*/  @!P4 IMAD.U32 R24, R24, 0x10000, RZ ;  /* 0x000100001818c824 */ /* 0x000fc800078e00ff */
[----:B------:R-:W-:Y:S01]  /*0ff0*/  @!P4 FFMA.FTZ R0, R27, R24, R0 ;  /* 0x000000181b00c223 */ /* 0x000fe20000010000 */
[----:B------:R-:W-:Y:S01]  /*1000*/  @!P5 IMAD R27, R17, UR14, R11 ;  /* 0x0000000e111bdc24 */ /* 0x000fe2000f8e020b */
[----:B------:R-:W4:Y:S03]  /*1010*/  @!P5 LDG.E.U16 R24, desc[UR8][R12.64+0xc] ;  /* 0x00000c080c18d981 */ /* 0x000f26000c1e1500 */
[----:B0-----:R-:W-:-:S05]  /*1020*/  @!P5 IMAD.WIDE R14, R27, 0x2, R14 ;  /* 0x000000021b0ed825 */ /* 0x001fca00078e020e */
[----:B------:R0:W5:Y:S01]  /*1030*/  @!P5 LDG.E.U16 R16, desc[UR8][R14.64] ;  /* 0x000000080e10d981 */ /* 0x000162000c1e1500 */
[----:B------:R-:W-:-:S04]  /*1040*/  LOP3.LUT R27, R18, R23, RZ, 0xfc, !PT ;  /* 0x00000017121b7212 */ /* 0x000fc800078efcff */
[----:B------:R-:W-:-:S04]  /*1050*/  ISETP.LT.OR P0, PT, R27, RZ, P2 ;  /* 0x000000ff1b00720c */ /* 0x000fc80001701670 */
[----:B------:R-:W-:-:S13]  /*1060*/  ISETP.GE.OR P0, PT, R18, UR14, P0 ;  /* 0x0000000e12007c0c */ /* 0x000fda0008706670 */
[----:B0-----:R-:W-:Y:S01]  /*1070*/  @!P0 IMAD R15, R17, UR14, R18 ;  /* 0x0000000e110f8c24 */ /* 0x001fe2000f8e0212 */
[----:B------:R-:W5:Y:S01]  /*1080*/  @!P0 LDG.E.U16 R28, desc[UR8][R12.64+0xe] ;  /* 0x00000e080c1c8981 */ /* 0x000f62000c1e1500 */
[----:B--2---:R-:W-:Y:S01]  /*1090*/  @!P3 SHF.L.U32 R27, R26, 0x10, RZ ;  /* 0x000000101a1bb819 */ /* 0x004fe200000006ff */
[----:B---3--:R-:W-:-:S04]  /*10a0*/  @!P3 IMAD.U32 R25, R25, 0x10000, RZ ;  /* 0x000100001919b824 */ /* 0x008fc800078e00ff */
[----:B------:R-:W-:Y:S02]  /*10b0*/  @!P3 FFMA.FTZ R0, R27, R25, R0 ;  /* 0x000000191b00b223 */ /* 0x000fe40000010000 */
[----:B------:R-:W0:Y:S01]  /*10c0*/  @!P0 LDC.64 R26, c[0x0][0x210] ;  /* 0x00008400ff1a8b82 */ /* 0x000e220000000a00 */
[----:B------:R-:W-:-:S04]  /*10d0*/  LOP3.LUT R25, R20, R23, RZ, 0xfc, !PT ;  /* 0x0000001714197212 */ /* 0x000fc800078efcff */
[----:B------:R-:W-:-:S04]  /*10e0*/  ISETP.LT.OR P1, PT, R25, RZ, P2 ;  /* 0x000000ff1900720c */ /* 0x000fc80001721670 */
[----:B------:R-:W-:Y:S01]  /*10f0*/  ISETP.GE.OR P1, PT, R20, UR14, P1 ;  /* 0x0000000e14007c0c */ /* 0x000fe20008f26670 */
[----:B0-----:R-:W-:-:S12]  /*1100*/  @!P0 IMAD.WIDE R26, R15, 0x2, R26 ;  /* 0x000000020f1a8825 */ /* 0x001fd800078e021a */
[----:B------:R-:W0:Y:S01]  /*1110*/  @!P1 LDC.64 R14, c[0x0][0x210] ;  /* 0x00008400ff0e9b82 */ /* 0x000e220000000a00 */
[----:B------:R-:W2:Y:S01]  /*1120*/  @!P0 LDG.E.U16 R27, desc[UR8][R26.64] ;  /* 0x000000081a1b8981 */ /* 0x000ea2000c1e1500 */
[----:B----4-:R-:W-:Y:S01]  /*1130*/  @!P5 IMAD.U32 R25, R24, 0x10000, RZ ;  /* 0x000100001819d824 */ /* 0x010fe200078e00ff */
[----:B-----5:R-:W-:-:S05]  /*1140*/  @!P5 SHF.L.U32 R16, R16, 0x10, RZ ;  /* 0x000000101010d819 */ /* 0x020fca00000006ff */
[----:B------:R-:W-:Y:S01]  /*1150*/  @!P5 FFMA.FTZ R0, R25, R16, R0 ;  /* 0x000000101900d223 */ /* 0x000fe20000010000 */
[----:B------:R-:W-:Y:S01]  /*1160*/  LOP3.LUT R16, R21, R23, RZ, 0xfc, !PT ;  /* 0x0000001715107212 */ /* 0x000fe200078efcff */
[----:B------:R-:W-:-:S03]  /*1170*/  @!P1 IMAD R25, R17, UR14, R20 ;  /* 0x0000000e11199c24 */ /* 0x000fc6000f8e0214 */
[----:B------:R-:W-:Y:S01]  /*1180*/  ISETP.LT.OR P4, PT, R16, RZ, P2 ;  /* 0x000000ff1000720c */ /* 0x000fe20001781670 */
[----:B0-----:R-:W-:Y:S02]  /*1190*/  @!P1 IMAD.WIDE R14, R25, 0x2, R14 ;  /* 0x00000002190e9825 */ /* 0x001fe400078e020e */
[----:B------:R-:W3:Y:S01]  /*11a0*/  @!P1 LDG.E.U16 R25, desc[UR8][R12.64+0x10] ;  /* 0x000010080c199981 */ /* 0x000ee2000c1e1500 */
[----:B------:R-:W-:-:S03]  /*11b0*/  ISETP.GE.OR P4, PT, R21, UR14, P4 ;  /* 0x0000000e15007c0c */ /* 0x000fc6000a786670 */
[----:B------:R0:W4:Y:S10]  /*11c0*/  @!P1 LDG.E.U16 R24, desc[UR8][R14.64] ;  /* 0x000000080e189981 */ /* 0x000134000c1e1500 */
        /* <DEDUP_REMOVED lines=9> */
[----:B------:R-:W-:Y:S01]  /*1260*/  ISETP.GE.OR P3, PT, R22, UR14, P3 ;  /* 0x0000000e16007c0c */ /* 0x000fe20009f66670 */
[----:B------:R-:W-:Y:S02]  /*1270*/  @!P0 IMAD.U32 R15, R28, 0x10000, RZ ;  /* 0x000100001c0f8824 */ /* 0x000fe400078e00ff */
[----:B0-----:R-:W-:-:S10]  /*1280*/  IMAD R17, R19, UR15, R23 ;  /* 0x0000000f13117c24 */ /* 0x001fd4000f8e0217 */
[----:B------:R-:W-:Y:S01]  /*1290*/  @!P3 IMAD R29, R17, UR14, R22 ;  /* 0x0000000e111dbc24 */ /* 0x000fe2000f8e0216 */
[----:B--2---:R-:W-:-:S05]  /*12a0*/  @!P0 SHF.L.U32 R27, R27, 0x10, RZ ;  /* 0x000000101b1b8819 */ /* 0x004fca00000006ff */
[----:B------:R-:W-:Y:S02]  /*12b0*/  @!P0 FFMA.FTZ R0, R15, R27, R0 ;  /* 0x0000001b0f008223 */ /* 0x000fe40000010000 */
[----:B------:R-:W0:Y:S01]  /*12c0*/  @!P3 LDC.64 R14, c[0x0][0x210] ;  /* 0x00008400ff0ebb82 */ /* 0x000e220000000a00 */
[----:B---3--:R-:W-:Y:S02]  /*12d0*/  @!P1 IMAD.U32 R25, R25, 0x10000, RZ ;  /* 0x0001000019199824 */ /* 0x008fe400078e00ff */
[----:B----4-:R-:W-:Y:S02]  /*12e0*/  @!P1 IMAD.U32 R24, R24, 0x10000, RZ ;  /* 0x0001000018189824 */ /* 0x010fe400078e00ff */
[----:B0-----:R-:W-:Y:S01]  /*12f0*/  @!P3 IMAD.WIDE R28, R29, 0x2, R14 ;  /* 0x000000021d1cb825 */ /* 0x001fe200078e020e */
[----:B------:R-:W-:-:S03]  /*1300*/  LOP3.LUT R14, R11, R23, RZ, 0xfc, !PT ;  /* 0x000000170b0e7212 */ /* 0x000fc600078efcff */
[----:B------:R-:W-:Y:S02]  /*1310*/  @!P1 FFMA.FTZ R0, R25, R24, R0 ;  /* 0x0000001819009223 */ /* 0x000fe40000010000 */
[----:B------:R-:W2:Y:S01]  /*1320*/  @!P3 LDG.E.U16 R25, desc[UR8][R12.64+0x14] ;  /* 0x000014080c19b981 */ /* 0x000ea2000c1e1500 */
[----:B------:R-:W-:-:S03]  /*1330*/  ISETP.LT.OR P5, PT, R14, RZ, P2 ;  /* 0x000000ff0e00720c */ /* 0x000fc600017a1670 */
[----:B------:R-:W3:Y:S01]  /*1340*/  @!P3 LDG.E.U16 R24, desc[UR8][R28.64] ;  /* 0x000000081c18b981 */ /* 0x000ee2000c1e1500 */
[----:B------:R-:W-:-:S13]  /*1350*/  ISETP.GE.OR P5, PT, R11, UR14, P5 ;  /* 0x0000000e0b007c0c */ /* 0x000fda000afa6670 */
[----:B------:R-:W0:Y:S01]  /*1360*/  @!P5 LDC.64 R14, c[0x0][0x210] ;  /* 0x00008400ff0edb82 */ /* 0x000e220000000a00 */
[----:B-----5:R-:W-:Y:S02]  /*1370*/  @!P4 SHF.L.U32 R27, R26, 0x10, RZ ;  /* 0x000000101a1bc819 */ /* 0x020fe400000006ff */
[----:B------:R-:W4:Y:S01]  /*1380*/  @!P5 LDG.E.U16 R26, desc[UR8][R12.64+0x16] ;  /* 0x000016080c1ad981 */ /* 0x000f22000c1e1500 */
[----:B------:R-:W-:-:S04]  /*1390*/  @!P4 IMAD.U32 R16, R16, 0x10000, RZ ;  /* 0x000100001010c824 */ /* 0x000fc800078e00ff */
[----:B------:R-:W-:Y:S01]  /*13a0*/  @!P4 FFMA.FTZ R0, R27, R16, R0 ;  /* 0x000000101b00c223 */ /* 0x000fe20000010000 */
[----:B------:R-:W-:-:S04]  /*13b0*/  @!P5 IMAD R27, R17, UR14, R11 ;  /* 0x0000000e111bdc24 */ /* 0x000fc8000f8e020b */
[----:B0-----:R-:W-:-:S05]  /*13c0*/  @!P5 IMAD.WIDE R14, R27, 0x2, R14 ;  /* 0x000000021b0ed825 */ /* 0x001fca00078e020e */
[----:B------:R0:W5:Y:S01]  /*13d0*/  @!P5 LDG.E.U16 R16, desc[UR8][R14.64] ;  /* 0x000000080e10d981 */ /* 0x000162000c1e1500 */
[----:B------:R-:W-:-:S04]  /*13e0*/  LOP3.LUT R27, R18, R23, RZ, 0xfc, !PT ;  /* 0x00000017121b7212 */ /* 0x000fc800078efcff */
[----:B------:R-:W-:-:S04]  /*13f0*/  ISETP.LT.OR P0, PT, R27, RZ, P2 ;  /* 0x000000ff1b00720c */ /* 0x000fc80001701670 */
[----:B------:R-:W-:Y:S02]  /*1400*/  ISETP.GE.OR P0, PT, R18, UR14, P0 ;  /* 0x0000000e12007c0c */ /* 0x000fe40008706670 */
[----:B------:R-:W-:-:S04]  /*1410*/  LOP3.LUT R27, R20, R23, RZ, 0xfc, !PT ;  /* 0x00000017141b7212 */ /* 0x000fc800078efcff */
[----:B------:R-:W-:-:S04]  /*1420*/  ISETP.LT.OR P1, PT, R27, RZ, P2 ;  /* 0x000000ff1b00720c */ /* 0x000fc80001721670 */
[----:B------:R-:W-:-:S03]  /*1430*/  ISETP.GE.OR P1, PT, R20, UR14, P1 ;  /* 0x0000000e14007c0c */ /* 0x000fc60008f26670 */
[----:B0-----:R-:W-:Y:S01]  /*1440*/  @!P0 IMAD R15, R17, UR14, R18 ;  /* 0x0000000e110f8c24 */ /* 0x001fe2000f8e0212 */
[----:B------:R-:W5:Y:S01]  /*1450*/  @!P0 LDG.E.U16 R29, desc[UR8][R12.64+0x18] ;  /* 0x000018080c1d8981 */ /* 0x000f62000c1e1500 */
[----:B--2---:R-:W-:Y:S01]  /*1460*/  @!P3 IMAD.U32 R25, R25, 0x10000, RZ ;  /* 0x000100001919b824 */ /* 0x004fe200078e00ff */
[----:B---3--:R-:W-:-:S05]  /*1470*/  @!P3 SHF.L.U32 R24, R24, 0x10, RZ ;  /* 0x000000101818b819 */ /* 0x008fca00000006ff */
[----:B------:R-:W-:Y:S02]  /*1480*/  @!P3 FFMA.FTZ R0, R25, R24, R0 ;  /* 0x000000181900b223 */ /* 0x000fe40000010000 */
[----:B------:R-:W0:Y:S02]  /*1490*/  @!P0 LDC.64 R24, c[0x0][0x210] ;  /* 0x00008400ff188b82 */ /* 0x000e240000000a00 */
[----:B0-----:R-:W-:-:S06]  /*14a0*/  @!P0 IMAD.WIDE R24, R15, 0x2, R24 ;  /* 0x000000020f188825 */ /* 0x001fcc00078e0218 */
[----:B------:R-:W0:Y:S01]  /*14b0*/  @!P1 LDC.64 R14, c[0x0][0x210] ;  /* 0x00008400ff0e9b82 */ /* 0x000e220000000a00 */
[----:B----4-:R-:W-:Y:S01]  /*14c0*/  @!P5 IMAD.U32 R27, R26, 0x10000, RZ ;  /* 0x000100001a1bd824 */ /* 0x010fe200078e00ff */
[----:B------:R-:W2:Y:S01]  /*14d0*/  @!P0 LDG.E.U16 R28, desc[UR8][R24.64] ;  /* 0x00000008181c8981 */ /* 0x000ea2000c1e1500 */
[----:B-----5:R-:W-:-:S04]  /*14e0*/  @!P5 IMAD.U32 R16, R16, 0x10000, RZ ;  /* 0x000100001010d824 */ /* 0x020fc800078e00ff */
[----:B------:R-:W-:Y:S01]  /*14f0*/  @!P5 FFMA.FTZ R0, R27, R16, R0 ;  /* 0x000000101b00d223 */ /* 0x000fe20000010000 */
[----:B------:R-:W-:Y:S01]  /*1500*/  @!P1 IMAD R27, R17, UR14, R20 ;  /* 0x0000000e111b9c24 */ /* 0x000fe2000f8e0214 */
[----:B------:R-:W-:-:S04]  /*1510*/  LOP3.LUT R16, R21, R23, RZ, 0xfc, !PT ;  /* 0x0000001715107212 */ /* 0x000fc800078efcff */
        /* <DEDUP_REMOVED lines=8> */
[----:B0-----:R-:W-:-:S05]  /*15a0*/  @!P4 IMAD.WIDE R24, R25, 0x2, R14 ;  /* 0x000000021918c825 */ /* 0x001fca00078e020e */
[----:B------:R0:W5:Y:S01]  /*15b0*/  @!P4 LDG.E.U16 R17, desc[UR8][R24.64] ;  /* 0x000000081811c981 */ /* 0x000162000c1e1500 */
[----:B------:R-:W-:-:S04]  /*15c0*/  IADD3 R23, R23, UR17, RZ ;  /* 0x0000001117177c10 */ /* 0x000fc8000fffe0ff */
[----:B------:R-:W-:Y:S02]  /*15d0*/  ISETP.GE.AND P2, PT, R23, UR15, PT ;  /* 0x0000000f17007c0c */ /* 0x000fe4000bf46270 */
[----:B------:R-:W-:-:S04]  /*15e0*/  LOP3.LUT R14, R22, R23, RZ, 0xfc, !PT ;  /* 0x00000017160e7212 */ /* 0x000fc800078efcff */
[----:B------:R-:W-:-:S04]  /*15f0*/  ISETP.LT.OR P3, PT, R14, RZ, P2 ;  /* 0x000000ff0e00720c */ /* 0x000fc80001761670 */
[----:B------:R-:W-:Y:S01]  /*1600*/  ISETP.GE.OR P3, PT, R22, UR14, P3 ;  /* 0x0000000e16007c0c */ /* 0x000fe20009f66670 */
[----:B------:R-:W-:-:S12]  /*1610*/  @!P0 IMAD.U32 R29, R29, 0x10000, RZ ;  /* 0x000100001d1d8824 */ /* 0x000fd800078e00ff */
[----:B------:R-:W1:Y:S01]  /*1620*/  @!P3 LDC.64 R14, c[0x0][0x210] ;  /* 0x00008400ff0ebb82 */ /* 0x000e620000000a00 */
[----:B0-----:R-:W-:Y:S01]  /*1630*/  IMAD R25, R19, UR15, R23 ;  /* 0x0000000f13197c24 */ /* 0x001fe2000f8e0217 */
[----:B------:R-:W-:Y:S01]  /*1640*/  LOP3.LUT R24, R11, R23, RZ, 0xfc, !PT ;  /* 0x000000170b187212 */ /* 0x000fe200078efcff */
[----:B--2---:R-:W-:-:S04]  /*1650*/  @!P0 IMAD.U32 R28, R28, 0x10000, RZ ;  /* 0x000100001c1c8824 */ /* 0x004fc800078e00ff */
[----:B------:R-:W-:Y:S01]  /*1660*/  @!P0 FFMA.FTZ R0, R29, R28, R0 ;  /* 0x0000001c1d008223 */ /* 0x000fe20000010000 */
[----:B------:R-:W-:Y:S01]  /*1670*/  ISETP.LT.OR P0, PT, R24, RZ, P2 ;  /* 0x000000ff1800720c */ /* 0x000fe20001701670 */
[----:B------:R-:W2:Y:S01]  /*1680*/  @!P3 LDG.E.U16 R28, desc[UR8][R12.64+0x1e] ;  /* 0x00001e080c1cb981 */ /* 0x000ea2000c1e1500 */
[----:B---3--:R-:W-:Y:S01]  /*1690*/  @!P1 SHF.L.U32 R27, R27, 0x10, RZ ;  /* 0x000000101b1b9819 */ /* 0x008fe200000006ff */
[----:B----4-:R-:W-:-:S04]  /*16a0*/  @!P1 IMAD.U32 R26, R26, 0x10000, RZ ;  /* 0x000100001a1a9824 */ /* 0x010fc800078e00ff */
[----:B------:R-:W-:Y:S01]  /*16b0*/  @!P1 FFMA.FTZ R0, R27, R26, R0 ;  /* 0x0000001a1b009223 */ /* 0x000fe20000010000 */
[----:B------:R-:W-:-:S04]  /*16c0*/  @!P3 IMAD R27, R25, UR14, R22 ;  /* 0x0000000e191bbc24 */ /* 0x000fc8000f8e0216 */
[----:B-1----:R-:W-:Y:S01]  /*16d0*/  @!P3 IMAD.WIDE R14, R27, 0x2, R14 ;  /* 0x000000021b0eb825 */ /* 0x002fe200078e020e */
[----:B------:R-:W-:-:S04]  /*16e0*/  ISETP.GE.OR P0, PT, R11, UR14, P0 ;  /* 0x0000000e0b007c0c */ /* 0x000fc80008706670 */
[----:B------:R0:W3:Y:S01]  /*16f0*/  @!P3 LDG.E.U16 R27, desc[UR8][R14.64] ;  /* 0x000000080e1bb981 */ /* 0x0000e2000c1e1500 */
[----:B-----5:R-:W-:-:S08]  /*1700*/  @!P4 IMAD.U32 R29, R16, 0x10000, RZ ;  /* 0x00010000101dc824 */ /* 0x020fd000078e00ff */
[----:B------:R-:W4:Y:S01]  /*1710*/  @!P0 LDG.E.U16 R26, desc[UR8][R12.64+0x20] ;  /* 0x000020080c1a8981 */ /* 0x000f22000c1e1500 */
[----:B0-----:R-:W0:Y:S01]  /*1720*/  @!P0 LDC.64 R14, c[0x0][0x210] ;  /* 0x00008400ff0e8b82 */ /* 0x001e220000000a00 */
[----:B------:R-:W-:-:S05]  /*1730*/  @!P4 SHF.L.U32 R17, R17, 0x10, RZ ;  /* 0x000000101111c819 */ /* 0x000fca00000006ff */
[----:B------:R-:W-:Y:S01]  /*1740*/  @!P4 FFMA.FTZ R0, R29, R17, R0 ;  /* 0x000000111d00c223 */ /* 0x000fe20000010000 */
[----:B------:R-:W-:-:S04]  /*1750*/  @!P0 IMAD R17, R25, UR14, R11 ;  /* 0x0000000e19118c24 */ /* 0x000fc8000f8e020b */
[----:B0-----:R-:W-:-:S05]  /*1760*/  @!P0 IMAD.WIDE R16, R17, 0x2, R14 ;  /* 0x0000000211108825 */ /* 0x001fca00078e020e */
[----:B------:R0:W5:Y:S01]  /*1770*/  @!P0 LDG.E.U16 R24, desc[UR8][R16.64] ;  /* 0x0000000810188981 */ /* 0x000162000c1e1500 */
[----:B------:R-:W-:-:S04]  /*1780*/  LOP3.LUT R14, R18, R23, RZ, 0xfc, !PT ;  /* 0x00000017120e7212 */ /* 0x000fc800078efcff */
[----:B------:R-:W-:-:S04]  /*1790*/  ISETP.LT.OR P4, PT, R14, RZ, P2 ;  /* 0x000000ff0e00720c */ /* 0x000fc80001781670 */
[----:B------:R-:W-:-:S13]  /*17a0*/  ISETP.GE.OR P4, PT, R18, UR14, P4 ;  /* 0x0000000e12007c0c */ /* 0x000fda000a786670 */
[----:B0-----:R-:W-:Y:S02]  /*17b0*/  @!P4 IMAD R17, R25, UR14, R18 ;  /* 0x0000000e1911cc24 */ /* 0x001fe4000f8e0212 */
[----:B--2---:R-:W-:Y:S02]  /*17c0*/  @!P3 IMAD.U32 R15, R28, 0x10000, RZ ;  /* 0x000100001c0fb824 */ /* 0x004fe400078e00ff */
        /* <DEDUP_REMOVED lines=8> */
[----:B----4-:R-:W-:Y:S01]  /*1850*/  @!P0 SHF.L.U32 R27, R26, 0x10, RZ ;  /* 0x000000101a1b8819 */ /* 0x010fe200000006ff */
[----:B------:R-:W2:Y:S01]  /*1860*/  @!P4 LDG.E.U16 R14, desc[UR8][R14.64] ;  /* 0x000000080e0ec981 */ /* 0x000ea2000c1e1500 */
[----:B-----5:R-:W-:-:S03]  /*1870*/  @!P0 IMAD.U32 R26, R24, 0x10000, RZ ;  /* 0x00010000181a8824 */ /* 0x020fc600078e00ff */
[----:B------:R-:W3:Y:S01]  /*1880*/  @!P4 LDG.E.U16 R24, desc[UR8][R12.64+0x22] ;  /* 0x000022080c18c981 */ /* 0x000ee2000c1e1500 */
[----:B------:R-:W-:Y:S01]  /*1890*/  @!P0 FFMA.FTZ R0, R27, R26, R0 ;  /* 0x0000001a1b008223 */ /* 0x000fe20000010000 */
[----:B------:R-:W-:Y:S02]  /*18a0*/  @!P3 IMAD R27, R25, UR14, R20 ;  /* 0x0000000e191bbc24 */ /* 0x000fe4000f8e0214 */
[----:B------:R-:W4:Y:S02]  /*18b0*/  @!P3 LDG.E.U16 R26, desc[UR8][R12.64+0x24] ;  /* 0x000024080c1ab981 */ /* 0x000f24000c1e1500 */
[----:B0-----:R-:W-:-:S05]  /*18c0*/  @!P3 IMAD.WIDE R16, R27, 0x2, R16 ;  /* 0x000000021b10b825 */ /* 0x001fca00078e0210 */
[----:B------:R0:W5:Y:S01]  /*18d0*/  @!P3 LDG.E.U16 R27, desc[UR8][R16.64] ;  /* 0x00000008101bb981 */ /* 0x000162000c1e1500 */
[----:B------:R-:W-:-:S04]  /*18e0*/  LOP3.LUT R28, R21, R23, RZ, 0xfc, !PT ;  /* 0x00000017151c7212 */ /* 0x000fc800078efcff */
[----:B------:R-:W-:-:S04]  /*18f0*/  ISETP.LT.OR P0, PT, R28, RZ, P2 ;  /* 0x000000ff1c00720c */ /* 0x000fc80001701670 */
[----:B------:R-:W-:Y:S01]  /*1900*/  ISETP.GE.OR P0, PT, R21, UR14, P0 ;  /* 0x0000000e15007c0c */ /* 0x000fe20008706670 */
[----:B------:R-:W-:-:S05]  /*1910*/  VIADD R23, R23, UR17 ;  /* 0x0000001117177c36 */ /* 0x000fca0008000000 */
[----:B------:R-:W-:-:S07]  /*1920*/  ISETP.GE.AND P1, PT, R23, UR15, PT ;  /* 0x0000000f17007c0c */ /* 0x000fce000bf26270 */
[----:B0-----:R-:W0:Y:S01]  /*1930*/  @!P0 LDC.64 R16, c[0x0][0x210] ;  /* 0x00008400ff108b82 */ /* 0x001e220000000a00 */
[----:B------:R-:W-:Y:S02]  /*1940*/  @!P0 IMAD R25, R25, UR14, R21 ;  /* 0x0000000e19198c24 */ /* 0x000fe4000f8e0215 */
[----:B------:R-:W-:Y:S02]  /*1950*/  IMAD R19, R19, UR15, R23 ;  /* 0x0000000f13137c24 */ /* 0x000fe4000f8e0217 */
[----:B--2---:R-:W-:Y:S01]  /*1960*/  @!P4 IMAD.U32 R14, R14, 0x10000, RZ ;  /* 0x000100000e0ec824 */ /* 0x004fe200078e00ff */
[----:B---3--:R-:W-:Y:S02]  /*1970*/  @!P4 SHF.L.U32 R15, R24, 0x10, RZ ;  /* 0x00000010180fc819 */ /* 0x008fe400000006ff */
[----:B------:R-:W-:-:S03]  /*1980*/  LOP3.LUT R24, R22, R23, RZ, 0xfc, !PT ;  /* 0x0000001716187212 */ /* 0x000fc600078efcff */
[----:B------:R-:W-:Y:S01]  /*1990*/  @!P4 FFMA.FTZ R0, R15, R14, R0 ;  /* 0x0000000e0f00c223 */ /* 0x000fe20000010000 */
[----:B------:R-:W-:Y:S02]  /*19a0*/  ISETP.LT.OR P2, PT, R24, RZ, P1 ;  /* 0x000000ff1800720c */ /* 0x000fe40000f41670 */
[CC--:B------:R-:W-:Y:S02]  /*19b0*/  LOP3.LUT R14, R11.reuse, R23.reuse, RZ, 0xfc, !PT ;  /* 0x000000170b0e7212 */ /* 0x0c0fe400078efcff */
[----:B------:R-:W-:Y:S02]  /*19c0*/  ISETP.GE.OR P2, PT, R22, UR14, P2 ;  /* 0x0000000e16007c0c */ /* 0x000fe40009746670 */
[----:B------:R-:W-:Y:S01]  /*19d0*/  ISETP.LT.OR P4, PT, R14, RZ, P1 ;  /* 0x000000ff0e00720c */ /* 0x000fe20000f81670 */
[----:B----4-:R-:W-:Y:S01]  /*19e0*/  @!P3 IMAD.U32 R15, R26, 0x10000, RZ ;  /* 0x000100001a0fb824 */ /* 0x010fe200078e00ff */
[----:B------:R-:W-:Y:S02]  /*19f0*/  LOP3.LUT R24, R18, R23, RZ, 0xfc, !PT ;  /* 0x0000001712187212 */ /* 0x000fe400078efcff */
[----:B------:R-:W-:-:S02]  /*1a00*/  ISETP.GE.OR P4, PT, R11, UR14, P4 ;  /* 0x0000000e0b007c0c */ /* 0x000fc4000a786670 */
[----:B-----5:R-:W-:-:S05]  /*1a10*/  @!P3 SHF.L.U32 R27, R27, 0x10, RZ ;  /* 0x000000101b1bb819 */ /* 0x020fca00000006ff */
[----:B------:R-:W-:Y:S01]  /*1a20*/  @!P3 FFMA.FTZ R0, R15, R27, R0 ;  /* 0x0000001b0f00b223 */ /* 0x000fe20000010000 */
[----:B------:R-:W-:Y:S01]  /*1a30*/  ISETP.LT.OR P3, PT, R24, RZ, P1 ;  /* 0x000000ff1800720c */ /* 0x000fe20000f61670 */
[----:B------:R-:W1:Y:S01]  /*1a40*/  @!P2 LDC.64 R14, c[0x0][0x210] ;  /* 0x00008400ff0eab82 */ /* 0x000e620000000a00 */
[----:B------:R-:W-:-:S04]  /*1a50*/  LOP3.LUT R24, R20, R23, RZ, 0xfc, !PT ;  /* 0x0000001714187212 */ /* 0x000fc800078efcff */
[----:B------:R-:W-:Y:S01]  /*1a60*/  ISETP.LT.OR P5, PT, R24, RZ, P1 ;  /* 0x000000ff1800720c */ /* 0x000fe20000fa1670 */
[----:B0-----:R-:W-:Y:S02]  /*1a70*/  @!P0 IMAD.WIDE R24, R25, 0x2, R16 ;  /* 0x0000000219188825 */ /* 0x001fe400078e0210 */
[----:B------:R-:W0:Y:S01]  /*1a80*/  @!P4 LDC.64 R16, c[0x0][0x210] ;  /* 0x00008400ff10cb82 */ /* 0x000e220000000a00 */
[----:B------:R-:W-:Y:S02]  /*1a90*/  ISETP.GE.OR P3, PT, R18, UR14, P3 ;  /* 0x0000000e12007c0c */ /* 0x000fe40009f66670 */
[----:B------:R-:W-:Y:S01]  /*1aa0*/  LOP3.LUT R23, R21, R23, RZ, 0xfc, !PT ;  /* 0x0000001715177212 */ /* 0x000fe200078efcff */
[C---:B------:R-:W-:Y:S01]  /*1ab0*/  @!P2 IMAD R27, R19.reuse, UR14, R22 ;  /* 0x0000000e131bac24 */ /* 0x040fe2000f8e0216 */
[----:B------:R-:W-:Y:S01]  /*1ac0*/  ISETP.GE.OR P5, PT, R20, UR14, P5 ;  /* 0x0000000e14007c0c */ /* 0x000fe2000afa6670 */
[----:B------:R-:W-:Y:S01]  /*1ad0*/  @!P4 IMAD R28, R19, UR14, R11 ;  /* 0x0000000e131ccc24 */ /* 0x000fe2000f8e020b */
[----:B------:R-:W-:Y:S01]  /*1ae0*/  ISETP.LT.OR P1, PT, R23, RZ, P1 ;  /* 0x000000ff1700720c */ /* 0x000fe20000f21670 */
[----:B------:R-:W2:Y:S03]  /*1af0*/  @!P0 LDG.E.U16 R24, desc[UR8][R24.64] ;  /* 0x0000000818188981 */ /* 0x000ea6000c1e1500 */
[----:B------:R-:W-:-:S03]  /*1b00*/  ISETP.GE.OR P1, PT, R21, UR14, P1 ;  /* 0x0000000e15007c0c */ /* 0x000fc60008f26670 */
[----:B------:R-:W3:Y:S01]  /*1b10*/  @!P3 LDC.64 R22, c[0x0][0x210] ;  /* 0x00008400ff16bb82 */ /* 0x000ee20000000a00 */
[----:B-1----:R-:W-:Y:S01]  /*1b20*/  @!P2 IMAD.WIDE R26, R27, 0x2, R14 ;  /* 0x000000021b1aa825 */ /* 0x002fe200078e020e */
[----:B------:R-:W4:Y:S03]  /*1b30*/  @!P4 LDG.E.U16 R25, desc[UR8][R12.64+0x2a] ;  /* 0x00002a080c19c981 */ /* 0x000f26000c1e1500 */
[----:B------:R-:W-:-:S03]  /*1b40*/  @!P3 IMAD R11, R19, UR14, R18 ;  /* 0x0000000e130bbc24 */ /* 0x000fc6000f8e0212 */
[----:B------:R-:W1:Y:S01]  /*1b50*/  @!P5 LDC.64 R14, c[0x0][0x210] ;  /* 0x00008400ff0edb82 */ /* 0x000e620000000a00 */
[C---:B------:R-:W-:Y:S01]  /*1b60*/  @!P5 IMAD R29, R19.reuse, UR14, R20 ;  /* 0x0000000e131ddc24 */ /* 0x040fe2000f8e0214 */
[----:B------:R-:W5:Y:S01]  /*1b70*/  @!P2 LDG.E.U16 R26, desc[UR8][R26.64] ;  /* 0x000000081a1aa981 */ /* 0x000f62000c1e1500 */
[----:B------:R-:W-:Y:S02]  /*1b80*/  @!P1 IMAD R21, R19, UR14, R21 ;  /* 0x0000000e13159c24 */ /* 0x000fe4000f8e0215 */
[----:B0-----:R-:W-:Y:S01]  /*1b90*/  @!P4 IMAD.WIDE R18, R28, 0x2, R16 ;  /* 0x000000021c12c825 */ /* 0x001fe200078e0210 */
[----:B------:R-:W5:Y:S02]  /*1ba0*/  @!P0 LDG.E.U16 R20, desc[UR8][R12.64+0x26] ;  /* 0x000026080c148981 */ /* 0x000f64000c1e1500 */
[----:B------:R-:W0:Y:S02]  /*1bb0*/  @!P1 LDC.64 R16, c[0x0][0x210] ;  /* 0x00008400ff109b82 */ /* 0x000e240000000a00 */
[----:B------:R-:W5:Y:S04]  /*1bc0*/  @!P3 LDG.E.U16 R28, desc[UR8][R12.64+0x2c] ;  /* 0x00002c080c1cb981 */ /* 0x000f68000c1e1500 */
[----:B------:R-:W5:Y:S01]  /*1bd0*/  @!P4 LDG.E.U16 R18, desc[UR8][R18.64] ;  /* 0x000000081212c981 */ /* 0x000f62000c1e1500 */
[----:B---3--:R-:W-:-:S03]  /*1be0*/  @!P3 IMAD.WIDE R22, R11, 0x2, R22 ;  /* 0x000000020b16b825 */ /* 0x008fc600078e0216 */
[----:B------:R-:W3:Y:S04]  /*1bf0*/  @!P2 LDG.E.U16 R11, desc[UR8][R12.64+0x28] ;  /* 0x000028080c0ba981 */ /* 0x000ee8000c1e1500 */
[----:B------:R-:W3:Y:S01]  /*1c00*/  @!P3 LDG.E.U16 R22, desc[UR8][R22.64] ;  /* 0x000000081616b981 */ /* 0x000ee2000c1e1500 */
[----:B-1----:R-:W-:-:S03]  /*1c10*/  @!P5 IMAD.WIDE R14, R29, 0x2, R14 ;  /* 0x000000021d0ed825 */ /* 0x002fc600078e020e */
[----:B------:R-:W3:Y:S04]  /*1c20*/  @!P1 LDG.E.U16 R19, desc[UR8][R12.64+0x30] ;  /* 0x000030080c139981 */ /* 0x000ee8000c1e1500 */
[----:B------:R-:W3:Y:S01]  /*1c30*/  @!P5 LDG.E.U16 R14, desc[UR8][R14.64] ;  /* 0x000000080e0ed981 */ /* 0x000ee2000c1e1500 */
[----:B0-----:R-:W-:-:S03]  /*1c40*/  @!P1 IMAD.WIDE R16, R21, 0x2, R16 ;  /* 0x0000000215109825 */ /* 0x001fc600078e0210 */
[----:B------:R0:W3:Y:S04]  /*1c50*/  @!P5 LDG.E.U16 R21, desc[UR8][R12.64+0x2e] ;  /* 0x00002e080c15d981 */ /* 0x0000e8000c1e1500 */
[----:B------:R-:W3:Y:S01]  /*1c60*/  @!P1 LDG.E.U16 R16, desc[UR8][R16.64] ;  /* 0x0000000810109981 */ /* 0x000ee2000c1e1500 */
[----:B0-----:R-:W-:Y:S02]  /*1c70*/  SHF.R.S64 R12, RZ, 0x1f, R10 ;  /* 0x0000001fff0c7819 */ /* 0x001fe4000000100a */
[----:B--2---:R-:W-:Y:S01]  /*1c80*/  @!P0 SHF.L.U32 R24, R24, 0x10, RZ ;  /* 0x0000001018188819 */ /* 0x004fe200000006ff */
[----:B----4-:R-:W-:Y:S01]  /*1c90*/  @!P4 IMAD.U32 R25, R25, 0x10000, RZ ;  /* 0x000100001919c824 */ /* 0x010fe200078e00ff */
[----:B-----5:R-:W-:Y:S01]  /*1ca0*/  @!P2 SHF.L.U32 R26, R26, 0x10, RZ ;  /* 0x000000101a1aa819 */ /* 0x020fe200000006ff */
[----:B------:R-:W-:-:S04]  /*1cb0*/  @!P0 IMAD.U32 R27, R20, 0x10000, RZ ;  /* 0x00010000141b8824 */ /* 0x000fc800078e00ff */
[----:B------:R-:W-:Y:S01]  /*1cc0*/  @!P0 FFMA.FTZ R0, R27, R24, R0 ;  /* 0x000000181b008223 */ /* 0x000fe20000010000 */
[----:B------:R-:W-:Y:S01]  /*1cd0*/  @!P4 SHF.L.U32 R18, R18, 0x10, RZ ;  /* 0x000000101212c819 */ /* 0x000fe200000006ff */
[----:B---3--:R-:W-:-:S04]  /*1ce0*/  @!P2 IMAD.U32 R11, R11, 0x10000, RZ ;  /* 0x000100000b0ba824 */ /* 0x008fc800078e00ff */
[----:B------:R-:W-:Y:S01]  /*1cf0*/  @!P2 FFMA.FTZ R0, R11, R26, R0 ;  /* 0x0000001a0b00a223 */ /* 0x000fe20000010000 */
[----:B------:R-:W-:Y:S01]  /*1d00*/  @!P3 SHF.L.U32 R22, R22, 0x10, RZ ;  /* 0x000000101616b819 */ /* 0x000fe200000006ff */
[----:B------:R-:W-:Y:S02]  /*1d10*/  @!P3 IMAD.U32 R11, R28, 0x10000, RZ ;  /* 0x000100001c0bb824 */ /* 0x000fe400078e00ff */
[----:B------:R-:W-:Y:S01]  /*1d20*/  @!P4 FFMA.FTZ R0, R25, R18, R0 ;  /* 0x000000121900c223 */ /* 0x000fe20000010000 */
[----:B------:R-:W-:-:S03]  /*1d30*/  @!P5 SHF.L.U32 R14, R14, 0x10, RZ ;  /* 0x000000100e0ed819 */ /* 0x000fc600000006ff */
[----:B------:R-:W-:Y:S01]  /*1d40*/  @!P3 FFMA.FTZ R0, R11, R22, R0 ;  /* 0x000000160b00b223 */ /* 0x000fe20000010000 */
[----:B------:R-:W-:Y:S02]  /*1d50*/  @!P5 IMAD.U32 R21, R21, 0x10000, RZ ;  /* 0x000100001515d824 */ /* 0x000fe400078e00ff */
[----:B------:R-:W-:Y:S01]  /*1d60*/  @!P1 IMAD.U32 R19, R19, 0x10000, RZ ;  /* 0x0001000013139824 */ /* 0x000fe200078e00ff */
[----:B------:R-:W-:Y:S01]  /*1d70*/  @!P1 SHF.L.U32 R16, R16, 0x10, RZ ;  /* 0x0000001010109819 */ /* 0x000fe200000006ff */
[----:B------:R-:W-:Y:S01]  /*1d80*/  @!P5 FFMA.FTZ R0, R21, R14, R0 ;  /* 0x0000000e1500d223 */ /* 0x000fe20000010000 */
[----:B------:R-:W-:-:S03]  /*1d90*/  IADD3 R12, P0, R12, UR18, RZ ;  /* 0x000000120c0c7c10 */ /* 0x000fc6000ff1e0ff */
[----:B------:R-:W-:Y:S01]  /*1da0*/  @!P1 FFMA.FTZ R0, R19, R16, R0 ;  /* 0x0000001013009223 */ /* 0x000fe20000010000 */
[C---:B------:R-:W-:Y:S02]  /*1db0*/  LEA.HI.X.SX32 R13, R10.reuse, UR19, 0x1, P0 ;  /* 0x000000130a0d7c11 */ /* 0x040fe400080f0eff */
[----:B------:R-:W-:Y:S02]  /*1dc0*/  IADD3 R10, P0, R10, UR7, RZ ;  /* 0x000000070a0a7c10 */ /* 0x000fe4000ff1e0ff */
[----:B------:R-:W-:-:S03]  /*1dd0*/  F2FP.BF16.F32.PACK_AB R0, RZ, R0 ;  /* 0x00000000ff00723e */ /* 0x000fc600000010ff */
[----:B------:R-:W-:Y:S01]  /*1de0*/  IMAD.X R9, RZ, RZ, R9, P0 ;  /* 0x000000ffff097224 */ /* 0x000fe200000e0609 */
[----:B------:R-:W-:Y:S01]  /*1df0*/  ISETP.GE.U32.AND P0, PT, R10, UR20, PT ;  /* 0x000000140a007c0c */ /* 0x000fe2000bf06070 */
[----:B------:R0:W-:Y:S03]  /*1e00*/  STG.E.U16 desc[UR8][R12.64], R0 ;  /* 0x000000000c007986 */ /* 0x0001e6000c101508 */
[----:B------:R-:W-:-:S13]  /*1e10*/  ISETP.GE.AND.EX P0, PT, R9, UR10, PT, P0 ;  /* 0x0000000a09007c0c */ /* 0x000fda000bf06300 */
[----:B0-----:R-:W-:Y:S05]  /*1e20*/  @!P0 BRA `(.L_x_873) ;  /* 0xffffffe400908947 */ /* 0x001fea000383ffff */
[----:B------:R-:W-:Y:S05]  /*1e30*/  BSYNC B0 ;  /* 0x0000000000007941 */ /* 0x000fea0003800000 */
.L_x_872:
[----:B------:R-:W-:Y:S05]  /*1e40*/  EXIT ;  /* 0x000000000000794d */ /* 0x000fea0003800000 */
.L_x_871:
        /* <DEDUP_REMOVED lines=14> */
[----:B------:R-:W4:Y:S01]  /*1f30*/  LDC.64 R12, c[0x0][0x260] ;  /* 0x00009800ff0c7b82 */ /* 0x000f220000000a00 */
[----:B---3--:R-:W3:Y:S02]  /*1f40*/  MUFU.RCP R0, R0 ;  /* 0x0000000000007308 */ /* 0x008ee40000001000 */
[----:B---3--:R-:W-:-:S06]  /*1f50*/  IADD3 R10, R0, 0xffffffe, RZ ;  /* 0x0ffffffe000a7810 */ /* 0x008fcc0007ffe0ff */
[----:B------:R3:W5:Y:S02]  /*1f60*/  F2I.FTZ.U32.TRUNC.NTZ R11, R10 ;  /* 0x0000000a000b7305 */ /* 0x000764000021f000 */
[----:B---3--:R-:W-:Y:S01]  /*1f70*/  HFMA2.MMA R10, -RZ, RZ, 0, 0 ;  /* 0x00000000ff0a7435 */ /* 0x008fe200000001ff */
[----:B-----5:R-:W-:-:S04]  /*1f80*/  IMAD.MOV R9, RZ, RZ, -R11 ;  /* 0x000000ffff097224 */ /* 0x020fc800078e0a0b */
[----:B------:R-:W-:-:S05]  /*1f90*/  IMAD R9, R9, R4, RZ ;  /* 0x0000000409097224 */ /* 0x000fca00078e02ff */
[----:B012-4-:R-:W-:-:S07]  /*1fa0*/  IMAD.HI.U32 R2, R11, R9, R10 ;  /* 0x000000090b027227 */ /* 0x017fce00078e000a */
.L_x_875:
[----:B------:R-:W-:Y:S01]  /*1fb0*/  IABS R9, R7 ;  /* 0x0000000700097213 */ /* 0x000fe20000000000 */
[----:B------:R-:W-:Y:S01]  /*1fc0*/  UPRMT UR4, UR5, 0x8880, URZ ;  /* 0x0000888005047896 */ /* 0x000fe2000800003f */
[----:B------:R-:W-:Y:S02]  /*1fd0*/  IABS R11, R8 ;  /* 0x00000008000b7213 */ /* 0x000fe40000000000 */
[----:B------:R-:W0:Y:S01]  /*1fe0*/  I2F.RP R15, R9 ;  /* 0x00000009000f7306 */ /* 0x000e220000209400 */
[----:B------:R-:W-:Y:S02]  /*1ff0*/  IABS R10, R5 ;  /* 0x00000005000a7213 */ /* 0x000fe40000000000 */
[----:B------:R-:W-:Y:S01]  /*2000*/  IMAD.HI.U32 R14, R2, R11, RZ ;  /* 0x0000000b020e7227 */ /* 0x000fe200078e00ff */
[----:B------:R-:W-:Y:S02]  /*2010*/  IABS R17, R6 ;  /* 0x0000000600117213 */ /* 0x000fe40000000000 */
[----:B------:R-:W-:Y:S01]  /*2020*/  ISETP.NE.AND P5, PT, R6, RZ, PT ;  /* 0x000000ff0600720c */ /* 0x000fe20003fa5270 */
[----:B------:R-:W-:-:S04]  /*2030*/  IMAD.MOV R0, RZ, RZ, -R14 ;  /* 0x000000ffff007224 */ /* 0x000fc800078e0a0e */
[----:B------:R-:W-:Y:S01]  /*2040*/  IMAD R11, R10, R0, R11 ;  /* 0x000000000a0b7224 */ /* 0x000fe200078e020b */
[----:B------:R-:W-:Y:S01]  /*2050*/  LOP3.LUT R0, R8, R5, RZ, 0x3c, !PT ;  /* 0x0000000508007212 */ /* 0x000fe200078e3cff */
[----:B0-----:R-:W0:Y:S03]  /*2060*/  MUFU.RCP R15, R15 ;  /* 0x0000000f000f7308 */ /* 0x001e260000001000 */
[----:B------:R-:W-:Y:S02]  /*2070*/  ISETP.GT.U32.AND P1, PT, R4, R11, PT ;  /* 0x0000000b0400720c */ /* 0x000fe40003f24070 */
[----:B------:R-:W-:-:S11]  /*2080*/  ISETP.GE.AND P2, PT, R0, RZ, PT ;  /* 0x000000ff0000720c */ /* 0x000fd60003f46270 */
[----:B------:R-:W-:Y:S02]  /*2090*/  @!P1 IADD3 R11, R11, -R10, RZ ;  /* 0x8000000a0b0b9210 */ /* 0x000fe40007ffe0ff */
[----:B------:R-:W-:Y:S01]  /*20a0*/  @!P1 IADD3 R14, R14, 0x1, RZ ;  /* 0x000000010e0e9810 */ /* 0x000fe20007ffe0ff */
[----:B0-----:R-:W-:Y:S01]  /*20b0*/  VIADD R10, R15, 0xffffffe ;  /* 0x0ffffffe0f0a7836 */ /* 0x001fe20000000000 */
[----:B------:R-:W-:Y:S02]  /*20c0*/  ISETP.GE.U32.AND P0, PT, R11, R4, PT ;  /* 0x000000040b00720c */ /* 0x000fe40003f06070 */
[----:B------:R-:W-:Y:S01]  /*20d0*/  ISETP.NE.AND P1, PT, R5, RZ, PT ;  /* 0x000000ff0500720c */ /* 0x000fe20003f25270 */
[----:B------:R0:W1:Y:S02]  /*20e0*/  F2I.FTZ.U32.TRUNC.NTZ R11, R10 ;  /* 0x0000000a000b7305 */ /* 0x000064000021f000 */
[----:B0-----:R-:W-:-:S08]  /*20f0*/  IMAD.MOV.U32 R10, RZ, RZ, RZ ;  /* 0x000000ffff0a7224 */ /* 0x001fd000078e00ff */
[----:B------:R-:W-:Y:S01]  /*2100*/  @P0 VIADD R14, R14, 0x1 ;  /* 0x000000010e0e0836 */ /* 0x000fe20000000000 */
[----:B-1----:R-:W-:-:S03]  /*2110*/  IADD3 R0, RZ, -R11, RZ ;  /* 0x8000000bff007210 */ /* 0x002fc60007ffe0ff */
[----:B------:R-:W-:Y:S01]  /*2120*/  @!P2 IMAD.MOV R14, RZ, RZ, -R14 ;  /* 0x000000ffff0ea224 */ /* 0x000fe200078e0a0e */
[----:B------:R-:W-:Y:S01]  /*2130*/  @!P1 LOP3.LUT R14, RZ, R5, RZ, 0x33, !PT ;  /* 0x00000005ff0e9212 */ /* 0x000fe200078e33ff */
[----:B------:R-:W-:-:S03]  /*2140*/  IMAD R15, R0, R9, RZ ;  /* 0x00000009000f7224 */ /* 0x000fc600078e02ff */
[----:B------:R-:W-:Y:S01]  /*2150*/  IABS R16, R14 ;  /* 0x0000000e00107213 */ /* 0x000fe20000000000 */
[----:B------:R-:W-:Y:S01]  /*2160*/  IMAD.MOV R21, RZ, RZ, -R14 ;  /* 0x000000ffff157224 */ /* 0x000fe200078e0a0e */
[----:B------:R-:W-:Y:S01]  /*2170*/  MOV R0, R17 ;  /* 0x0000001100007202 */ /* 0x000fe20000000f00 */
[----:B------:R-:W-:Y:S01]  /*2180*/  IMAD.HI.U32 R15, R11, R15, R10 ;  /* 0x0000000f0b0f7227 */ /* 0x000fe200078e000a */
[----:B------:R-:W-:Y:S02]  /*2190*/  MOV R10, R16 ;  /* 0x00000010000a7202 */ /* 0x000fe40000000f00 */
[----:B------:R-:W0:Y:S01]  /*21a0*/  I2F.RP R16, R0 ;  /* 0x0000000000107306 */ /* 0x000e220000209400 */
[----:B------:R-:W-:Y:S02]  /*21b0*/  IMAD R21, R5, R21, R8 ;  /* 0x0000001505157224 */ /* 0x000fe400078e0208 */
        /* <DEDUP_REMOVED lines=9> */
[----:B------:R-:W-:Y:S02]  /*2250*/  LOP3.LUT R9, R14, R7, RZ, 0x3c, !PT ;  /* 0x000000070e097212 */ /* 0x000fe400078e3cff */
[----:B------:R-:W-:Y:S01]  /*2260*/  ISETP.NE.AND P1, PT, R7, RZ, PT ;  /* 0x000000ff0700720c */ /* 0x000fe20003f25270 */
[----:B------:R-:W0:Y:S01]  /*2270*/  F2I.FTZ.U32.TRUNC.NTZ R11, R11 ;  /* 0x0000000b000b7305 */ /* 0x000e22000021f000 */
[----:B------:R-:W-:-:S02]  /*2280*/  ISETP.GE.AND P2, PT, R9, RZ, PT ;  /* 0x000000ff0900720c */ /* 0x000fc40003f46270 */
[----:B------:R-:W-:-:S05]  /*2290*/  MOV R10, RZ ;  /* 0x000000ff000a7202 */ /* 0x000fca0000000f00 */
[----:B------:R-:W-:-:S06]  /*22a0*/  @P0 VIADD R22, R22, 0x1 ;  /* 0x0000000116160836 */ /* 0x000fcc0000000000 */
[----:B------:R-:W-:Y:S01]  /*22b0*/  @!P2 IMAD.MOV R22, RZ, RZ, -R22 ;  /* 0x000000ffff16a224 */ /* 0x000fe200078e0a16 */
[----:B0-----:R-:W-:Y:S02]  /*22c0*/  IADD3 R9, RZ, -R11, RZ ;  /* 0x8000000bff097210 */ /* 0x001fe40007ffe0ff */
[----:B------:R-:W-:Y:S02]  /*22d0*/  @!P1 LOP3.LUT R22, RZ, R7, RZ, 0x33, !PT ;  /* 0x00000007ff169212 */ /* 0x000fe400078e33ff */
[----:B------:R-:W-:Y:S01]  /*22e0*/  ISETP.NE.AND P1, PT, RZ, UR4, PT ;  /* 0x00000004ff007c0c */ /* 0x000fe2000bf25270 */
[----:B------:R-:W-:Y:S01]  /*22f0*/  IMAD R9, R9, R0, RZ ;  /* 0x0000000009097224 */ /* 0x000fe200078e02ff */
[----:B------:R-:W-:Y:S02]  /*2300*/  IABS R15, R22 ;  /* 0x00000016000f7213 */ /* 0x000fe40000000000 */
[----:B------:R-:W-:Y:S01]  /*2310*/  ISETP.GE.AND P4, PT, R22, RZ, PT ;  /* 0x000000ff1600720c */ /* 0x000fe20003f86270 */
[----:B------:R-:W-:-:S02]  /*2320*/  IMAD.HI.U32 R16, R11, R9, R10 ;  /* 0x000000090b107227 */ /* 0x000fc400078e000a */
[----:B------:R-:W0:Y:S04]  /*2330*/  LDC.64 R10, c[0x0][0x2c8] ;  /* 0x0000b200ff0a7b82 */ /* 0x000e280000000a00 */
[----:B------:R-:W-:-:S04]  /*2340*/  IMAD.HI.U32 R9, R16, R15, RZ ;  /* 0x0000000f10097227 */ /* 0x000fc800078e00ff */
[----:B------:R-:W-:Y:S01]  /*2350*/  IMAD.MOV R9, RZ, RZ, -R9 ;  /* 0x000000ffff097224 */ /* 0x000fe200078e0a09 */
[----:B------:R-:W1:Y:S03]  /*2360*/  @P1 LDC.64 R26, c[0x0][0x288] ;  /* 0x0000a200ff1a1b82 */ /* 0x000e660000000a00 */
[----:B------:R-:W-:Y:S01]  /*2370*/  IMAD R9, R0, R9, R15 ;  /* 0x0000000900097224 */ /* 0x000fe200078e020f */
[----:B------:R-:W-:-:S04]  /*2380*/  IADD3 R15, -R22, RZ, RZ ;  /* 0x000000ff160f7210 */ /* 0x000fc80007ffe1ff */
[----:B------:R-:W-:Y:S01]  /*2390*/  ISETP.GT.U32.AND P0, PT, R0, R9, PT ;  /* 0x000000090000720c */ /* 0x000fe20003f04070 */
[----:B------:R-:W-:-:S04]  /*23a0*/  IMAD R14, R7, R15, R14 ;  /* 0x0000000f070e7224 */ /* 0x000fc800078e020e */
[----:B0-----:R-:W-:Y:S02]  /*23b0*/  IMAD R23, R14, UR13, -R11 ;  /* 0x0000000d0e177c24 */ /* 0x001fe4000f8e0a0b */
[----:B------:R-:W-:Y:S02]  /*23c0*/  IMAD R21, R21, UR12, -R10 ;  /* 0x0000000c15157c24 */ /* 0x000fe4000f8e0a0a */
[----:B------:R-:W-:Y:S01]  /*23d0*/  IMAD R24, R22, UR15, R23 ;  /* 0x0000000f16187c24 */ /* 0x000fe2000f8e0217 */
[----:B------:R-:W-:Y:S01]  /*23e0*/  ISETP.GE.AND P2, PT, R23, UR15, PT ;  /* 0x0000000f17007c0c */ /* 0x000fe2000bf46270 */
[----:B------:R-:W-:Y:S02]  /*23f0*/  VIADD R11, R21, UR11 ;  /* 0x0000000b150b7c36 */ /* 0x000fe40008000000 */
[----:B------:R-:W-:Y:S02]  /*2400*/  @!P0 IADD3 R9, R9, -R0, RZ ;  /* 0x8000000009098210 */ /* 0x000fe40007ffe0ff */
[----:B------:R-:W-:-:S02]  /*2410*/  LOP3.LUT R10, R21, R23, RZ, 0xfc, !PT ;  /* 0x00000017150a7212 */ /* 0x000fc400078efcff */
[----:B------:R-:W-:Y:S02]  /*2420*/  ISETP.GT.U32.AND P0, PT, R0, R9, PT ;  /* 0x000000090000720c */ /* 0x000fe40003f04070 */
[----:B------:R-:W-:-:S04]  /*2430*/  ISETP.LT.OR P3, PT, R10, RZ, P2 ;  /* 0x000000ff0a00720c */ /* 0x000fc80001761670 */
[----:B------:R-:W-:-:S07]  /*2440*/  ISETP.GE.OR P3, PT, R21, UR14, P3 ;  /* 0x0000000e15007c0c */ /* 0x000fce0009f66670 */
[----:B------:R-:W-:Y:S02]  /*2450*/  @!P0 IADD3 R9, R9, -R0, RZ ;  /* 0x8000000009098210 */ /* 0x000fe40007ffe0ff */
[----:B------:R-:W-:-:S03]  /*2460*/  LOP3.LUT R0, R11, R23, RZ, 0xfc, !PT ;  /* 0x000000170b007212 */ /* 0x000fc600078efcff */
[----:B------:R-:W-:Y:S01]  /*2470*/  IMAD.MOV.U32 R15, RZ, RZ, R9 ;  /* 0x000000ffff0f7224 */ /* 0x000fe200078e0009 */
[----:B------:R-:W0:Y:S01]  /*2480*/  @!P3 LDC.64 R28, c[0x0][0x210] ;  /* 0x00008400ff1cbb82 */ /* 0x000e220000000a00 */
[----:B------:R-:W-:-:S03]  /*2490*/  ISETP.LT.OR P0, PT, R0, RZ, P2 ;  /* 0x000000ff0000720c */ /* 0x000fc60001701670 */
[----:B------:R-:W-:Y:S02]  /*24a0*/  @!P4 IADD3 R15, -R15, RZ, RZ ;  /* 0x000000ff0f0fc210 */ /* 0x000fe40007ffe1ff */
[----:B------:R-:W-:Y:S02]  /*24b0*/  @!P5 LOP3.LUT R15, RZ, R6, RZ, 0x33, !PT ;  /* 0x00000006ff0fd212 */ /* 0x000fe400078e33ff */
[----:B------:R-:W-:-:S03]  /*24c0*/  ISETP.GE.OR P4, PT, R11, UR14, P0 ;  /* 0x0000000e0b007c0c */ /* 0x000fc60008786670 */
[----:B-1----:R-:W-:-:S06]  /*24d0*/  @P1 IMAD.WIDE R26, R15, 0x2, R26 ;  /* 0x000000020f1a1825 */ /* 0x002fcc00078e021a */
[----:B------:R1:W2:Y:S01]  /*24e0*/  @P1 LDG.E.U16 R26, desc[UR8][R26.64] ;  /* 0x000000081a1a1981 */ /* 0x0002a2000c1e1500 */
[----:B------:R-:W-:Y:S02]  /*24f0*/  @!P3 IMAD R9, R24, UR14, R21 ;  /* 0x0000000e1809bc24 */ /* 0x000fe4000f8e0215 */
[----:B------:R-:W-:Y:S01]  /*2500*/  IMAD R15, R15, UR6, RZ ;  /* 0x000000060f0f7c24 */ /* 0x000fe2000f8e02ff */
[----:B------:R-:W3:Y:S01]  /*2510*/  @!P4 LDC.64 R16, c[0x0][0x210] ;  /* 0x00008400ff10cb82 */ /* 0x000ee20000000a00 */
[----:B0-----:R-:W-:-:S04]  /*2520*/  @!P3 IMAD.WIDE R28, R9, 0x2, R28 ;  /* 0x00000002091cb825 */ /* 0x001fc800078e021c */
[----:B------:R-:W-:Y:S01]  /*2530*/  IMAD.WIDE R14, R15, 0x2, R12 ;  /* 0x000000020f0e7825 */ /* 0x000fe200078e020c */
[----:B------:R-:W4:Y:S04]  /*2540*/  @!P3 LDG.E.U16 R18, desc[UR8][R28.64] ;  /* 0x000000081c12b981 */ /* 0x000f28000c1e1500 */
[----:B------:R-:W5:Y:S01]  /*2550*/  @!P3 LDG.E.U16 R19, desc[UR8][R14.64] ;  /* 0x000000080e13b981 */ /* 0x000f62000c1e1500 */
[----:B------:R-:W-:-:S03]  /*2560*/  @!P4 IMAD R9, R24, UR14, R11 ;  /* 0x0000000e1809cc24 */ /* 0x000fc6000f8e020b */
[----:B------:R-:W5:Y:S01]  /*2570*/  @!P4 LDG.E.U16 R25, desc[UR8][R14.64+0x2] ;  /* 0x000002080e19c981 */ /* 0x000f62000c1e1500 */
[----:B---3--:R-:W-:-:S05]  /*2580*/  @!P4 IMAD.WIDE R16, R9, 0x2, R16 ;  /* 0x000000020910c825 */ /* 0x008fca00078e0210 */
[----:B------:R0:W3:Y:S01]  /*2590*/  @!P4 LDG.E.U16 R10, desc[UR8][R16.64] ;  /* 0x00000008100ac981 */ /* 0x0000e2000c1e1500 */
[----:B------:R-:W-:-:S05]  /*25a0*/  VIADD R20, R11, UR11 ;  /* 0x0000000b0b147c36 */ /* 0x000fca0008000000 */
[----:B------:R-:W-:-:S04]  /*25b0*/  LOP3.LUT R0, R20, R23, RZ, 0xfc, !PT ;  /* 0x0000001714007212 */ /* 0x000fc800078efcff */
[----:B------:R-:W-:-:S04]  /*25c0*/  ISETP.LT.OR P0, PT, R0, RZ, P2 ;  /* 0x000000ff0000720c */ /* 0x000fc80001701670 */
[C---:B------:R-:W-:Y:S02]  /*25d0*/  ISETP.GE.OR P0, PT, R20.reuse, UR14, P0 ;  /* 0x0000000e14007c0c */ /* 0x040fe40008706670 */
[----:B------:R-:W-:Y:S01]  /*25e0*/  IADD3 R9, R20, UR11, RZ ;  /* 0x0000000b14097c10 */ /* 0x000fe2000fffe0ff */
[----:B------:R-:W-:-:S03]  /*25f0*/  IMAD.MOV.U32 R0, RZ, RZ, RZ ;  /* 0x000000ffff007224 */ /* 0x000fc600078e00ff */
[----:B-1----:R-:W-:-:S07]  /*2600*/  LOP3.LUT R27, R9, R23, RZ, 0xfc, !PT ;  /* 0x00000017091b7212 */ /* 0x002fce00078efcff */
[----:B0-----:R-:W0:Y:S01]  /*2610*/  @!P0 LDC.64 R16, c[0x0][0x210] ;  /* 0x00008400ff108b82 */ /* 0x001e220000000a00 */
[----:B------:R-:W3:Y:S01]  /*2620*/  @!P0 LDG.E.U16 R28, desc[UR8][R14.64+0x4] ;  /* 0x000004080e1c8981 */ /* 0x000ee2000c1e1500 */
[----:B--2---:R-:W-:Y:S02]  /*2630*/  @P1 SHF.L.U32 R0, R26, 0x10, RZ ;  /* 0x000000101a001819 */ /* 0x004fe400000006ff */
[----:B------:R-:W-:-:S04]  /*2640*/  ISETP.LT.OR P1, PT, R27, RZ, P2 ;  /* 0x000000ff1b00720c */ /* 0x000fc80001721670 */
[----:B------:R-:W-:Y:S01]  /*2650*/  ISETP.GE.OR P1, PT, R9, UR14, P1 ;  /* 0x0000000e09007c0c */ /* 0x000fe20008f26670 */
[----:B----4-:R-:W-:Y:S01]  /*2660*/  @!P3 IMAD.U32 R18, R18, 0x10000, RZ ;  /* 0x000100001212b824 */ /* 0x010fe200078e00ff */
[----:B-----5:R-:W-:Y:S01]  /*2670*/  @!P3 SHF.L.U32 R19, R19, 0x10, RZ ;  /* 0x000000101313b819 */ /* 0x020fe200000006ff */
[----:B------:R-:W-:-:S10]  /*2680*/  @!P0 IMAD R27, R24, UR14, R20 ;  /* 0x0000000e181b8c24 */ /* 0x000fd4000f8e0214 */
[----:B------:R-:W2:Y:S01]  /*2690*/  @!P1 LDG.E.U16 R26, desc[UR8][R14.64+0x6] ;  /* 0x000006080e1a9981 */ /* 0x000ea2000c1e1500 */
[----:B------:R-:W-:Y:S02]  /*26a0*/  @!P3 FFMA.FTZ R0, R19, R18, R0 ;  /* 0x000000121300b223 */ /* 0x000fe40000010000 */
[----:B------:R-:W1:Y:S01]  /*26b0*/  @!P1 LDC.64 R18, c[0x0][0x210] ;  /* 0x00008400ff129b82 */ /* 0x000e620000000a00 */
[----:B0-----:R-:W-:Y:S01]  /*26c0*/  @!P0 IMAD.WIDE R16, R27, 0x2, R16 ;  /* 0x000000021b108825 */ /* 0x001fe200078e0210 */
[----:B------:R-:W-:-:S04]  /*26d0*/  @!P4 SHF.L.U32 R25, R25, 0x10, RZ ;  /* 0x000000101919c819 */ /* 0x000fc800000006ff */
[----:B------:R0:W4:Y:S01]  /*26e0*/  @!P0 LDG.E.U16 R27, desc[UR8][R16.64] ;  /* 0x00000008101b8981 */ /* 0x000122000c1e1500 */
[----:B---3--:R-:W-:-:S04]  /*26f0*/  @!P4 IMAD.U32 R10, R10, 0x10000, RZ ;  /* 0x000100000a0ac824 */ /* 0x008fc800078e00ff */
[----:B------:R-:W-:Y:S01]  /*2700*/  @!P4 FFMA.FTZ R0, R25, R10, R0 ;  /* 0x0000000a1900c223 */ /* 0x000fe20000010000 */
[----:B------:R-:W-:Y:S02]  /*2710*/  @!P1 IMAD R25, R24, UR14, R9 ;  /* 0x0000000e18199c24 */ /* 0x000fe4000f8e0209 */
[----:B------:R-:W-:Y:S02]  /*2720*/  VIADD R10, R9, UR11 ;  /* 0x0000000b090a7c36 */ /* 0x000fe40008000000 */
[----:B-1----:R-:W-:-:S03]  /*2730*/  @!P1 IMAD.WIDE R18, R25, 0x2, R18 ;  /* 0x0000000219129825 */ /* 0x002fc600078e0212 */
[----:B------:R-:W-:-:S03]  /*2740*/  LOP3.LUT R25, R10, R23, RZ, 0xfc, !PT ;  /* 0x000000170a197212 */ /* 0x000fc600078efcff */
[----:B------:R-:W3:Y:S01]  /*2750*/  @!P1 LDG.E.U16 R18, desc[UR8][R18.64] ;  /* 0x0000000812129981 */ /* 0x000ee2000c1e1500 */
[----:B------:R-:W-:-:S04]  /*2760*/  ISETP.LT.OR P4, PT, R25, RZ, P2 ;  /* 0x000000ff1900720c */ /* 0x000fc80001781670 */
[----:B------:R-:W-:-:S13]  /*2770*/  ISETP.GE.OR P4, PT, R10, UR14, P4 ;  /* 0x0000000e0a007c0c */ /* 0x000fda000a786670 */
[----:B0-----:R-:W0:Y:S01]  /*2780*/  @!P4 LDC.64 R16, c[0x0][0x210] ;  /* 0x00008400ff10cb82 */ /* 0x001e220000000a00 */
[----:B------:R-:W-:Y:S01]  /*2790*/  @!P4 IMAD R25, R24, UR14, R10 ;  /* 0x0000000e1819cc24 */ /* 0x000fe2000f8e020a */
[----:B------:R-:W5:Y:S03]  /*27a0*/  @!P4 LDG.E.U16 R19, desc[UR8][R14.64+0x8] ;  /* 0x000008080e13c981 */ /* 0x000f66000c1e1500 */
[----:B0-----:R-:W-:-:S06]  /*27b0*/  @!P4 IMAD.WIDE R24, R25, 0x2, R16 ;  /* 0x000000021918c825 */ /* 0x001fcc00078e0210 */
[----:B------:R2:W5:Y:S01]  /*27c0*/  @!P4 LDG.E.U16 R24, desc[UR8][R24.64] ;  /* 0x000000081818c981 */ /* 0x000562000c1e1500 */
[----:B------:R-:W-:-:S04]  /*27d0*/  IADD3 R23, R23, UR16, RZ ;  /* 0x0000001017177c10 */ /* 0x000fc8000fffe0ff */
[----:B------:R-:W-:Y:S02]  /*27e0*/  ISETP.GE.AND P2, PT, R23, UR15, PT ;  /* 0x0000000f17007c0c */ /* 0x000fe4000bf46270 */
[----:B------:R-:W-:-:S04]  /*27f0*/  LOP3.LUT R16, R21, R23, RZ, 0xfc, !PT ;  /* 0x0000001715107212 */ /* 0x000fc800078efcff */
[----:B------:R-:W-:-:S04]  /*2800*/  ISETP.LT.OR P3, PT, R16, RZ, P2 ;  /* 0x000000ff1000720c */ /* 0x000fc80001761670 */
[----:B------:R-:W-:Y:S02]  /*2810*/  ISETP.GE.OR P3, PT, R21, UR14, P3 ;  /* 0x0000000e15007c0c */ /* 0x000fe40009f66670 */
[----:B------:R-:W-:Y:S01]  /*2820*/  @!P0 SHF.L.U32 R17, R28, 0x10, RZ ;  /* 0x000000101c118819 */ /* 0x000fe200000006ff */
[----:B----4-:R-:W-:-:S04]  /*2830*/  @!P0 IMAD.U32 R27, R27, 0x10000, RZ ;  /* 0x000100001b1b8824 */ /* 0x010fc800078e00ff */
[----:B------:R-:W-:-:S06]  /*2840*/  @!P0 FFMA.FTZ R0, R17, R27, R0 ;  /* 0x0000001b11008223 */ /* 0x000fcc0000010000 */
[----:B------:R-:W0:Y:S01]  /*2850*/  @!P3 LDC.64 R16, c[0x0][0x210] ;  /* 0x00008400ff10bb82 */ /* 0x000e220000000a00 */
[----:B--2---:R-:W-:Y:S02]  /*2860*/  @!P1 SHF.L.U32 R25, R26, 0x10, RZ ;  /* 0x000000101a199819 */ /* 0x004fe400000006ff */
[----:B------:R-:W2:Y:S01]  /*2870*/  @!P3 LDG.E.U16 R26, desc[UR8][R14.64+0xa] ;  /* 0x00000a080e1ab981 */ /* 0x000ea2000c1e1500 */
[----:B---3--:R-:W-:-:S04]  /*2880*/  @!P1 IMAD.U32 R18, R18, 0x10000, RZ ;  /* 0x0001000012129824 */ /* 0x008fc800078e00ff */
        /* <DEDUP_REMOVED lines=9> */
[----:B-----5:R-:W-:Y:S01]  /*2920*/  @!P4 SHF.L.U32 R19, R19, 0x10, RZ ;  /* 0x000000101313c819 */ /* 0x020fe200000006ff */
        /* <DEDUP_REMOVED lines=10> */
[----:B------:R-:W4:Y:S01]  /*29d0*/  @!P0 LDG.E.U16 R28, desc[UR8][R14.64+0xe] ;  /* 0x00000e080e1c8981 */ /* 0x000f22000c1e1500 */
[----:B---3--:R-:W-:Y:S01]  /*29e0*/  @!P3 IMAD.U32 R27, R25, 0x10000, RZ ;  /* 0x00010000191bb824 */ /* 0x008fe200078e00ff */
[----:B--2---:R-:W-:-:S05]  /*29f0*/  @!P3 SHF.L.U32 R25, R26, 0x10, RZ ;  /* 0x000000101a19b819 */ /* 0x004fca00000006ff */
        /* <DEDUP_REMOVED lines=8> */
[----:B-----5:R-:W-:Y:S01]  /*2a80*/  @!P5 IMAD.U32 R25, R19, 0x10000, RZ ;  /* 0x000100001319d824 */ /* 0x020fe200078e00ff */
[----:B----4-:R-:W-:-:S05]  /*2a90*/  @!P5 SHF.L.U32 R19, R24, 0x10, RZ ;  /* 0x000000101813d819 */ /* 0x010fca00000006ff */
[----:B------:R-:W-:Y:S01]  /*2aa0*/  @!P5 FFMA.FTZ R0, R19, R25, R0 ;  /* 0x000000191300d223 */ /* 0x000fe20000010000 */
[----:B------:R-:W-:Y:S01]  /*2ab0*/  @!P1 IMAD R19, R18, UR14, R9 ;  /* 0x0000000e12139c24 */ /* 0x000fe2000f8e0209 */
[----:B------:R-:W3:Y:S03]  /*2ac0*/  @!P1 LDG.E.U16 R25, desc[UR8][R14.64+0x10] ;  /* 0x000010080e199981 */ /* 0x000ee6000c1e1500 */
[----:B0-----:R-:W-:Y:S01]  /*2ad0*/  @!P1 IMAD.WIDE R16, R19, 0x2, R16 ;  /* 0x0000000213109825 */ /* 0x001fe200078e0210 */
[----:B------:R-:W-:-:S04]  /*2ae0*/  LOP3.LUT R19, R10, R23, RZ, 0xfc, !PT ;  /* 0x000000170a137212 */ /* 0x000fc800078efcff */
[----:B------:R-:W-:Y:S01]  /*2af0*/  ISETP.LT.OR P4, PT, R19, RZ, P2 ;  /* 0x000000ff1300720c */ /* 0x000fe20001781670 */
[----:B------:R0:W4:Y:S03]  /*2b00*/  @!P1 LDG.E.U16 R24, desc[UR8][R16.64] ;  /* 0x0000000810189981 */ /* 0x000126000c1e1500 */
        /* <DEDUP_REMOVED lines=17> */
[----:B---3--:R-:W-:Y:S01]  /*2c20*/  @!P1 IMAD.U32 R25, R25, 0x10000, RZ ;  /* 0x0001000019199824 */ /* 0x008fe200078e00ff */
[----:B----4-:R-:W-:Y:S01]  /*2c30*/  @!P1 SHF.L.U32 R24, R24, 0x10, RZ ;  /* 0x0000001018189819 */ /* 0x010fe200000006ff */
        /* <DEDUP_REMOVED lines=8> */
[----:B-----5:R-:W-:Y:S01]  /*2cc0*/  @!P4 SHF.L.U32 R27, R19, 0x10, RZ ;  /* 0x00000010131bc819 */ /* 0x020fe200000006ff */
[----:B------:R-:W-:Y:S02]  /*2cd0*/  @!P4 IMAD.U32 R19, R26, 0x10000, RZ ;  /* 0x000100001a13c824 */ /* 0x000fe400078e00ff */
[----:B------:R-:W4:Y:S02]  /*2ce0*/  @!P5 LDG.E.U16 R26, desc[UR8][R14.64+0x16] ;  /* 0x000016080e1ad981 */ /* 0x000f24000c1e1500 */
        /* <DEDUP_REMOVED lines=11> */
[----:B------:R-:W4:Y:S01]  /*2da0*/  @!P0 LDG.E.U16 R29, desc[UR8][R14.64+0x18] ;  /* 0x000018080e1d8981 */ /* 0x000f22000c1e1500 */
[----:B--2---:R-:W-:Y:S01]  /*2db0*/  @!P3 IMAD.U32 R25, R25, 0x10000, RZ ;  /* 0x000100001919b824 */ /* 0x004fe200078e00ff */
[----:B---3--:R-:W-:-:S05]  /*2dc0*/  @!P3 SHF.L.U32 R24, R24, 0x10, RZ ;  /* 0x000000101818b819 */ /* 0x008fca00000006ff */
[----:B------:R-:W-:Y:S02]  /*2dd0*/  @!P3 FFMA.FTZ R0, R25, R24, R0 ;  /* 0x000000181900b223 */ /* 0x000fe40000010000 */
[----:B------:R-:W0:Y:S02]  /*2de0*/  @!P0 LDC.64 R24, c[0x0][0x210] ;  /* 0x00008400ff188b82 */ /* 0x000e240000000a00 */
[----:B0-----:R-:W-:-:S06]  /*2df0*/  @!P0 IMAD.WIDE R24, R17, 0x2, R24 ;  /* 0x0000000211188825 */ /* 0x001fcc00078e0218 */
[----:B------:R-:W0:Y:S01]  /*2e00*/  @!P1 LDC.64 R16, c[0x0][0x210] ;  /* 0x00008400ff109b82 */ /* 0x000e220000000a00 */
[----:B------:R-:W2:Y:S01]  /*2e10*/  @!P0 LDG.E.U16 R28, desc[UR8][R24.64] ;  /* 0x00000008181c8981 */ /* 0x000ea2000c1e1500 */
[----:B-----5:R-:W-:Y:S01]  /*2e20*/  @!P5 SHF.L.U32 R27, R19, 0x10, RZ ;  /* 0x00000010131bd819 */ /* 0x020fe200000006ff */
[----:B----4-:R-:W-:-:S04]  /*2e30*/  @!P5 IMAD.U32 R19, R26, 0x10000, RZ ;  /* 0x000100001a13d824 */ /* 0x010fc800078e00ff */
        /* <DEDUP_REMOVED lines=9> */
[----:B------:R-:W-:Y:S02]  /*2ed0*/  @!P4 IMAD R25, R18, UR14, R10 ;  /* 0x0000000e1219cc24 */ /* 0x000fe4000f8e020a */
[----:B------:R-:W5:Y:S02]  /*2ee0*/  @!P4 LDG.E.U16 R18, desc[UR8][R14.64+0x1c] ;  /* 0x00001c080e12c981 */ /* 0x000f64000c1e1500 */
[----:B0-----:R-:W-:-:S05]  /*2ef0*/  @!P4 IMAD.WIDE R24, R25, 0x2, R16 ;  /* 0x000000021918c825 */ /* 0x001fca00078e0210 */
[----:B------:R0:W5:Y:S01]  /*2f00*/  @!P4 LDG.E.U16 R19, desc[UR8][R24.64] ;  /* 0x000000081813c981 */ /* 0x000162000c1e1500 */
[----:B------:R-:W-:-:S04]  /*2f10*/  IADD3 R23, R23, UR16, RZ ;  /* 0x0000001017177c10 */ /* 0x000fc8000fffe0ff */
[----:B------:R-:W-:Y:S02]  /*2f20*/  ISETP.GE.AND P2, PT, R23, UR15, PT ;  /* 0x0000000f17007c0c */ /* 0x000fe4000bf46270 */
[----:B------:R-:W-:-:S04]  /*2f30*/  LOP3.LUT R16, R21, R23, RZ, 0xfc, !PT ;  /* 0x0000001715107212 */ /* 0x000fc800078efcff */
[----:B------:R-:W-:-:S04]  /*2f40*/  ISETP.LT.OR P3, PT, R16, RZ, P2 ;  /* 0x000000ff1000720c */ /* 0x000fc80001761670 */
[----:B------:R-:W-:-:S13]  /*2f50*/  ISETP.GE.OR P3, PT, R21, UR14, P3 ;  /* 0x0000000e15007c0c */ /* 0x000fda0009f66670 */
[----:B------:R-:W1:Y:S01]  /*2f60*/  @!P3 LDC.64 R16, c[0x0][0x210] ;  /* 0x00008400ff10bb82 */ /* 0x000e620000000a00 */
[----:B0-----:R-:W-:Y:S01]  /*2f70*/  IMAD R24, R22, UR15, R23 ;  /* 0x0000000f16187c24 */ /* 0x001fe2000f8e0217 */
[----:B------:R-:W-:-:S03]  /*2f80*/  @!P0 SHF.L.U32 R29, R29, 0x10, RZ ;  /* 0x000000101d1d8819 */ /* 0x000fc600000006ff */
[----:B------:R-:W-:-:S04]  /*2f90*/  @!P3 IMAD R25, R24, UR14, R21 ;  /* 0x0000000e1819bc24 */ /* 0x000fc8000f8e0215 */
[----:B-1----:R-:W-:Y:S01]  /*2fa0*/  @!P3 IMAD.WIDE R16, R25, 0x2, R16 ;  /* 0x000000021910b825 */ /* 0x002fe200078e0210 */
[----:B------:R-:W-:-:S03]  /*2fb0*/  LOP3.LUT R25, R11, R23, RZ, 0xfc, !PT ;  /* 0x000000170b197212 */ /* 0x000fc600078efcff */
[----:B--2---:R-:W-:-:S04]  /*2fc0*/  @!P0 IMAD.U32 R28, R28, 0x10000, RZ ;  /* 0x000100001c1c8824 */ /* 0x004fc800078e00ff */
[----:B------:R-:W-:Y:S01]  /*2fd0*/  @!P0 FFMA.FTZ R0, R29, R28, R0 ;  /* 0x0000001c1d008223 */ /* 0x000fe20000010000 */
[----:B------:R-:W-:Y:S01]  /*2fe0*/  ISETP.LT.OR P0, PT, R25, RZ, P2 ;  /* 0x000000ff1900720c */ /* 0x000fe20001701670 */
[----:B------:R-:W2:Y:S03]  /*2ff0*/  @!P3 LDG.E.U16 R28, desc[UR8][R14.64+0x1e] ;  /* 0x00001e080e1cb981 */ /* 0x000ea6000c1e1500 */
[----:B------:R-:W-:Y:S02]  /*3000*/  ISETP.GE.OR P0, PT, R11, UR14, P0 ;  /* 0x0000000e0b007c0c */ /* 0x000fe40008706670 */
[----:B---3--:R-:W-:Y:S01]  /*3010*/  @!P1 SHF.L.U32 R27, R27, 0x10, RZ ;  /* 0x000000101b1b9819 */ /* 0x008fe200000006ff */
[----:B----4-:R-:W-:-:S04]  /*3020*/  @!P1 IMAD.U32 R26, R26, 0x10000, RZ ;  /* 0x000100001a1a9824 */ /* 0x010fc800078e00ff */
[----:B------:R-:W-:Y:S02]  /*3030*/  @!P1 FFMA.FTZ R0, R27, R26, R0 ;  /* 0x0000001a1b009223 */ /* 0x000fe40000010000 */
[----:B------:R0:W3:Y:S04]  /*3040*/  @!P3 LDG.E.U16 R27, desc[UR8][R16.64] ;  /* 0x00000008101bb981 */ /* 0x0000e8000c1e1500 */
[----:B------:R-:W4:Y:S01]  /*3050*/  @!P0 LDG.E.U16 R26, desc[UR8][R14.64+0x20] ;  /* 0x000020080e1a8981 */ /* 0x000f22000c1e1500 */
[----:B0-----:R-:W0:Y:S01]  /*3060*/  @!P0 LDC.64 R16, c[0x0][0x210] ;  /* 0x00008400ff108b82 */ /* 0x001e220000000a00 */
[----:B-----5:R-:W-:Y:S01]  /*3070*/  @!P4 IMAD.U32 R25, R19, 0x10000, RZ ;  /* 0x000100001319c824 */ /* 0x020fe200078e00ff */
        /* <DEDUP_REMOVED lines=8> */
[----:B0-----:R-:W-:Y:S01]  /*3100*/  @!P5 IMAD R19, R24, UR14, R20 ;  /* 0x0000000e1813dc24 */ /* 0x001fe2000f8e0214 */
        /* <DEDUP_REMOVED lines=9> */
[----:B----4-:R-:W-:Y:S02]  /*31a0*/  @!P0 SHF.L.U32 R27, R26, 0x10, RZ ;  /* 0x000000101a1b8819 */ /* 0x010fe400000006ff */
[----:B------:R-:W2:Y:S04]  /*31b0*/  @!P4 LDG.E.U16 R26, desc[UR8][R14.64+0x24] ;  /* 0x000024080e1ac981 */ /* 0x000ea8000c1e1500 */
[----:B------:R1:W3:Y:S01]  /*31c0*/  @!P5 LDG.E.U16 R16, desc[UR8][R16.64] ;  /* 0x000000081010d981 */ /* 0x0002e2000c1e1500 */
[----:B-----5:R-:W-:-:S03]  /*31d0*/  @!P0 IMAD.U32 R28, R25, 0x10000, RZ ;  /* 0x00010000191c8824 */ /* 0x020fc600078e00ff */
[----:B------:R-:W4:Y:S01]  /*31e0*/  @!P5 LDG.E.U16 R25, desc[UR8][R14.64+0x22] ;  /* 0x000022080e19d981 */ /* 0x000f22000c1e1500 */
[----:B------:R-:W-:Y:S01]  /*31f0*/  @!P0 FFMA.FTZ R0, R27, R28, R0 ;  /* 0x0000001c1b008223 */ /* 0x000fe20000010000 */
[----:B------:R-:W-:-:S04]  /*3200*/  @!P4 IMAD R27, R24, UR14, R9 ;  /* 0x0000000e181bcc24 */ /* 0x000fc8000f8e0209 */
[----:B0-----:R-:W-:-:S05]  /*3210*/  @!P4 IMAD.WIDE R18, R27, 0x2, R18 ;  /* 0x000000021b12c825 */ /* 0x001fca00078e0212 */
[----:B------:R0:W5:Y:S01]  /*3220*/  @!P4 LDG.E.U16 R27, desc[UR8][R18.64] ;  /* 0x00000008121bc981 */ /* 0x000162000c1e1500 */
[----:B------:R-:W-:Y:S01]  /*3230*/  LOP3.LUT R28, R10, R23, RZ, 0xfc, !PT ;  /* 0x000000170a1c7212 */ /* 0x000fe200078efcff */
[----:B------:R-:W-:-:S03]  /*3240*/  VIADD R23, R23, UR16 ;  /* 0x0000001017177c36 */ /* 0x000fc60008000000 */
[----:B------:R-:W-:Y:S02]  /*3250*/  ISETP.LT.OR P0, PT, R28, RZ, P2 ;  /* 0x000000ff1c00720c */ /* 0x000fe40001701670 */
[----:B------:R-:W-:Y:S02]  /*3260*/  ISETP.GE.AND P1, PT, R23, UR15, PT ;  /* 0x0000000f17007c0c */ /* 0x000fe4000bf26270 */
[----:B-1----:R-:W-:Y:S02]  /*3270*/  LOP3.LUT R17, R21, R23, RZ, 0xfc, !PT ;  /* 0x0000001715117212 */ /* 0x002fe400078efcff */
[----:B------:R-:W-:Y:S02]  /*3280*/  ISETP.GE.OR P0, PT, R10, UR14, P0 ;  /* 0x0000000e0a007c0c */ /* 0x000fe40008706670 */
[----:B------:R-:W-:-:S04]  /*3290*/  ISETP.LT.OR P3, PT, R17, RZ, P1 ;  /* 0x000000ff1100720c */ /* 0x000fc80000f61670 */
[----:B------:R-:W-:-:S07]  /*32a0*/  ISETP.GE.OR P3, PT, R21, UR14, P3 ;  /* 0x0000000e15007c0c */ /* 0x000fce0009f66670 */
[----:B0-----:R-:W0:Y:S01]  /*32b0*/  @!P0 LDC.64 R18, c[0x0][0x210] ;  /* 0x00008400ff128b82 */ /* 0x001e220000000a00 */
[----:B---3--:R-:W-:Y:S01]  /*32c0*/  @!P5 SHF.L.U32 R16, R16, 0x10, RZ ;  /* 0x000000101010d819 */ /* 0x008fe200000006ff */
[----:B--2---:R-:W-:Y:S02]  /*32d0*/  @!P4 IMAD.U32 R17, R26, 0x10000, RZ ;  /* 0x000100001a11c824 */ /* 0x004fe400078e00ff */
[----:B----4-:R-:W-:-:S04]  /*32e0*/  @!P5 IMAD.U32 R25, R25, 0x10000, RZ ;  /* 0x000100001919d824 */ /* 0x010fc800078e00ff */
[----:B------:R-:W-:Y:S01]  /*32f0*/  @!P5 FFMA.FTZ R0, R25, R16, R0 ;  /* 0x000000101900d223 */ /* 0x000fe20000010000 */
[----:B------:R-:W-:-:S04]  /*3300*/  LOP3.LUT R16, R11, R23, RZ, 0xfc, !PT ;  /* 0x000000170b107212 */ /* 0x000fc800078efcff */
[----:B------:R-:W-:Y:S02]  /*3310*/  ISETP.LT.OR P2, PT, R16, RZ, P1 ;  /* 0x000000ff1000720c */ /* 0x000fe40000f41670 */
[----:B-----5:R-:W-:Y:S02]  /*3320*/  @!P4 SHF.L.U32 R27, R27, 0x10, RZ ;  /* 0x000000101b1bc819 */ /* 0x020fe400000006ff */
[----:B------:R-:W-:Y:S01]  /*3330*/  ISETP.GE.OR P2, PT, R11, UR14, P2 ;  /* 0x0000000e0b007c0c */ /* 0x000fe20009746670 */
[----:B------:R-:W-:Y:S02]  /*3340*/  @!P0 IMAD R25, R24, UR14, R10 ;  /* 0x0000000e18198c24 */ /* 0x000fe4000f8e020a */
[----:B------:R-:W-:Y:S02]  /*3350*/  @!P4 FFMA.FTZ R0, R17, R27, R0 ;  /* 0x0000001b1100c223 */ /* 0x000fe40000010000 */
[----:B------:R-:W1:Y:S01]  /*3360*/  @!P3 LDC.64 R16, c[0x0][0x210] ;  /* 0x00008400ff10bb82 */ /* 0x000e620000000a00 */
[----:B------:R-:W-:-:S02]  /*3370*/  LOP3.LUT R24, R20, R23, RZ, 0xfc, !PT ;  /* 0x0000001714187212 */ /* 0x000fc400078efcff */
[CC--:B------:R-:W-:Y:S02]  /*3380*/  LOP3.LUT R26, R9.reuse, R23.reuse, RZ, 0xfc, !PT ;  /* 0x00000017091a7212 */ /* 0x0c0fe400078efcff */
[----:B------:R-:W-:Y:S02]  /*3390*/  ISETP.LT.OR P4, PT, R24, RZ, P1 ;  /* 0x000000ff1800720c */ /* 0x000fe40000f81670 */
[----:B------:R-:W-:Y:S01]  /*33a0*/  ISETP.LT.OR P5, PT, R26, RZ, P1 ;  /* 0x000000ff1a00720c */ /* 0x000fe20000fa1670 */
[----:B------:R-:W-:Y:S01]  /*33b0*/  IMAD R26, R22, UR15, R23 ;  /* 0x0000000f161a7c24 */ /* 0x000fe2000f8e0217 */
[----:B------:R-:W-:Y:S02]  /*33c0*/  LOP3.LUT R24, R10, R23, RZ, 0xfc, !PT ;  /* 0x000000170a187212 */ /* 0x000fe400078efcff */
[----:B------:R-:W2:Y:S01]  /*33d0*/  @!P2 LDC.64 R22, c[0x0][0x210] ;  /* 0x00008400ff16ab82 */ /* 0x000ea20000000a00 */
[----:B------:R-:W-:Y:S02]  /*33e0*/  ISETP.GE.OR P4, PT, R20, UR14, P4 ;  /* 0x0000000e14007c0c */ /* 0x000fe4000a786670 */
[----:B------:R-:W-:-:S02]  /*33f0*/  ISETP.GE.OR P5, PT, R9, UR14, P5 ;  /* 0x0000000e09007c0c */ /* 0x000fc4000afa6670 */
[----:B------:R-:W-:Y:S01]  /*3400*/  ISETP.LT.OR P1, PT, R24, RZ, P1 ;  /* 0x000000ff1800720c */ /* 0x000fe20000f21670 */
[----:B0-----:R-:W-:-:S03]  /*3410*/  @!P0 IMAD.WIDE R18, R25, 0x2, R18 ;  /* 0x0000000219128825 */ /* 0x001fc600078e0212 */
[----:B------:R-:W-:Y:S01]  /*3420*/  ISETP.GE.OR P1, PT, R10, UR14, P1 ;  /* 0x0000000e0a007c0c */ /* 0x000fe20008f26670 */
[C---:B------:R-:W-:Y:S02]  /*3430*/  @!P3 IMAD R25, R26.reuse, UR14, R21 ;  /* 0x0000000e1a19bc24 */ /* 0x040fe4000f8e0215 */
[C---:B------:R-:W-:Y:S01]  /*3440*/  @!P2 IMAD R11, R26.reuse, UR14, R11 ;  /* 0x0000000e1a0bac24 */ /* 0x040fe2000f8e020b */
[----:B------:R-:W3:Y:S01]  /*3450*/  @!P0 LDG.E.U16 R18, desc[UR8][R18.64] ;  /* 0x0000000812128981 */ /* 0x000ee2000c1e1500 */
[----:B-1----:R-:W-:Y:S02]  /*3460*/  @!P3 IMAD.WIDE R24, R25, 0x2, R16 ;  /* 0x000000021918b825 */ /* 0x002fe400078e0210 */
[----:B------:R-:W0:Y:S08]  /*3470*/  @!P4 LDC.64 R16, c[0x0][0x210] ;  /* 0x00008400ff10cb82 */ /* 0x000e300000000a00 */
[----:B------:R-:W1:Y:S01]  /*3480*/  @!P5 LDC.64 R28, c[0x0][0x210] ;  /* 0x00008400ff1cdb82 */ /* 0x000e620000000a00 */
[----:B------:R-:W-:Y:S01]  /*3490*/  @!P1 IMAD R27, R26, UR14, R10 ;  /* 0x0000000e1a1b9c24 */ /* 0x000fe2000f8e020a */
[----:B------:R-:W4:Y:S01]  /*34a0*/  @!P0 LDG.E.U16 R19, desc[UR8][R14.64+0x26] ;  /* 0x000026080e138981 */ /* 0x000f22000c1e1500 */
[----:B--2---:R-:W-:-:S03]  /*34b0*/  @!P2 IMAD.WIDE R22, R11, 0x2, R22 ;  /* 0x000000020b16a825 */ /* 0x004fc600078e0216 */
[----:B------:R-:W2:Y:S02]  /*34c0*/  @!P3 LDG.E.U16 R24, desc[UR8][R24.64] ;  /* 0x000000081818b981 */ /* 0x000ea4000c1e1500 */
[----:B------:R-:W5:Y:S01]  /*34d0*/  @!P1 LDC.64 R10, c[0x0][0x210] ;  /* 0x00008400ff0a9b82 */ /* 0x000f620000000a00 */
[C---:B------:R-:W-:Y:S01]  /*34e0*/  @!P4 IMAD R21, R26.reuse, UR14, R20 ;  /* 0x0000000e1a15cc24 */ /* 0x040fe2000f8e0214 */
[----:B------:R-:W2:Y:S01]  /*34f0*/  @!P2 LDG.E.U16 R22, desc[UR8][R22.64] ;  /* 0x000000081616a981 */ /* 0x000ea2000c1e1500 */
[----:B------:R-:W-:-:S03]  /*3500*/  @!P5 IMAD R9, R26, UR14, R9 ;  /* 0x0000000e1a09dc24 */ /* 0x000fc6000f8e0209 */
[----:B------:R-:W2:Y:S01]  /*3510*/  @!P3 LDG.E.U16 R20, desc[UR8][R14.64+0x28] ;  /* 0x000028080e14b981 */ /* 0x000ea2000c1e1500 */
[----:B0-----:R-:W-:-:S03]  /*3520*/  @!P4 IMAD.WIDE R16, R21, 0x2, R16 ;  /* 0x000000021510c825 */ /* 0x001fc600078e0210 */
[----:B------:R-:W2:Y:S04]  /*3530*/  @!P4 LDG.E.U16 R21, desc[UR8][R14.64+0x2c] ;  /* 0x00002c080e15c981 */ /* 0x000ea8000c1e1500 */
[----:B------:R-:W2:Y:S01]  /*3540*/  @!P4 LDG.E.U16 R16, desc[UR8][R16.64] ;  /* 0x000000081010c981 */ /* 0x000ea2000c1e1500 */
[----:B-1----:R-:W-:-:S03]  /*3550*/  @!P5 IMAD.WIDE R28, R9, 0x2, R28 ;  /* 0x00000002091cd825 */ /* 0x002fc600078e021c */
[----:B------:R-:W2:Y:S04]  /*3560*/  @!P2 LDG.E.U16 R9, desc[UR8][R14.64+0x2a] ;  /* 0x00002a080e09a981 */ /* 0x000ea8000c1e1500 */
[----:B------:R-:W2:Y:S01]  /*3570*/  @!P5 LDG.E.U16 R28, desc[UR8][R28.64] ;  /* 0x000000081c1cd981 */ /* 0x000ea2000c1e1500 */
[----:B-----5:R-:W-:-:S03]  /*3580*/  @!P1 IMAD.WIDE R10, R27, 0x2, R10 ;  /* 0x000000021b0a9825 */ /* 0x020fc600078e020a */
[----:B------:R-:W5:Y:S04]  /*3590*/  @!P5 LDG.E.U16 R25, desc[UR8][R14.64+0x2e] ;  /* 0x00002e080e19d981 */ /* 0x000f68000c1e1500 */
[----:B------:R0:W5:Y:S04]  /*35a0*/  @!P1 LDG.E.U16 R10, desc[UR8][R10.64] ;  /* 0x000000080a0a9981 */ /* 0x000168000c1e1500 */
[----:B------:R-:W5:Y:S01]  /*35b0*/  @!P1 LDG.E.U16 R23, desc[UR8][R14.64+0x30] ;  /* 0x000030080e179981 */ /* 0x000f62000c1e1500 */
[----:B0-----:R-:W-:Y:S02]  /*35c0*/  SHF.R.S64 R11, RZ, 0x1f, R8 ;  /* 0x0000001fff0b7819 */ /* 0x001fe40000001008 */
[----:B---3--:R-:W-:Y:S01]  /*35d0*/  @!P0 SHF.L.U32 R18, R18, 0x10, RZ ;  /* 0x0000001012128819 */ /* 0x008fe200000006ff */
[----:B----4-:R-:W-:Y:S01]  /*35e0*/  @!P0 IMAD.U32 R19, R19, 0x10000, RZ ;  /* 0x0001000013138824 */ /* 0x010fe200078e00ff */
[----:B--2---:R-:W-:-:S03]  /*35f0*/  @!P3 SHF.L.U32 R24, R24, 0x10, RZ ;  /* 0x000000101818b819 */ /* 0x004fc600000006ff */
[----:B------:R-:W-:Y:S01]  /*3600*/  @!P0 FFMA.FTZ R0, R19, R18, R0 ;  /* 0x0000001213008223 */ /* 0x000fe20000010000 */
[----:B------:R-:W-:Y:S01]  /*3610*/  @!P2 SHF.L.U32 R22, R22, 0x10, RZ ;  /* 0x000000101616a819 */ /* 0x000fe200000006ff */
[----:B------:R-:W-:-:S04]  /*3620*/  @!P3 IMAD.U32 R27, R20, 0x10000, RZ ;  /* 0x00010000141bb824 */ /* 0x000fc800078e00ff */
[----:B------:R-:W-:Y:S01]  /*3630*/  @!P3 FFMA.FTZ R0, R27, R24, R0 ;  /* 0x000000181b00b223 */ /* 0x000fe20000010000 */
[----:B------:R-:W-:Y:S01]  /*3640*/  @!P4 IMAD.U32 R21, R21, 0x10000, RZ ;  /* 0x000100001515c824 */ /* 0x000fe200078e00ff */
[----:B------:R-:W-:Y:S01]  /*3650*/  @!P4 SHF.L.U32 R16, R16, 0x10, RZ ;  /* 0x000000101010c819 */ /* 0x000fe200000006ff */
[----:B------:R-:W-:-:S04]  /*3660*/  @!P2 IMAD.U32 R9, R9, 0x10000, RZ ;  /* 0x000100000909a824 */ /* 0x000fc800078e00ff */
[----:B------:R-:W-:Y:S01]  /*3670*/  @!P2 FFMA.FTZ R0, R9, R22, R0 ;  /* 0x000000160900a223 */ /* 0x000fe20000010000 */
[----:B------:R-:W-:Y:S01]  /*3680*/  @!P5 SHF.L.U32 R28, R28, 0x10, RZ ;  /* 0x000000101c1cd819 */ /* 0x000fe200000006ff */
[----:B-----5:R-:W-:Y:S02]  /*3690*/  @!P5 IMAD.U32 R25, R25, 0x10000, RZ ;  /* 0x000100001919d824 */ /* 0x020fe400078e00ff */
[----:B------:R-:W-:Y:S01]  /*36a0*/  @!P4 FFMA.FTZ R0, R21, R16, R0 ;  /* 0x000000101500c223 */ /* 0x000fe20000010000 */
[----:B------:R-:W-:-:S03]  /*36b0*/  @!P1 SHF.L.U32 R10, R10, 0x10, RZ ;  /* 0x000000100a0a9819 */ /* 0x000fc600000006ff */
[----:B------:R-:W-:Y:S01]  /*36c0*/  @!P5 FFMA.FTZ R0, R25, R28, R0 ;  /* 0x0000001c1900d223 */ /* 0x000fe20000010000 */
[----:B------:R-:W-:-:S04]  /*36d0*/  @!P1 IMAD.U32 R23, R23, 0x10000, RZ ;  /* 0x0001000017179824 */ /* 0x000fc800078e00ff */
[----:B------:R-:W-:Y:S01]  /*36e0*/  @!P1 FFMA.FTZ R0, R23, R10, R0 ;  /* 0x0000000a17009223 */ /* 0x000fe20000010000 */
[----:B------:R-:W-:-:S04]  /*36f0*/  IADD3 R10, P0, R11, UR18, RZ ;  /* 0x000000120b0a7c10 */ /* 0x000fc8000ff1e0ff */
[----:B------:R-:W-:Y:S02]  /*3700*/  F2FP.BF16.F32.PACK_AB R0, RZ, R0 ;  /* 0x00000000ff00723e */ /* 0x000fe400000010ff */
[C---:B------:R-:W-:Y:S02]  /*3710*/  LEA.HI.X.SX32 R11, R8.reuse, UR19, 0x1, P0 ;  /* 0x00000013080b7c11 */ /* 0x040fe400080f0eff */
[----:B------:R-:W-:-:S03]  /*3720*/  IADD3 R8, P0, R8, UR7, RZ ;  /* 0x0000000708087c10 */ /* 0x000fc6000ff1e0ff */
[----:B------:R0:W-:Y:S01]  /*3730*/  STG.E.U16 desc[UR8][R10.64], R0 ;  /* 0x000000000a007986 */ /* 0x0001e2000c101508 */
[----:B------:R-:W-:Y:S02]  /*3740*/  IADD3.X R3, RZ, R3, RZ, P0, !PT ;  /* 0x00000003ff037210 */ /* 0x000fe400007fe4ff */
[----:B------:R-:W-:-:S04]  /*3750*/  ISETP.GE.U32.AND P0, PT, R8, UR17, PT ;  /* 0x0000001108007c0c */ /* 0x000fc8000bf06070 */
[----:B------:R-:W-:-:S13]  /*3760*/  ISETP.GE.AND.EX P0, PT, R3, UR10, PT, P0 ;  /* 0x0000000a03007c0c */ /* 0x000fda000bf06300 */
[----:B0-----:R-:W-:Y:S05]  /*3770*/  @!P0 BRA `(.L_x_875) ;  /* 0xffffffe8000c8947 */ /* 0x001fea000383ffff */
[----:B------:R-:W-:Y:S05]  /*3780*/  BSYNC B0 ;  /* 0x0000000000007941 */ /* 0x000fea0003800000 */
.L_x_874:
[----:B------:R-:W-:Y:S05]  /*3790*/  EXIT ;  /* 0x000000000000794d */ /* 0x000fea0003800000 */
.L_x_876:
        /* <DEDUP_REMOVED lines=14> */
.L_x_1160:


//--------------------- .text._ZN2at6native51_GLOBAL__N__2c613397_18_DepthwiseConv2d_cu_9959487039conv_depthwise2d_forward_kernel_genericIN3c104HalfEiEEvNS_27GenericPackedTensorAccessorIKT_Lm4ENS_16DefaultPtrTraitsEiEENS5_IS6_Lm4ES8_iEES9_NS5_IS7_Lm1ES8_iEEbT0_iiiiiiiiiiiiii --------------------------
	.section	.text._ZN2at6native51_GLOBAL__N__2c613397_18_DepthwiseConv2d_cu_9959487039conv_depthwise2d_forward_kernel_genericIN3c104HalfEiEEvNS_27GenericPackedTensorAccessorIKT_Lm4ENS_16DefaultPtrTraitsEiEENS5_IS6_Lm4ES8_iEES9_NS5_IS7_Lm1ES8_iEEbT0_iiiiiiiiiiiiii,"ax",@progbits
	.align	128
.text._ZN2at6native51_GLOBAL__N__2c613397_18_DepthwiseConv2d_cu_9959487039conv_depthwise2d_forward_kernel_genericIN3c104HalfEiEEvNS_27GenericPackedTensorAccessorIKT_Lm4ENS_16DefaultPtrTraitsEiEENS5_IS6_Lm4ES8_iEES9_NS5_IS7_Lm1ES8_iEEbT0_iiiiiiiiiiiiii:
        .type           _ZN2at6native51_GLOBAL__N__2c613397_18_DepthwiseConv2d_cu_9959487039conv_depthwise2d_forward_kernel_genericIN3c104HalfEiEEvNS_27GenericPackedTensorAccessorIKT_Lm4ENS_16DefaultPtrTraitsEiEENS5_IS6_Lm4ES8_iEES9_NS5_IS7_Lm1ES8_iEEbT0_iiiiiiiiiiiiii,@function
        .size           _ZN2at6native51_GLOBAL__N__2c613397_18_DepthwiseConv2d_cu_9959487039conv_depthwise2d_forward_kernel_genericIN3c104HalfEiEEvNS_27GenericPackedTensorAccessorIKT_Lm4ENS_16DefaultPtrTraitsEiEENS5_IS6_Lm4ES8_iEES9_NS5_IS7_Lm1ES8_iEEbT0_iiiiiiiiiiiiii,(.L_x_1161 - _ZN2at6native51_GLOBAL__N__2c613397_18_DepthwiseConv2d_cu_9959487039conv_depthwise2d_forward_kernel_genericIN3c104HalfEiEEvNS_27GenericPackedTensorAccessorIKT_Lm4ENS_16DefaultPtrTraitsEiEENS5_IS6_Lm4ES8_iEES9_NS5_IS7_Lm1ES8_iEEbT0_iiiiiiiiiiiiii)
        .other          _ZN2at6native51_GLOBAL__N__2c613397_18_DepthwiseConv2d_cu_9959487039conv_depthwise2d_forward_kernel_genericIN3c104HalfEiEEvNS_27GenericPackedTensorAccessorIKT_Lm4ENS_16DefaultPtrTraitsEiEENS5_IS6_Lm4ES8_iEES9_NS5_IS7_Lm1ES8_iEEbT0_iiiiiiiiiiiiii,@"STO_CUDA_ENTRY STV_DEFAULT"
_ZN2at6native51_GLOBAL__N__2c613397_18_DepthwiseConv2d_cu_9959487039conv_depthwise2d_forward_kernel_genericIN3c104HalfEiEEvNS_27GenericPackedTensorAccessorIKT_Lm4ENS_16DefaultPtrTraitsEiEENS5_IS6_Lm4ES8_iEES9_NS5_IS7_Lm1ES8_iEEbT0_iiiiiiiiiiiiii:
        /* <DEDUP_REMOVED lines=19> */
[----:B0-----:R-:W-:-:S02]  /*0130*/  IABS R11, R10 ;  /* 0x0000000a000b7213 */ /* 0x001fc40000000000 */
[----:B-1----:R-:W-:-:S05]  /*0140*/  IADD3 R4, R6, 0xffffffe, RZ ;  /* 0x0ffffffe06047810 */ /* 0x002fca0007ffe0ff */
[----:B------:R0:W1:Y:S02]  /*0150*/  F2I.FTZ.U32.TRUNC.NTZ R5, R4 ;  /* 0x0000000400057305 */ /* 0x000064000021f000 */
[----:B0-----:R-:W-:Y:S02]  /*0160*/  MOV R4, RZ ;  /* 0x000000ff00047202 */ /* 0x001fe40000000f00 */
[----:B-1----:R-:W-:-:S05]  /*0170*/  IADD3 R9, RZ, -R5, RZ ;  /* 0x80000005ff097210 */ /* 0x002fca0007ffe0ff */
[----:B------:R-:W-:-:S04]  /*0180*/  IMAD R9, R9, R8, RZ ;  /* 0x0000000809097224 */ /* 0x000fc800078e02ff */
[----:B------:R-:W-:Y:S01]  /*0190*/  IMAD.HI.U32 R5, R5, R9, R4 ;  /* 0x0000000905057227 */ /* 0x000fe200078e0004 */
[----:B------:R-:W-:-:S05]  /*01a0*/  MOV R9, R11 ;  /* 0x0000000b00097202 */ /* 0x000fca0000000f00 */
[----:B------:R-:W-:-:S05]  /*01b0*/  IMAD.HI.U32 R4, R5, R9, RZ ;  /* 0x0000000905047227 */ /* 0x000fca00078e00ff */
[----:B------:R-:W-:-:S05]  /*01c0*/  IADD3 R5, -R4, RZ, RZ ;  /* 0x000000ff04057210 */ /* 0x000fca0007ffe1ff */
[----:B------:R-:W-:-:S05]  /*01d0*/  IMAD R5, R8, R5, R9 ;  /* 0x0000000508057224 */ /* 0x000fca00078e0209 */
[----:B------:R-:W-:-:S13]  /*01e0*/  ISETP.GT.U32.AND P1, PT, R8, R5, PT ;  /* 0x000000050800720c */ /* 0x000fda0003f24070 */
[-C--:B------:R-:W-:Y:S02]  /*01f0*/  @!P1 IADD3 R5, R5, -R8.reuse, RZ ;  /* 0x8000000805059210 */ /* 0x080fe40007ffe0ff */
[----:B------:R-:W-:Y:S02]  /*0200*/  @!P1 IADD3 R4, R4, 0x1, RZ ;  /* 0x0000000104049810 */ /* 0x000fe40007ffe0ff */
[----:B------:R-:W-:Y:S02]  /*0210*/  ISETP.GE.U32.AND P0, PT, R5, R8, PT ;  /* 0x000000080500720c */ /* 0x000fe40003f06070 */
[----:B------:R-:W-:Y:S02]  /*0220*/  LOP3.LUT R5, R10, R7, RZ, 0x3c, !PT ;  /* 0x000000070a057212 */ /* 0x000fe400078e3cff */
[----:B------:R-:W-:Y:S02]  /*0230*/  ISETP.NE.AND P1, PT, R7, RZ, PT ;  /* 0x000000ff0700720c */ /* 0x000fe40003f25270 */
[----:B------:R-:W-:-:S07]  /*0240*/  ISETP.GE.AND P2, PT, R5, RZ, PT ;  /* 0x000000ff0500720c */ /* 0x000fce0003f46270 */
[----:B------:R-:W-:-:S06]  /*0250*/  @P0 VIADD R4, R4, 0x1 ;  /* 0x0000000104040836 */ /* 0x000fcc0000000000 */
[----:B------:R-:W-:Y:S02]  /*0260*/  @!P2 IADD3 R4, -R4, RZ, RZ ;  /* 0x000000ff0404a210 */ /* 0x000fe40007ffe1ff */
[----:B------:R-:W-:-:S07]  /*0270*/  @!P1 LOP3.LUT R4, RZ, R7, RZ, 0x33, !PT ;  /* 0x00000007ff049212 */ /* 0x000fce00078e33ff */
.L_x_898:
        /* <DEDUP_REMOVED lines=15> */
[----:B-----5:R-:W-:-:S05]  /*0370*/  IADD3 R10, RZ, -R9, RZ ;  /* 0x80000009ff0a7210 */ /* 0x020fca0007ffe0ff */
[----:B------:R-:W-:Y:S01]  /*0380*/  IMAD R11, R10, R13, RZ ;  /* 0x0000000d0a0b7224 */ /* 0x000fe200078e02ff */
[----:B-1----:R-:W-:-:S03]  /*0390*/  IABS R10, R6 ;  /* 0x00000006000a7213 */ /* 0x002fc60000000000 */
[----:B------:R-:W-:Y:S02]  /*03a0*/  IMAD.HI.U32 R9, R9, R11, R8 ;  /* 0x0000000b09097227 */ /* 0x000fe400078e0008 */
[----:B------:R-:W1:Y:S04]  /*03b0*/  I2F.RP R11, R10 ;  /* 0x0000000a000b7306 */ /* 0x000e680000209400 */
[----:B------:R-:W-:-:S05]  /*03c0*/  IMAD.HI.U32 R7, R9, R12, RZ ;  /* 0x0000000c09077227 */ /* 0x000fca00078e00ff */
[----:B------:R-:W-:-:S05]  /*03d0*/  IADD3 R8, -R7, RZ, RZ ;  /* 0x000000ff07087210 */ /* 0x000fca0007ffe1ff */
[C---:B------:R-:W-:Y:S01]  /*03e0*/  IMAD R8, R13.reuse, R8, R12 ;  /* 0x000000080d087224 */ /* 0x040fe200078e020c */
[----:B-1----:R-:W1:Y:S04]  /*03f0*/  MUFU.RCP R11, R11 ;  /* 0x0000000b000b7308 */ /* 0x002e680000001000 */
[----:B------:R-:W-:-:S13]  /*0400*/  ISETP.GT.U32.AND P1, PT, R13, R8, PT ;  /* 0x000000080d00720c */ /* 0x000fda0003f24070 */
[-C--:B------:R-:W-:Y:S01]  /*0410*/  @!P1 IADD3 R8, R8, -R13.reuse, RZ ;  /* 0x8000000d08089210 */ /* 0x080fe20007ffe0ff */
[----:B------:R-:W-:Y:S01]  /*0420*/  @!P1 VIADD R7, R7, 0x1 ;  /* 0x0000000107079836 */ /* 0x000fe20000000000 */
[----:B-1----:R-:W-:Y:S02]  /*0430*/  IADD3 R9, R11, 0xffffffe, RZ ;  /* 0x0ffffffe0b097810 */ /* 0x002fe40007ffe0ff */
[----:B------:R-:W-:Y:S02]  /*0440*/  ISETP.GE.U32.AND P0, PT, R8, R13, PT ;  /* 0x0000000d0800720c */ /* 0x000fe40003f06070 */
[----:B------:R-:W-:Y:S01]  /*0450*/  LOP3.LUT R8, R2, R5, RZ, 0x3c, !PT ;  /* 0x0000000502087212 */ /* 0x000fe200078e3cff */
[----:B------:R-:W1:Y:S01]  /*0460*/  LDC R13, c[0x0][0x2b8] ;  /* 0x0000ae00ff0d7b82 */ /* 0x000e620000000800 */
[----:B------:R-:W3:Y:S01]  /*0470*/  F2I.FTZ.U32.TRUNC.NTZ R9, R9 ;  /* 0x0000000900097305 */ /* 0x000ee2000021f000 */
[----:B------:R-:W-:Y:S02]  /*0480*/  ISETP.NE.AND P1, PT, R5, RZ, PT ;  /* 0x000000ff0500720c */ /* 0x000fe40003f25270 */
[----:B------:R-:W-:-:S02]  /*0490*/  ISETP.GE.AND P2, PT, R8, RZ, PT ;  /* 0x000000ff0800720c */ /* 0x000fc40003f46270 */
[----:B------:R-:W-:-:S04]  /*04a0*/  MOV R8, RZ ;  /* 0x000000ff00087202 */ /* 0x000fc80000000f00 */
[----:B------:R-:W-:Y:S02]  /*04b0*/  @P0 IADD3 R7, R7, 0x1, RZ ;  /* 0x0000000107070810 */ /* 0x000fe40007ffe0ff */
[----:B---3--:R-:W-:-:S05]  /*04c0*/  IADD3 R11, RZ, -R9, RZ ;  /* 0x80000009ff0b7210 */ /* 0x008fca0007ffe0ff */
[----:B------:R-:W-:Y:S02]  /*04d0*/  @!P2 IADD3 R7, -R7, RZ, RZ ;  /* 0x000000ff0707a210 */ /* 0x000fe40007ffe1ff */
[----:B------:R-:W-:Y:S01]  /*04e0*/  @!P1 LOP3.LUT R7, RZ, R5, RZ, 0x33, !PT ;  /* 0x00000005ff079212 */ /* 0x000fe200078e33ff */
[----:B------:R-:W-:-:S03]  /*04f0*/  IMAD R11, R11, R10, RZ ;  /* 0x0000000a0b0b7224 */ /* 0x000fc600078e02ff */
[----:B------:R-:W-:Y:S01]  /*0500*/  IABS R12, R7 ;  /* 0x00000007000c7213 */ /* 0x000fe20000000000 */
[----:B------:R-:W-:Y:S01]  /*0510*/  IMAD.HI.U32 R8, R9, R11, R8 ;  /* 0x0000000b09087227 */ /* 0x000fe200078e0008 */
[----:B------:R-:W-:Y:S01]  /*0520*/  IADD3 R19, -R7, RZ, RZ ;  /* 0x000000ff07137210 */ /* 0x000fe20007ffe1ff */
[----:B------:R-:W4:Y:S01]  /*0530*/  LDC R11, c[0x0][0x2d4] ;  /* 0x0000b500ff0b7b82 */ /* 0x000f220000000800 */
[----:B------:R-:W-:Y:S02]  /*0540*/  MOV R9, R12 ;  /* 0x0000000c00097202 */ /* 0x000fe40000000f00 */
        /* <DEDUP_REMOVED lines=9> */
[----:B------:R-:W2:Y:S09]  /*05e0*/  LDC R8, c[0x0][0x2bc] ;  /* 0x0000af00ff087b82 */ /* 0x000eb20000000800 */
[----:B------:R-:W-:-:S02]  /*05f0*/  @!P1 IADD3 R9, R9, -R10, RZ ;  /* 0x8000000a09099210 */ /* 0x000fc40007ffe0ff */
[----:B------:R-:W-:Y:S02]  /*0600*/  @!P1 IADD3 R17, R17, 0x1, RZ ;  /* 0x0000000111119810 */ /* 0x000fe40007ffe0ff */
[----:B------:R-:W-:Y:S02]  /*0610*/  ISETP.GE.U32.AND P0, PT, R9, R10, PT ;  /* 0x0000000a0900720c */ /* 0x000fe40003f06070 */
[----:B------:R-:W3:Y:S01]  /*0620*/  I2F.RP R9, R12 ;  /* 0x0000000c00097306 */ /* 0x000ee20000209400 */
[----:B------:R-:W-:-:S10]  /*0630*/  ISETP.NE.AND P1, PT, R6, RZ, PT ;  /* 0x000000ff0600720c */ /* 0x000fd40003f25270 */
[----:B------:R-:W-:Y:S01]  /*0640*/  @P0 VIADD R17, R17, 0x1 ;  /* 0x0000000111110836 */ /* 0x000fe20000000000 */
[----:B---3--:R-:W3:Y:S04]  /*0650*/  MUFU.RCP R9, R9 ;  /* 0x0000000900097308 */ /* 0x008ee80000001000 */
[----:B------:R-:W-:Y:S02]  /*0660*/  @!P2 IADD3 R17, -R17, RZ, RZ ;  /* 0x000000ff1111a210 */ /* 0x000fe40007ffe1ff */
[----:B------:R-:W-:-:S04]  /*0670*/  @!P1 LOP3.LUT R17, RZ, R6, RZ, 0x33, !PT ;  /* 0x00000006ff119212 */ /* 0x000fc800078e33ff */
[----:B------:R-:W-:-:S05]  /*0680*/  IADD3 R10, -R17, RZ, RZ ;  /* 0x000000ff110a7210 */ /* 0x000fca0007ffe1ff */
[----:B------:R-:W-:Y:S01]  /*0690*/  IMAD R18, R6, R10, R7 ;  /* 0x0000000a06127224 */ /* 0x000fe200078e0207 */
[----:B--2---:R-:W-:Y:S01]  /*06a0*/  IADD3 R6, R8, -0x1, RZ ;  /* 0xffffffff08067810 */ /* 0x004fe20007ffe0ff */
[----:B------:R-:W2:Y:S02]  /*06b0*/  LDC R10, c[0x0][0x2c8] ;  /* 0x0000b200ff0a7b82 */ /* 0x000ea40000000800 */
[----:B0-----:R-:W-:Y:S02]  /*06c0*/  IMAD R15, R18, UR4, -R15 ;  /* 0x00000004120f7c24 */ /* 0x001fe4000f8e0a0f */
[----:B----4-:R-:W-:Y:S01]  /*06d0*/  IMAD R18, R6, R11, -R20 ;  /* 0x0000000b06127224 */ /* 0x010fe200078e0a14 */
[----:B---3--:R-:W-:Y:S02]  /*06e0*/  IADD3 R6, R9, 0xffffffe, RZ ;  /* 0x0ffffffe09067810 */ /* 0x008fe40007ffe0ff */
[C---:B------:R-:W-:Y:S02]  /*06f0*/  ISETP.GT.AND P1, PT, R15.reuse, -0x1, PT ;  /* 0xffffffff0f00780c */ /* 0x040fe40003f24270 */
[----:B------:R0:W3:Y:S01]  /*0700*/  F2I.FTZ.U32.TRUNC.NTZ R9, R6 ;  /* 0x0000000600097305 */ /* 0x0000e2000021f000 */
[----:B------:R-:W-:-:S04]  /*0710*/  IADD3 R18, R15, R18, RZ ;  /* 0x000000120f127210 */ /* 0x000fc80007ffe0ff */
[----:B------:R-:W-:-:S06]  /*0720*/  ISETP.GE.AND P0, PT, R18, -0x1, PT ;  /* 0xffffffff1200780c */ /* 0x000fcc0003f06270 */
[----:B01----:R-:W-:Y:S07]  /*0730*/  @P1 BRA `(.L_x_879) ;  /* 0x0000000000781947 */ /* 0x003fee0003800000 */
[----:B------:R-:W0:Y:S02]  /*0740*/  LDC R22, c[0x0][0x2d4] ;  /* 0x0000b500ff167b82 */ /* 0x000e240000000800 */
[----:B0-----:R-:W-:-:S04]  /*0750*/  IABS R5, R22 ;  /* 0x0000001600057213 */ /* 0x001fc80000000000 */
[----:B------:R-:W0:Y:S08]  /*0760*/  I2F.RP R21, R5 ;  /* 0x0000000500157306 */ /* 0x000e300000209400 */
[----:B0-----:R-:W0:Y:S02]  /*0770*/  MUFU.RCP R21, R21 ;  /* 0x0000001500157308 */ /* 0x001e240000001000 */
[----:B0-----:R-:W-:-:S06]  /*0780*/  IADD3 R6, R21, 0xffffffe, RZ ;  /* 0x0ffffffe15067810 */ /* 0x001fcc0007ffe0ff */
[----:B------:R0:W1:Y:S02]  /*0790*/  F2I.FTZ.U32.TRUNC.NTZ R7, R6 ;  /* 0x0000000600077305 */ /* 0x000064000021f000 */
[----:B0-----:R-:W-:Y:S01]  /*07a0*/  MOV R6, RZ ;  /* 0x000000ff00067202 */ /* 0x001fe20000000f00 */
[----:B-1----:R-:W-:-:S04]  /*07b0*/  IMAD.MOV R24, RZ, RZ, -R7 ;  /* 0x000000ffff187224 */ /* 0x002fc800078e0a07 */
        /* <DEDUP_REMOVED lines=8> */
[-C--:B------:R-:W-:Y:S02]  /*0840*/  @!P3 IADD3 R24, R24, -R5.reuse, RZ ;  /* 0x800000051818b210 */ /* 0x080fe40007ffe0ff */
[----:B------:R-:W-:Y:S02]  /*0850*/  @!P3 IADD3 R7, R7, 0x1, RZ ;  /* 0x000000010707b810 */ /* 0x000fe40007ffe0ff */
[----:B------:R-:W-:Y:S02]  /*0860*/  ISETP.GE.U32.AND P1, PT, R24, R5, PT ;  /* 0x000000051800720c */ /* 0x000fe40003f26070 */
[----:B------:R-:W-:Y:S02]  /*0870*/  LOP3.LUT R5, R21, R22, RZ, 0x3c, !PT ;  /* 0x0000001615057212 */ /* 0x000fe400078e3cff */
[----:B------:R-:W-:Y:S02]  /*0880*/  ISETP.NE.AND P3, PT, R22, RZ, PT ;  /* 0x000000ff1600720c */ /* 0x000fe40003f65270 */
[----:B------:R-:W-:-:S07]  /*0890*/  ISETP.GE.AND P2, PT, R5, RZ, PT ;  /* 0x000000ff0500720c */ /* 0x000fce0003f46270 */
[----:B------:R-:W-:-:S06]  /*08a0*/  @P1 IADD3 R7, R7, 0x1, RZ ;  /* 0x0000000107071810 */ /* 0x000fcc0007ffe0ff */
[----:B------:R-:W-:Y:S02]  /*08b0*/  @!P2 IADD3 R7, -R7, RZ, RZ ;  /* 0x000000ff0707a210 */ /* 0x000fe40007ffe1ff */
[----:B------:R-:W-:-:S04]  /*08c0*/  @!P3 LOP3.LUT R7, RZ, R22, RZ, 0x33, !PT ;  /* 0x00000016ff07b212 */ /* 0x000fc800078e33ff */
[----:B------:R-:W-:-:S05]  /*08d0*/  IADD3 R5, -R7, RZ, RZ ;  /* 0x000000ff07057210 */ /* 0x000fca0007ffe1ff */
[----:B------:R-:W-:Y:S02]  /*08e0*/  IMAD R22, R22, R5, -R15 ;  /* 0x0000000516167224 */ /* 0x000fe400078e0a0f */
[----:B------:R-:W-:-:S03]  /*08f0*/  VIADD R5, R7, 0x1 ;  /* 0x0000000107057836 */ /* 0x000fc60000000000 */
[----:B------:R-:W-:-:S13]  /*0900*/  ISETP.GT.AND P1, PT, R22, RZ, PT ;  /* 0x000000ff1600720c */ /* 0x000fda0003f24270 */
[----:B------:R-:W-:-:S07]  /*0910*/  @!P1 IADD3 R5, R7, RZ, RZ ;  /* 0x000000ff07059210 */ /* 0x000fce0007ffe0ff */
.L_x_879:
[----:B------:R-:W-:Y:S05]  /*0920*/  BSYNC B0 ;  /* 0x0000000000007941 */ /* 0x000fea0003800000 */
.L_x_878:
[----:B------:R-:W-:Y:S01]  /*0930*/  ULDC UR4, c[0x0][0x2bc] ;  /* 0x0000af0000047ab9 */ /* 0x000fe20000000800 */
[----:B------:R-:W-:Y:S01]  /*0940*/  BSSY B0, `(.L_x_880) ;  /* 0x0000023000007945 */ /* 0x000fe20003800000 */
[----:B------:R-:W-:Y:S02]  /*0950*/  MOV R6, UR4 ;  /* 0x0000000400067c02 */ /* 0x000fe40008000f00 */
[----:B---3--:R-:W-:Y:S01]  /*0960*/  IADD3 R21, RZ, -R9, RZ ;  /* 0x80000009ff157210 */ /* 0x008fe20007ffe0ff */
[----:B------:R-:W-:Y:S06]  /*0970*/  @!P0 BRA `(.L_x_881) ;  /* 0x00000000007c8947 */ /* 0x000fec0003800000 */
[----:B------:R-:W-:Y:S01]  /*0980*/  IABS R22, R11 ;  /* 0x0000000b00167213 */ /* 0x000fe20000000000 */
[----:B------:R-:W-:Y:S01]  /*0990*/  HFMA2.MMA R6, -RZ, RZ, 0, 0 ;  /* 0x00000000ff067435 */ /* 0x000fe200000001ff */
[----:B------:R-:W-:Y:S02]  /*09a0*/  IADD3 R18, R18, 0x1, RZ ;  /* 0x0000000112127810 */ /* 0x000fe40007ffe0ff */
[----:B------:R-:W0:Y:S02]  /*09b0*/  I2F.RP R23, R22 ;  /* 0x0000001600177306 */ /* 0x000e240000209400 */
[----:B------:R-:W-:-:S06]  /*09c0*/  IABS R26, R18 ;  /* 0x00000012001a7213 */ /* 0x000fcc0000000000 */
[----:B0-----:R-:W0:Y:S02]  /*09d0*/  MUFU.RCP R23, R23 ;  /* 0x0000001700177308 */ /* 0x001e240000001000 */
[----:B0-----:R-:W-:-:S06]  /*09e0*/  IADD3 R24, R23, 0xffffffe, RZ ;  /* 0x0ffffffe17187810 */ /* 0x001fcc0007ffe0ff */
[----:B------:R-:W0:Y:S02]  /*09f0*/  F2I.FTZ.U32.TRUNC.NTZ R7, R24 ;  /* 0x0000001800077305 */ /* 0x000e24000021f000 */
[----:B0-----:R-:W-:-:S05]  /*0a00*/  IADD3 R25, RZ, -R7, RZ ;  /* 0x80000007ff197210 */ /* 0x001fca0007ffe0ff */
[----:B------:R-:W-:-:S04]  /*0a10*/  IMAD R25, R25, R22, RZ ;  /* 0x0000001619197224 */ /* 0x000fc800078e02ff */
[----:B------:R-:W-:Y:S01]  /*0a20*/  IMAD.HI.U32 R6, R7, R25, R6 ;  /* 0x0000001907067227 */ /* 0x000fe200078e0006 */
[----:B------:R-:W-:-:S05]  /*0a30*/  MOV R7, R26 ;  /* 0x0000001a00077202 */ /* 0x000fca0000000f00 */
[----:B------:R-:W-:-:S04]  /*0a40*/  IMAD.HI.U32 R6, R6, R7, RZ ;  /* 0x0000000706067227 */ /* 0x000fc800078e00ff */
[----:B------:R-:W-:-:S04]  /*0a50*/  IMAD.MOV R23, RZ, RZ, -R6 ;  /* 0x000000ffff177224 */ /* 0x000fc800078e0a06 */
        /* <DEDUP_REMOVED lines=11> */
[C---:B------:R-:W-:Y:S02]  /*0b10*/  IADD3 R7, -R6.reuse, RZ, RZ ;  /* 0x000000ff06077210 */ /* 0x040fe40007ffe1ff */
[----:B------:R-:W-:-:S03]  /*0b20*/  IADD3 R8, -R6, R8, RZ ;  /* 0x0000000806087210 */ /* 0x000fc60007ffe1ff */
[----:B------:R-:W-:Y:S01]  /*0b30*/  IMAD R11, R11, R7, R18 ;  /* 0x000000070b0b7224 */ /* 0x000fe200078e0212 */
[----:B------:R-:W-:-:S04]  /*0b40*/  IADD3 R6, R8, -0x1, RZ ;  /* 0xffffffff08067810 */ /* 0x000fc80007ffe0ff */
[----:B------:R-:W-:-:S13]  /*0b50*/  ISETP.GT.AND P0, PT, R11, RZ, PT ;  /* 0x000000ff0b00720c */ /* 0x000fda0003f04270 */
[----:B------:R-:W-:-:S07]  /*0b60*/  @!P0 IADD3 R6, R8, RZ, RZ ;  /* 0x000000ff08068210 */ /* 0x000fce0007ffe0ff */
.L_x_881:
[----:B------:R-:W-:Y:S05]  /*0b70*/  BSYNC B0 ;  /* 0x0000000000007941 */ /* 0x000fea0003800000 */
.L_x_880:
[----:B------:R-:W-:Y:S01]  /*0b80*/  ULDC UR4, c[0x0][0x2c0] ;  /* 0x0000b00000047ab9 */ /* 0x000fe20000000800 */
[----:B------:R-:W-:Y:S01]  /*0b90*/  IMAD R18, R21, R12, RZ ;  /* 0x0000000c15127224 */ /* 0x000fe200078e02ff */
[----:B------:R-:W-:Y:S01]  /*0ba0*/  IABS R11, R17 ;  /* 0x00000011000b7213 */ /* 0x000fe20000000000 */
[----:B--2---:R-:W-:Y:S01]  /*0bb0*/  IMAD R7, R19, UR4, -R10 ;  /* 0x0000000413077c24 */ /* 0x004fe2000f8e0a0a */
        /* <DEDUP_REMOVED lines=11> */
[----:B0-----:R-:W-:-:S06]  /*0c70*/  IADD3 R8, R22, 0xffffffe, RZ ;  /* 0x0ffffffe16087810 */ /* 0x001fcc0007ffe0ff */
[----:B------:R0:W1:Y:S02]  /*0c80*/  F2I.FTZ.U32.TRUNC.NTZ R9, R8 ;  /* 0x0000000800097305 */ /* 0x000064000021f000 */
[----:B0-----:R-:W-:Y:S01]  /*0c90*/  HFMA2.MMA R8, -RZ, RZ, 0, 0 ;  /* 0x00000000ff087435 */ /* 0x001fe200000001ff */
        /* <DEDUP_REMOVED lines=11> */
[-C--:B------:R-:W-:Y:S02]  /*0d50*/  @!P1 IADD3 R22, R22, -R21.reuse, RZ ;  /* 0x8000001516169210 */ /* 0x080fe40007ffe0ff */
[----:B------:R-:W-:Y:S02]  /*0d60*/  @!P1 IADD3 R9, R9, 0x1, RZ ;  /* 0x0000000109099810 */ /* 0x000fe40007ffe0ff */
[----:B------:R-:W-:Y:S02]  /*0d70*/  ISETP.GE.U32.AND P0, PT, R22, R21, PT ;  /* 0x000000151600720c */ /* 0x000fe40003f06070 */
[----:B------:R-:W-:-:S11]  /*0d80*/  ISETP.NE.AND P1, PT, R10, RZ, PT ;  /* 0x000000ff0a00720c */ /* 0x000fd60003f25270 */
[----:B------:R-:W-:-:S05]  /*0d90*/  @P0 VIADD R9, R9, 0x1 ;  /* 0x0000000109090836 */ /* 0x000fca0000000000 */
[----:B------:R-:W-:Y:S02]  /*0da0*/  @!P2 IADD3 R9, -R9, RZ, RZ ;  /* 0x000000ff0909a210 */ /* 0x000fe40007ffe1ff */
[----:B------:R-:W-:-:S04]  /*0db0*/  @!P1 LOP3.LUT R9, RZ, R10, RZ, 0x33, !PT ;  /* 0x0000000aff099212 */ /* 0x000fc800078e33ff */
[----:B------:R-:W-:-:S05]  /*0dc0*/  IADD3 R8, -R9, RZ, RZ ;  /* 0x000000ff09087210 */ /* 0x000fca0007ffe1ff */
[----:B------:R-:W-:Y:S01]  /*0dd0*/  IMAD R10, R10, R8, -R7 ;  /* 0x000000080a0a7224 */ /* 0x000fe200078e0a07 */
[----:B------:R-:W-:-:S04]  /*0de0*/  IADD3 R8, R9, 0x1, RZ ;  /* 0x0000000109087810 */ /* 0x000fc80007ffe0ff */
[----:B------:R-:W-:-:S13]  /*0df0*/  ISETP.GT.AND P0, PT, R10, RZ, PT ;  /* 0x000000ff0a00720c */ /* 0x000fda0003f04270 */
[----:B------:R-:W-:-:S07]  /*0e00*/  @!P0 IADD3 R8, R9, RZ, RZ ;  /* 0x000000ff09088210 */ /* 0x000fce0007ffe0ff */
.L_x_883:
[----:B------:R-:W-:Y:S05]  /*0e10*/  BSYNC B0 ;  /* 0x0000000000007941 */ /* 0x000fea0003800000 */
.L_x_882:
[----:B------:R-:W-:Y:S01]  /*0e20*/  ULDC UR4, c[0x0][0x2a8] ;  /* 0x0000aa0000047ab9 */ /* 0x000fe20000000800 */
[----:B------:R-:W-:Y:S01]  /*0e30*/  IADD3 R9, -R18, RZ, RZ ;  /* 0x000000ff12097210 */ /* 0x000fe20007ffe1ff */
[----:B------:R-:W-:Y:S01]  /*0e40*/  IMAD R10, R19, R16, -UR4 ;  /* 0x80000004130a7e24 */ /* 0x000fe2000f8e0210 */
[----:B------:R-:W-:Y:S01]  /*0e50*/  ULDC UR4, c[0x0][0x2b8] ;  /* 0x0000ae0000047ab9 */ /* 0x000fe20000000800 */
[----:B------:R-:W-:Y:S02]  /*0e60*/  BSSY B0, `(.L_x_884) ;  /* 0x0000025000007945 */ /* 0x000fe40003800000 */
[----:B------:R-:W-:Y:S01]  /*0e70*/  IMAD R19, R12, R9, R11 ;  /* 0x000000090c137224 */ /* 0x000fe200078e020b */
[----:B------:R-:W-:Y:S02]  /*0e80*/  IADD3 R10, R7, R10, RZ ;  /* 0x0000000a070a7210 */ /* 0x000fe40007ffe0ff */
[----:B------:R-:W-:Y:S02]  /*0e90*/  MOV R9, UR4 ;  /* 0x0000000400097c02 */ /* 0x000fe40008000f00 */
[----:B------:R-:W-:-:S02]  /*0ea0*/  ISETP.GE.AND P1, PT, R10, -0x1, PT ;  /* 0xffffffff0a00780c */ /* 0x000fc40003f26270 */
[----:B------:R-:W-:-:S11]  /*0eb0*/  ISETP.GT.U32.AND P0, PT, R12, R19, PT ;  /* 0x000000130c00720c */ /* 0x000fd60003f04070 */
[----:B------:R-:W-:Y:S05]  /*0ec0*/  @!P1 BRA `(.L_x_885) ;  /* 0x0000000000789947 */ /* 0x000fea0003800000 */
[----:B------:R-:W-:Y:S02]  /*0ed0*/  IABS R9, R16 ;  /* 0x0000001000097213 */ /* 0x000fe40000000000 */
[----:B------:R-:W-:Y:S01]  /*0ee0*/  IADD3 R21, R10, 0x1, RZ ;  /* 0x000000010a157810 */ /* 0x000fe20007ffe0ff */
[----:B------:R-:W-:Y:S01]  /*0ef0*/  HFMA2.MMA R10, -RZ, RZ, 0, 0 ;  /* 0x00000000ff0a7435 */ /* 0x000fe200000001ff */
        /* <DEDUP_REMOVED lines=27> */
.L_x_885:
[----:B------:R-:W-:Y:S05]  /*10b0*/  BSYNC B0 ;  /* 0x0000000000007941 */ /* 0x000fea0003800000 */
.L_x_884:
[----:B------:R-:W-:Y:S01]  /*10c0*/  ULDC.U8 UR4, c[0x0][0x298] ;  /* 0x0000a60000047ab9 */ /* 0x000fe20000000000 */
[----:B------:R-:W-:Y:S01]  /*10d0*/  @!P0 IADD3 R19, R19, -R12, RZ ;  /* 0x8000000c13138210 */ /* 0x000fe20007ffe0ff */
[----:B------:R-:W-:Y:S01]  /*10e0*/  UPRMT UR4, UR4, 0x8880, URZ ;  /* 0x0000888004047896 */ /* 0x000fe2000800003f */
[----:B------:R-:W-:Y:S02]  /*10f0*/  LOP3.LUT R10, R17, R14, RZ, 0x3c, !PT ;  /* 0x0000000e110a7212 */ /* 0x000fe400078e3cff */
[----:B------:R-:W-:Y:S02]  /*1100*/  ISETP.GE.U32.AND P3, PT, R19, R12, PT ;  /* 0x0000000c1300720c */ /* 0x000fe40003f66070 */
[----:B------:R-:W-:Y:S02]  /*1110*/  ISETP.GE.AND P2, PT, R10, RZ, PT ;  /* 0x000000ff0a00720c */ /* 0x000fe40003f46270 */
[----:B------:R-:W-:Y:S02]  /*1120*/  ISETP.NE.AND P1, PT, RZ, UR4, PT ;  /* 0x00000004ff007c0c */ /* 0x000fe4000bf25270 */
[----:B------:R-:W-:-:S02]  /*1130*/  @!P0 IADD3 R18, R18, 0x1, RZ ;  /* 0x0000000112128810 */ /* 0x000fc40007ffe0ff */
[----:B------:R-:W-:-:S05]  /*1140*/  ISETP.NE.AND P0, PT, R14, RZ, PT ;  /* 0x000000ff0e00720c */ /* 0x000fca0003f05270 */
[----:B------:R-:W-:-:S04]  /*1150*/  @P3 IADD3 R18, R18, 0x1, RZ ;  /* 0x0000000112123810 */ /* 0x000fc80007ffe0ff */
[----:B------:R-:W0:Y:S01]  /*1160*/  @P1 LDC.64 R12, c[0x0][0x288] ;  /* 0x0000a200ff0c1b82 */ /* 0x000e220000000a00 */
[----:B------:R-:W-:-:S03]  /*1170*/  @!P2 IADD3 R18, -R18, RZ, RZ ;  /* 0x000000ff1212a210 */ /* 0x000fc60007ffe1ff */
[----:B------:R-:W-:-:S04]  /*1180*/  @!P0 LOP3.LUT R18, RZ, R14, RZ, 0x33, !PT ;  /* 0x0000000eff128212 */ /* 0x000fc800078e33ff */
[----:B------:R-:W-:-:S05]  /*1190*/  IADD3 R10, -R18, RZ, RZ ;  /* 0x000000ff120a7210 */ /* 0x000fca0007ffe1ff */
[----:B------:R-:W-:Y:S02]  /*11a0*/  IMAD R10, R14, R10, R17 ;  /* 0x0000000a0e0a7224 */ /* 0x000fe400078e0211 */
[----:B------:R-:W1:Y:S02]  /*11b0*/  LDC R17, c[0x0][0x2a4] ;  /* 0x0000a900ff117b82 */ /* 0x000e640000000800 */
[----:B0-----:R-:W-:-:S05]  /*11c0*/  @P1 IMAD.WIDE R22, R10, 0x2, R12 ;  /* 0x000000020a161825 */ /* 0x001fca00078e020c */
[----:B------:R0:W2:Y:S01]  /*11d0*/  @P1 LDG.E.U16 R11, desc[UR6][R22.64] ;  /* 0x00000006160b1981 */ /* 0x0000a2000c1e1500 */
[----:B------:R-:W-:Y:S01]  /*11e0*/  MOV R12, RZ ;  /* 0x000000ff000c7202 */ /* 0x000fe20000000f00 */
[----:B------:R-:W-:Y:S01]  /*11f0*/  BSSY B1, `(.L_x_886) ;  /* 0x0000139000017945 */ /* 0x000fe20003800000 */
[----:B-1----:R-:W-:Y:S02]  /*1200*/  IABS R14, R17 ;  /* 0x00000011000e7213 */ /* 0x002fe40000000000 */
[----:B0-----:R-:W-:Y:S02]  /*1210*/  IABS R22, R10 ;  /* 0x0000000a00167213 */ /* 0x001fe40000000000 */
[----:B------:R-:W0:Y:S08]  /*1220*/  I2F.RP R16, R14 ;  /* 0x0000000e00107306 */ /* 0x000e300000209400 */
[----:B0-----:R-:W0:Y:S02]  /*1230*/  MUFU.RCP R16, R16 ;  /* 0x0000001000107308 */ /* 0x001e240000001000 */
[----:B0-----:R-:W-:-:S06]  /*1240*/  IADD3 R19, R16, 0xffffffe, RZ ;  /* 0x0ffffffe10137810 */ /* 0x001fcc0007ffe0ff */
[----:B------:R-:W0:Y:S02]  /*1250*/  F2I.FTZ.U32.TRUNC.NTZ R13, R19 ;  /* 0x00000013000d7305 */ /* 0x000e24000021f000 */
[----:B0-----:R-:W-:-:S04]  /*1260*/  IMAD.MOV R21, RZ, RZ, -R13 ;  /* 0x000000ffff157224 */ /* 0x001fc800078e0a0d */
[----:B------:R-:W-:-:S04]  /*1270*/  IMAD R21, R21, R14, RZ ;  /* 0x0000000e15157224 */ /* 0x000fc800078e02ff */
[----:B------:R-:W-:Y:S01]  /*1280*/  IMAD.HI.U32 R12, R13, R21, R12 ;  /* 0x000000150d0c7227 */ /* 0x000fe200078e000c */
[----:B------:R-:W-:-:S05]  /*1290*/  MOV R13, R22 ;  /* 0x00000016000d7202 */ /* 0x000fca0000000f00 */
[----:B------:R-:W-:-:S05]  /*12a0*/  IMAD.HI.U32 R12, R12, R13, RZ ;  /* 0x0000000d0c0c7227 */ /* 0x000fca00078e00ff */
[----:B------:R-:W-:-:S05]  /*12b0*/  IADD3 R16, -R12, RZ, RZ ;  /* 0x000000ff0c107210 */ /* 0x000fca0007ffe1ff */
[----:B------:R-:W-:Y:S01]  /*12c0*/  IMAD R13, R14, R16, R13 ;  /* 0x000000100e0d7224 */ /* 0x000fe200078e020d */
[----:B------:R-:W-:-:S04]  /*12d0*/  HFMA2.MMA R16, -RZ, RZ, 0, 0 ;  /* 0x00000000ff107435 */ /* 0x000fc800000001ff */
        /* <DEDUP_REMOVED lines=9> */
[----:B------:R-:W-:Y:S02]  /*1370*/  ISETP.GE.AND P0, PT, R5, R6, PT ;  /* 0x000000060500720c */ /* 0x000fe40003f06270 */
[----:B------:R-:W-:-:S05]  /*1380*/  @!P3 LOP3.LUT R12, RZ, R17, RZ, 0x33, !PT ;  /* 0x00000011ff0cb212 */ /* 0x000fca00078e33ff */
[----:B------:R-:W-:Y:S02]  /*1390*/  IMAD R12, R4, R18, R12 ;  /* 0x00000012040c7224 */ /* 0x000fe400078e020c */
[----:B--2---:R-:W-:-:S04]  /*13a0*/  @P1 HADD2.F32 R16, -RZ, R11.H0_H0 ;  /* 0x2000000bff101230 */ /* 0x004fc80000004100 */
[----:B------:R-:W-:Y:S05]  /*13b0*/  @P0 BRA `(.L_x_887) ;  /* 0x0000001000700947 */ /* 0x000fea0003800000 */
[----:B------:R-:W-:Y:S02]  /*13c0*/  IMAD R20, R12, R20, R15 ;  /* 0x000000140c147224 */ /* 0x000fe400078e020f */
[----:B------:R-:W-:-:S07]  /*13d0*/  VIADD R21, R8, 0x3 ;  /* 0x0000000308157836 */ /* 0x000fce0000000000 */
.L_x_897:
        /* <DEDUP_REMOVED lines=8> */
[----:B------:R-:W-:Y:S02]  /*1460*/  IADD3 R12, R12, R9, RZ ;  /* 0x000000090c0c7210 */ /* 0x000fe40007ffe0ff */
[----:B------:R-:W-:Y:S02]  /*1470*/  MOV R26, R8 ;  /* 0x00000008001a7202 */ /* 0x000fe40000000f00 */
[----:B------:R-:W-:Y:S01]  /*1480*/  ISETP.GE.U32.AND P1, PT, R12, 0x3, PT ;  /* 0x000000030c00780c */ /* 0x000fe20003f26070 */
[----:B------:R-:W-:Y:S01]  /*1490*/  IMAD R12, R5, UR4, R20 ;  /* 0x00000004050c7c24 */ /* 0x000fe2000f8e0214 */
[----:B------:R-:W-:-:S03]  /*14a0*/  ULDC UR4, c[0x0][0x2a8] ;  /* 0x0000aa0000047ab9 */ /* 0x000fc60000000800 */
[----:B------:R-:W-:Y:S02]  /*14b0*/  IMAD R23, R12, UR4, R7 ;  /* 0x000000040c177c24 */ /* 0x000fe4000f8e0207 */
[----:B------:R-:W-:Y:S06]  /*14c0*/  @!P0 BRA `(.L_x_891) ;  /* 0x0000000000888947 */ /* 0x000fec0003800000 */
        /* <DEDUP_REMOVED lines=11> */
[----:B------:R-:W-:Y:S02]  /*1580*/  ISETP.NE.AND P0, PT, R11, 0x1, PT ;  /* 0x000000010b00780c */ /* 0x000fe40003f05270 */
[----:B------:R-:W-:Y:S01]  /*1590*/  IADD3 R26, R8, 0x1, RZ ;  /* 0x00000001081a7810 */ /* 0x000fe20007ffe0ff */
[----:B---3--:R-:W-:Y:S02]  /*15a0*/  HADD2.F32 R27, -RZ, R18.H0_H0 ;  /* 0x20000012ff1b7230 */ /* 0x008fe40000004100 */
[----:B--2---:R-:W-:-:S05]  /*15b0*/  HADD2.F32 R25, -RZ, R24.H0_H0 ;  /* 0x20000018ff197230 */ /* 0x004fca0000004100 */
[----:B------:R-:W-:-:S03]  /*15c0*/  FFMA.FTZ R16, R25, R27, R16 ;  /* 0x0000001b19107223 */ /* 0x000fc60000010010 */
[----:B------:R-:W-:Y:S05]  /*15d0*/  @!P0 BRA `(.L_x_891) ;  /* 0x0000000000448947 */ /* 0x000fea0003800000 */
[----:B------:R-:W-:Y:S02]  /*15e0*/  ISETP.NE.AND P0, PT, R11, 0x2, PT ;  /* 0x000000020b00780c */ /* 0x000fe40003f05270 */
[-C--:B------:R-:W-:Y:S01]  /*15f0*/  IADD3 R18, R22, R17.reuse, RZ ;  /* 0x0000001116127210 */ /* 0x080fe20007ffe0ff */
[----:B------:R-:W2:Y:S10]  /*1600*/  LDG.E.U16 R11, desc[UR6][R12.64+0x2] ;  /* 0x000002060c0b7981 */ /* 0x000eb4000c1e1500 */
[C---:B------:R-:W-:Y:S01]  /*1610*/  @P0 IADD3 R17, R18.reuse, R17, RZ ;  /* 0x0000001112110210 */ /* 0x040fe20007ffe0ff */
[--C-:B------:R-:W-:Y:S01]  /*1620*/  IMAD.WIDE R18, R18, 0x2, R14.reuse ;  /* 0x0000000212127825 */ /* 0x100fe200078e020e */
[----:B------:R-:W3:Y:S03]  /*1630*/  @P0 LDG.E.U16 R22, desc[UR6][R12.64+0x4] ;  /* 0x000004060c160981 */ /* 0x000ee6000c1e1500 */
[----:B------:R-:W-:-:S02]  /*1640*/  @P0 IMAD.WIDE R14, R17, 0x2, R14 ;  /* 0x00000002110e0825 */ /* 0x000fc400078e020e */
[----:B------:R-:W4:Y:S04]  /*1650*/  LDG.E.U16 R18, desc[UR6][R18.64] ;  /* 0x0000000612127981 */ /* 0x000f28000c1e1500 */
[----:B------:R-:W5:Y:S01]  /*1660*/  @P0 LDG.E.U16 R14, desc[UR6][R14.64] ;  /* 0x000000060e0e0981 */ /* 0x000f62000c1e1500 */
[----:B------:R-:W-:Y:S02]  /*1670*/  IADD3 R26, R8, 0x2, RZ ;  /* 0x00000002081a7810 */ /* 0x000fe40007ffe0ff */
[----:B------:R-:W-:Y:S01]  /*1680*/  @P0 MOV R26, R21 ;  /* 0x00000015001a0202 */ /* 0x000fe20000000f00 */
[----:B--2---:R-:W-:Y:S02]  /*1690*/  HADD2.F32 R11, -RZ, R11.H0_H0 ;  /* 0x2000000bff0b7230 */ /* 0x004fe40000004100 */
[----:B---3--:R-:W-:-:S02]  /*16a0*/  @P0 HADD2.F32 R25, -RZ, R22.H0_H0 ;  /* 0x20000016ff190230 */ /* 0x008fc40000004100 */
[----:B----4-:R-:W-:Y:S02]  /*16b0*/  HADD2.F32 R17, -RZ, R18.H0_H0 ;  /* 0x20000012ff117230 */ /* 0x010fe40000004100 */
[----:B-----5:R-:W-:-:S03]  /*16c0*/  @P0 HADD2.F32 R22, -RZ, R14.H0_H0 ;  /* 0x2000000eff160230 */ /* 0x020fc60000004100 */
[----:B------:R-:W-:-:S04]  /*16d0*/  FFMA.FTZ R16, R11, R17, R16 ;  /* 0x000000110b107223 */ /* 0x000fc80000010010 */
[----:B------:R-:W-:-:S07]  /*16e0*/  @P0 FFMA.FTZ R16, R25, R22, R16 ;  /* 0x0000001619100223 */ /* 0x000fce0000010010 */
.L_x_891:
[----:B------:R-:W-:Y:S05]  /*16f0*/  BSYNC B2 ;  /* 0x0000000000027941 */ /* 0x000fea0003800000 */
.L_x_890:
[----:B------:R-:W-:Y:S05]  /*1700*/  @!P1 BRA `(.L_x_889) ;  /* 0x0000000c008c9947 */ /* 0x000fea0003800000 */
[----:B------:R-:W-:Y:S01]  /*1710*/  IMAD.IADD R11, R9, 0x1, -R26 ;  /* 0x00000001090b7824 */ /* 0x000fe200078e0a1a */
[----:B------:R-:W-:Y:S01]  /*1720*/  ULDC UR4, c[0x0][0x2bc] ;  /* 0x0000af0000047ab9 */ /* 0x000fe20000000800 */
[----:B------:R-:W-:Y:S01]  /*1730*/  BSSY B2, `(.L_x_892) ;  /* 0x000007d000027945 */ /* 0x000fe20003800000 */
[----:B------:R-:W-:Y:S01]  /*1740*/  IMAD R22, R10, UR4, R5 ;  /* 0x000000040a167c24 */ /* 0x000fe2000f8e0205 */
[----:B------:R-:W-:Y:S02]  /*1750*/  PLOP3.LUT P0, PT, PT, PT, PT, 0x80, 0x0 ;  /* 0x000000000000781c */ /* 0x000fe40003f0f070 */
[----:B------:R-:W-:-:S13]  /*1760*/  ISETP.GT.AND P1, PT, R11, 0xc, PT ;  /* 0x0000000c0b00780c */ /* 0x000fda0003f24270 */
[----:B------:R-:W-:Y:S05]  /*1770*/  @!P1 BRA `(.L_x_893) ;  /* 0x0000000400e09947 */ /* 0x000fea0003800000 */
[----:B------:R-:W-:Y:S02]  /*1780*/  PLOP3.LUT P0, PT, PT, PT, PT, 0x8, 0x0 ;  /* 0x000000000000781c */ /* 0x000fe40003f0e170 */
[----:B------:R-:W-:-:S11]  /*1790*/  IADD3 R11, R9, -0xc, RZ ;  /* 0xfffffff4090b7810 */ /* 0x000fd60007ffe0ff */
.L_x_894:
        /* <DEDUP_REMOVED lines=11> */
[----:B0-----:R-:W-:-:S04]  /*1850*/  IMAD.WIDE R28, R24, 0x2, R28 ;  /* 0x00000002181c7825 */ /* 0x001fc800078e021c */
[----:B---3--:R-:W-:Y:S02]  /*1860*/  HADD2.F32 R17, -RZ, R17.H0_H0 ;  /* 0x20000011ff117230 */ /* 0x008fe40000004100 */
[----:B----4-:R-:W-:-:S05]  /*1870*/  HADD2.F32 R25, -RZ, R25.H0_H0 ;  /* 0x20000019ff197230 */ /* 0x010fca0000004100 */
[----:B------:R-:W-:Y:S02]  /*1880*/  FFMA.FTZ R16, R17, R25, R16 ;  /* 0x0000001911107223 */ /* 0x000fe40000010010 */
[----:B------:R-:W3:Y:S04]  /*1890*/  LDG.E.U16 R17, desc[UR6][R18.64+0x2] ;  /* 0x0000020612117981 */ /* 0x000ee8000c1e1500 */
[----:B------:R-:W4:Y:S01]  /*18a0*/  LDG.E.U16 R25, desc[UR6][R28.64] ;  /* 0x000000061c197981 */ /* 0x000f22000c1e1500 */
[----:B---3--:R-:W-:Y:S02]  /*18b0*/  HADD2.F32 R17, -RZ, R17.H0_H0 ;  /* 0x20000011ff117230 */ /* 0x008fe40000004100 */
[----:B----4-:R-:W-:-:S05]  /*18c0*/  HADD2.F32 R25, -RZ, R25.H0_H0 ;  /* 0x20000019ff197230 */ /* 0x010fca0000004100 */
[----:B------:R-:W-:Y:S01]  /*18d0*/  FFMA.FTZ R25, R17, R25, R16 ;  /* 0x0000001911197223 */ /* 0x000fe20000010010 */
[C---:B------:R-:W-:Y:S02]  /*18e0*/  IMAD.WIDE R16, R24.reuse, 0x2, R28 ;  /* 0x0000000218107825 */ /* 0x040fe400078e021c */
[----:B------:R-:W3:Y:S04]  /*18f0*/  LDG.E.U16 R28, desc[UR6][R18.64+0x4] ;  /* 0x00000406121c7981 */ /* 0x000ee8000c1e1500 */
[----:B------:R0:W4:Y:S02]  /*1900*/  LDG.E.U16 R29, desc[UR6][R16.64] ;  /* 0x00000006101d7981 */ /* 0x000124000c1e1500 */
[----:B0-----:R-:W-:-:S04]  /*1910*/  IMAD.WIDE R16, R24, 0x2, R16 ;  /* 0x0000000218107825 */ /* 0x001fc800078e0210 */
[----:B---3--:R-:W-:Y:S02]  /*1920*/  HADD2.F32 R28, -RZ, R28.H0_H0 ;  /* 0x2000001cff1c7230 */ /* 0x008fe40000004100 */
[----:B----4-:R-:W-:-:S05]  /*1930*/  HADD2.F32 R29, -RZ, R29.H0_H0 ;  /* 0x2000001dff1d7230 */ /* 0x010fca0000004100 */
[----:B------:R-:W-:Y:S02]  /*1940*/  FFMA.FTZ R25, R28, R29, R25 ;  /* 0x0000001d1c197223 */ /* 0x000fe40000010019 */
[----:B------:R-:W3:Y:S01]  /*1950*/  LDG.E.U16 R29, desc[UR6][R16.64] ;  /* 0x00000006101d7981 */ /* 0x000ee2000c1e1500 */
[----:B--2---:R-:W-:Y:S01]  /*1960*/  HADD2.F32 R28, -RZ, R27.H0_H0 ;  /* 0x2000001bff1c7230 */ /* 0x004fe20000004100 */
[----:B------:R-:W-:-:S05]  /*1970*/  IADD3 R27, R26, 0x4, RZ ;  /* 0x000000041a1b7810 */ /* 0x000fca0007ffe0ff */
[----:B------:R-:W-:-:S04]  /*1980*/  IMAD R19, R22, UR4, R27 ;  /* 0x0000000416137c24 */ /* 0x000fc8000f8e021b */
[----:B------:R-:W-:-:S04]  /*1990*/  IMAD.WIDE R18, R19, 0x2, R14 ;  /* 0x0000000213127825 */ /* 0x000fc800078e020e */
[----:B---3--:R-:W-:-:S05]  /*19a0*/  HADD2.F32 R29, -RZ, R29.H0_H0 ;  /* 0x2000001dff1d7230 */ /* 0x008fca0000004100 */
[----:B------:R-:W-:Y:S01]  /*19b0*/  FFMA.FTZ R25, R28, R29, R25 ;  /* 0x0000001d1c197223 */ /* 0x000fe20000010019 */
[----:B------:R-:W-:Y:S02]  /*19c0*/  IMAD R29, R27, R24, R23 ;  /* 0x000000181b1d7224 */ /* 0x000fe400078e0217 */
[----:B------:R-:W2:Y:S02]  /*19d0*/  LDG.E.U16 R27, desc[UR6][R18.64] ;  /* 0x00000006121b7981 */ /* 0x000ea4000c1e1500 */
[----:B------:R-:W-:-:S05]  /*19e0*/  IMAD.WIDE R28, R29, 0x2, R12 ;  /* 0x000000021d1c7825 */ /* 0x000fca00078e020c */
[----:B------:R0:W3:Y:S02]  /*19f0*/  LDG.E.U16 R17, desc[UR6][R28.64] ;  /* 0x000000061c117981 */ /* 0x0000e4000c1e1500 */
[----:B0-----:R-:W-:-:S04]  /*1a00*/  IMAD.WIDE R28, R24, 0x2, R28 ;  /* 0x00000002181c7825 */ /* 0x001fc800078e021c */
[----:B--2---:R-:W-:Y:S02]  /*1a10*/  HADD2.F32 R16, -RZ, R27.H0_H0 ;  /* 0x2000001bff107230 */ /* 0x004fe40000004100 */
[----:B------:R-:W2:Y:S01]  /*1a20*/  LDG.E.U16 R27, desc[UR6][R18.64+0x6] ;  /* 0x00000606121b7981 */ /* 0x000ea2000c1e1500 */
[----:B---3--:R-:W-:-:S05]  /*1a30*/  HADD2.F32 R17, -RZ, R17.H0_H0 ;  /* 0x20000011ff117230 */ /* 0x008fca0000004100 */
        /* <DEDUP_REMOVED lines=16> */
[----:B------:R-:W-:-:S04]  /*1b40*/  IMAD R19, R27, R24, R23 ;  /* 0x000000181b137224 */ /* 0x000fc800078e0217 */
[----:B------:R-:W-:-:S05]  /*1b50*/  IMAD.WIDE R18, R19, 0x2, R12 ;  /* 0x0000000213127825 */ /* 0x000fca00078e020c */
[----:B------:R-:W2:Y:S01]  /*1b60*/  LDG.E.U16 R17, desc[UR6][R18.64] ;  /* 0x0000000612117981 */ /* 0x000ea2000c1e1500 */
[----:B---3--:R-:W-:-:S05]  /*1b70*/  HADD2.F32 R29, -RZ, R29.H0_H0 ;  /* 0x2000001dff1d7230 */ /* 0x008fca0000004100 */
[----:B------:R-:W-:Y:S01]  /*1b80*/  FFMA.FTZ R25, R28, R29, R25 ;  /* 0x0000001d1c197223 */ /* 0x000fe20000010019 */
[----:B------:R-:W-:-:S04]  /*1b90*/  IMAD R29, R22, UR4, R27 ;  /* 0x00000004161d7c24 */ /* 0x000fc8000f8e021b */
[----:B------:R-:W-:-:S05]  /*1ba0*/  IMAD.WIDE R28, R29, 0x2, R14 ;  /* 0x000000021d1c7825 */ /* 0x000fca00078e020e */
[----:B------:R-:W3:Y:S01]  /*1bb0*/  LDG.E.U16 R27, desc[UR6][R28.64] ;  /* 0x000000061c1b7981 */ /* 0x000ee2000c1e1500 */
[----:B--2---:R-:W-:Y:S02]  /*1bc0*/  HADD2.F32 R17, -RZ, R17.H0_H0 ;  /* 0x20000011ff117230 */ /* 0x004fe40000004100 */
[----:B------:R-:W-:-:S04]  /*1bd0*/  IMAD.WIDE R18, R24, 0x2, R18 ;  /* 0x0000000218127825 */ /* 0x000fc800078e0212 */
[----:B---3--:R-:W-:Y:S02]  /*1be0*/  HADD2.F32 R16, -RZ, R27.H0_H0 ;  /* 0x2000001bff107230 */ /* 0x008fe40000004100 */
[----:B------:R-:W2:Y:S03]  /*1bf0*/  LDG.E.U16 R27, desc[UR6][R28.64+0x6] ;  /* 0x000006061c1b7981 */ /* 0x000ea6000c1e1500 */
[----:B------:R-:W-:Y:S02]  /*1c00*/  FFMA.FTZ R25, R16, R17, R25 ;  /* 0x0000001110197223 */ /* 0x000fe40000010019 */
[----:B------:R-:W3:Y:S04]  /*1c10*/  LDG.E.U16 R16, desc[UR6][R28.64+0x2] ;  /* 0x000002061c107981 */ /* 0x000ee8000c1e1500 */
[----:B------:R-:W4:Y:S01]  /*1c20*/  LDG.E.U16 R17, desc[UR6][R18.64] ;  /* 0x0000000612117981 */ /* 0x000f22000c1e1500 */
[----:B---3--:R-:W-:-:S02]  /*1c30*/  HADD2.F32 R16, -RZ, R16.H0_H0 ;  /* 0x20000010ff107230 */ /* 0x008fc40000004100 */
[----:B----4-:R-:W-:-:S05]  /*1c40*/  HADD2.F32 R17, -RZ, R17.H0_H0 ;  /* 0x20000011ff117230 */ /* 0x010fca0000004100 */
[----:B------:R-:W-:Y:S01]  /*1c50*/  FFMA.FTZ R25, R16, R17, R25 ;  /* 0x0000001110197223 */ /* 0x000fe20000010019 */
[----:B------:R-:W-:Y:S02]  /*1c60*/  IMAD.WIDE R16, R24, 0x2, R18 ;  /* 0x0000000218107825 */ /* 0x000fe400078e0212 */
[----:B------:R-:W3:Y:S04]  /*1c70*/  LDG.E.U16 R18, desc[UR6][R28.64+0x4] ;  /* 0x000004061c127981 */ /* 0x000ee8000c1e1500 */
[----:B------:R-:W4:Y:S01]  /*1c80*/  LDG.E.U16 R19, desc[UR6][R16.64] ;  /* 0x0000000610137981 */ /* 0x000f22000c1e1500 */
[----:B---3--:R-:W-:Y:S02]  /*1c90*/  HADD2.F32 R18, -RZ, R18.H0_H0 ;  /* 0x20000012ff127230 */ /* 0x008fe40000004100 */
[----:B----4-:R-:W-:-:S05]  /*1ca0*/  HADD2.F32 R19, -RZ, R19.H0_H0 ;  /* 0x20000013ff137230 */ /* 0x010fca0000004100 */
        /* <DEDUP_REMOVED lines=10> */
[----:B--2---:R-:W-:-:S03]  /*1d50*/  HADD2.F32 R28, -RZ, R27.H0_H0 ;  /* 0x2000001bff1c7230 */ /* 0x004fc60000004100 */
[----:B------:R-:W2:Y:S01]  /*1d60*/  LDG.E.U16 R19, desc[UR6][R14.64+0x2] ;  /* 0x000002060e137981 */ /* 0x000ea2000c1e1500 */
[----:B---3--:R-:W-:-:S05]  /*1d70*/  HADD2.F32 R27, -RZ, R18.H0_H0 ;  /* 0x20000012ff1b7230 */ /* 0x008fca0000004100 */
[----:B------:R-:W-:Y:S01]  /*1d80*/  FFMA.FTZ R25, R28, R27, R25 ;  /* 0x0000001b1c197223 */ /* 0x000fe20000010019 */
[----:B------:R-:W-:Y:S02]  /*1d90*/  IMAD.WIDE R28, R24, 0x2, R12 ;  /* 0x00000002181c7825 */ /* 0x000fe400078e020c */
[----:B------:R-:W3:Y:S02]  /*1da0*/  LDG.E.U16 R13, desc[UR6][R14.64+0x6] ;  /* 0x000006060e0d7981 */ /* 0x000ee4000c1e1500 */
[----:B----4-:R-:W-:Y:S02]  /*1db0*/  HADD2.F32 R16, -RZ, R16.H0_H0 ;  /* 0x20000010ff107230 */ /* 0x010fe40000004100 */
[----:B-----5:R-:W-:-:S05]  /*1dc0*/  HADD2.F32 R17, -RZ, R17.H0_H0 ;  /* 0x20000011ff117230 */ /* 0x020fca0000004100 */
[----:B------:R-:W-:Y:S01]  /*1dd0*/  FFMA.FTZ R18, R16, R17, R25 ;  /* 0x0000001110127223 */ /* 0x000fe20000010019 */
[C---:B------:R-:W-:Y:S02]  /*1de0*/  IMAD.WIDE R16, R24.reuse, 0x2, R28 ;  /* 0x0000000218107825 */ /* 0x040fe400078e021c */
[----:B------:R-:W4:Y:S02]  /*1df0*/  LDG.E.U16 R28, desc[UR6][R28.64] ;  /* 0x000000061c1c7981 */ /* 0x000f24000c1e1500 */
[----:B------:R-:W-:Y:S02]  /*1e00*/  IMAD.WIDE R24, R24, 0x2, R16 ;  /* 0x0000000218187825 */ /* 0x000fe400078e0210 */
[----:B------:R-:W5:Y:S04]  /*1e10*/  LDG.E.U16 R12, desc[UR6][R16.64] ;  /* 0x00000006100c7981 */ /* 0x000f68000c1e1500 */
[----:B------:R-:W5:Y:S04]  /*1e20*/  LDG.E.U16 R24, desc[UR6][R24.64] ;  /* 0x0000000618187981 */ /* 0x000f68000c1e1500 */
[----:B------:R-:W5:Y:S01]  /*1e30*/  LDG.E.U16 R16, desc[UR6][R14.64+0x4] ;  /* 0x000004060e107981 */ /* 0x000f62000c1e1500 */
[----:B------:R-:W-:Y:S01]  /*1e40*/  IADD3 R26, R26, 0x10, RZ ;  /* 0x000000101a1a7810 */ /* 0x000fe20007ffe0ff */
[----:B--2---:R-:W-:-:S03]  /*1e50*/  HADD2.F32 R19, -RZ, R19.H0_H0 ;  /* 0x20000013ff137230 */ /* 0x004fc60000004100 */
[----:B------:R-:W-:Y:S01]  /*1e60*/  ISETP.GE.AND P1, PT, R26, R11, PT ;  /* 0x0000000b1a00720c */ /* 0x000fe20003f26270 */
[----:B---3--:R-:W-:Y:S02]  /*1e70*/  HADD2.F32 R13, -RZ, R13.H0_H0 ;  /* 0x2000000dff0d7230 */ /* 0x008fe40000004100 */
[----:B----4-:R-:W-:Y:S02]  /*1e80*/  HADD2.F32 R27, -RZ, R28.H0_H0 ;  /* 0x2000001cff1b7230 */ /* 0x010fe40000004100 */
[----:B-----5:R-:W-:-:S03]  /*1e90*/  HADD2.F32 R12, -RZ, R12.H0_H0 ;  /* 0x2000000cff0c7230 */ /* 0x020fc60000004100 */
[----:B------:R-:W-:Y:S01]  /*1ea0*/  FFMA.FTZ R18, R19, R27, R18 ;  /* 0x0000001b13127223 */ /* 0x000fe20000010012 */
[----:B------:R-:W-:Y:S02]  /*1eb0*/  HADD2.F32 R17, -RZ, R16.H0_H0 ;  /* 0x20000010ff117230 */ /* 0x000fe40000004100 */
[----:B------:R-:W-:-:S03]  /*1ec0*/  HADD2.F32 R16, -RZ, R24.H0_H0 ;  /* 0x20000018ff107230 */ /* 0x000fc60000004100 */
[----:B------:R-:W-:-:S04]  /*1ed0*/  FFMA.FTZ R12, R17, R12, R18 ;  /* 0x0000000c110c7223 */ /* 0x000fc80000010012 */
[----:B------:R-:W-:Y:S01]  /*1ee0*/  FFMA.FTZ R16, R13, R16, R12 ;  /* 0x000000100d107223 */ /* 0x000fe2000001000c */
[----:B------:R-:W-:Y:S06]  /*1ef0*/  @!P1 BRA `(.L_x_894) ;  /* 0xfffffff800289947 */ /* 0x000fec000383ffff */
.L_x_893:
[----:B------:R-:W-:Y:S05]  /*1f00*/  BSYNC B2 ;  /* 0x0000000000027941 */ /* 0x000fea0003800000 */
.L_x_892:
        /* <DEDUP_REMOVED lines=15> */
[----:B---3--:R-:W-:Y:S02]  /*2000*/  HADD2.F32 R17, -RZ, R17.H0_H0 ;  /* 0x20000011ff117230 */ /* 0x008fe40000004100 */
[----:B--2---:R-:W-:-:S05]  /*2010*/  HADD2.F32 R27, -RZ, R27.H0_H0 ;  /* 0x2000001bff1b7230 */ /* 0x004fca0000004100 */
[----:B------:R-:W-:Y:S02]  /*2020*/  FFMA.FTZ R27, R17, R27, R16 ;  /* 0x0000001b111b7223 */ /* 0x000fe40000010010 */
[----:B------:R-:W2:Y:S04]  /*2030*/  LDG.E.U16 R16, desc[UR6][R24.64+0x2] ;  /* 0x0000020618107981 */ /* 0x000ea8000c1e1500 */
[----:B------:R-:W3:Y:S01]  /*2040*/  LDG.E.U16 R17, desc[UR6][R28.64] ;  /* 0x000000061c117981 */ /* 0x000ee2000c1e1500 */
[----:B--2---:R-:W-:Y:S02]  /*2050*/  HADD2.F32 R16, -RZ, R16.H0_H0 ;  /* 0x20000010ff107230 */ /* 0x004fe40000004100 */
[----:B---3--:R-:W-:-:S05]  /*2060*/  HADD2.F32 R17, -RZ, R17.H0_H0 ;  /* 0x20000011ff117230 */ /* 0x008fca0000004100 */
[----:B------:R-:W-:Y:S01]  /*2070*/  FFMA.FTZ R27, R16, R17, R27 ;  /* 0x00000011101b7223 */ /* 0x000fe2000001001b */
[C---:B------:R-:W-:Y:S02]  /*2080*/  IMAD.WIDE R16, R11.reuse, 0x2, R28 ;  /* 0x000000020b107825 */ /* 0x040fe400078e021c */
[----:B------:R-:W2:Y:S04]  /*2090*/  LDG.E.U16 R29, desc[UR6][R24.64+0x4] ;  /* 0x00000406181d7981 */ /* 0x000ea8000c1e1500 */
[----:B------:R-:W3:Y:S04]  /*20a0*/  LDG.E.U16 R28, desc[UR6][R24.64+0x6] ;  /* 0x00000606181c7981 */ /* 0x000ee8000c1e1500 */
[----:B------:R2:W4:Y:S01]  /*20b0*/  LDG.E.U16 R24, desc[UR6][R16.64] ;  /* 0x0000000610187981 */ /* 0x000522000c1e1500 */
[----:B------:R-:W-:-:S06]  /*20c0*/  IMAD.WIDE R18, R11, 0x2, R16 ;  /* 0x000000020b127825 */ /* 0x000fcc00078e0210 */
[----:B------:R-:W5:Y:S01]  /*20d0*/  LDG.E.U16 R18, desc[UR6][R18.64] ;  /* 0x0000000612127981 */ /* 0x000f62000c1e1500 */
[----:B--2---:R-:W-:Y:S01]  /*20e0*/  HADD2.F32 R16, -RZ, R29.H0_H0 ;  /* 0x2000001dff107230 */ /* 0x004fe20000004100 */
[----:B------:R-:W-:Y:S01]  /*20f0*/  IADD3 R29, R26, 0x4, RZ ;  /* 0x000000041a1d7810 */ /* 0x000fe20007ffe0ff */
[----:B----4-:R-:W-:-:S05]  /*2100*/  HADD2.F32 R17, -RZ, R24.H0_H0 ;  /* 0x20000018ff117230 */ /* 0x010fca0000004100 */
[----:B------:R-:W-:Y:S01]  /*2110*/  FFMA.FTZ R27, R16, R17, R27 ;  /* 0x00000011101b7223 */ /* 0x000fe2000001001b */
[----:B------:R-:W-:-:S04]  /*2120*/  IMAD R17, R29, R11, R23 ;  /* 0x0000000b1d117224 */ /* 0x000fc800078e0217 */
[----:B------:R-:W-:-:S04]  /*2130*/  IMAD.WIDE R12, R17, 0x2, R12 ;  /* 0x00000002110c7825 */ /* 0x000fc800078e020c */
[----:B------:R-:W-:Y:S02]  /*2140*/  IMAD R17, R22, UR4, R29 ;  /* 0x0000000416117c24 */ /* 0x000fe4000f8e021d */
[----:B---3--:R-:W-:Y:S02]  /*2150*/  HADD2.F32 R28, -RZ, R28.H0_H0 ;  /* 0x2000001cff1c7230 */ /* 0x008fe40000004100 */
[----:B------:R-:W-:-:S04]  /*2160*/  IMAD.WIDE R16, R17, 0x2, R14 ;  /* 0x0000000211107825 */ /* 0x000fc800078e020e */
[----:B-----5:R-:W-:Y:S02]  /*2170*/  HADD2.F32 R29, -RZ, R18.H0_H0 ;  /* 0x20000012ff1d7230 */ /* 0x020fe40000004100 */
[C---:B------:R-:W-:Y:S02]  /*2180*/  IMAD.WIDE R14, R11.reuse, 0x2, R12 ;  /* 0x000000020b0e7825 */ /* 0x040fe400078e020c */
[----:B------:R-:W2:Y:S02]  /*2190*/  LDG.E.U16 R12, desc[UR6][R12.64] ;  /* 0x000000060c0c7981 */ /* 0x000ea4000c1e1500 */
[----:B------:R-:W-:Y:S02]  /*21a0*/  FFMA.FTZ R29, R28, R29, R27 ;  /* 0x0000001d1c1d7223 */ /* 0x000fe4000001001b */
        /* <DEDUP_REMOVED lines=11> */
[----:B--2---:R-:W-:Y:S02]  /*2260*/  HADD2.F32 R12, -RZ, R12.H0_H0 ;  /* 0x2000000cff0c7230 */ /* 0x004fe40000004100 */
[----:B---3--:R-:W-:Y:S02]  /*2270*/  HADD2.F32 R27, -RZ, R27.H0_H0 ;  /* 0x2000001bff1b7230 */ /* 0x008fe40000004100 */
[----:B----4-:R-:W-:-:S03]  /*2280*/  HADD2.F32 R28, -RZ, R28.H0_H0 ;  /* 0x2000001cff1c7230 */ /* 0x010fc60000004100 */
[----:B------:R-:W-:Y:S01]  /*2290*/  FFMA.FTZ R12, R27, R12, R29 ;  /* 0x0000000c1b0c7223 */ /* 0x000fe2000001001d */
[----:B-----5:R-:W-:Y:S02]  /*22a0*/  HADD2.F32 R11, -RZ, R14.H0_H0 ;  /* 0x2000000eff0b7230 */ /* 0x020fe40000004100 */
[----:B------:R-:W-:Y:S02]  /*22b0*/  HADD2.F32 R14, -RZ, R13.H0_H0 ;  /* 0x2000000dff0e7230 */ /* 0x000fe40000004100 */
[----:B------:R-:W-:Y:S02]  /*22c0*/  HADD2.F32 R13, -RZ, R18.H0_H0 ;  /* 0x20000012ff0d7230 */ /* 0x000fe40000004100 */
[----:B------:R-:W-:Y:S01]  /*22d0*/  FFMA.FTZ R11, R11, R28, R12 ;  /* 0x0000001c0b0b7223 */ /* 0x000fe2000001000c */
[----:B------:R-:W-:Y:S02]  /*22e0*/  HADD2.F32 R16, -RZ, R15.H0_H0 ;  /* 0x2000000fff107230 */ /* 0x000fe40000004100 */
[----:B------:R-:W-:-:S02]  /*22f0*/  HADD2.F32 R24, -RZ, R24.H0_H0 ;  /* 0x20000018ff187230 */ /* 0x000fc40000004100 */
[----:B------:R-:W-:-:S04]  /*2300*/  FFMA.FTZ R11, R14, R13, R11 ;  /* 0x0000000d0e0b7223 */ /* 0x000fc8000001000b */
[----:B------:R-:W-:-:S07]  /*2310*/  FFMA.FTZ R16, R16, R24, R11 ;  /* 0x0000001810107223 */ /* 0x000fce000001000b */
.L_x_896:
[----:B------:R-:W-:Y:S05]  /*2320*/  BSYNC B2 ;  /* 0x0000000000027941 */ /* 0x000fea0003800000 */
.L_x_895:
        /* <DEDUP_REMOVED lines=14> */
[----:B------:R-:W4:Y:S04]  /*2410*/  LDG.E.U16 R17, desc[UR6][R18.64+0x2] ;  /* 0x0000020612117981 */ /* 0x000f28000c1e1500 */
[----:B------:R-:W5:Y:S01]  /*2420*/  LDG.E.U16 R14, desc[UR6][R14.64] ;  /* 0x000000060e0e7981 */ /* 0x000f62000c1e1500 */
[----:B------:R-:W-:-:S03]  /*2430*/  IMAD.WIDE R24, R25, 0x2, R22 ;  /* 0x0000000219187825 */ /* 0x000fc600078e0216 */
[----:B------:R-:W5:Y:S04]  /*2440*/  LDG.E.U16 R26, desc[UR6][R18.64+0x4] ;  /* 0x00000406121a7981 */ /* 0x000f68000c1e1500 */
[----:B------:R-:W5:Y:S04]  /*2450*/  LDG.E.U16 R22, desc[UR6][R22.64] ;  /* 0x0000000616167981 */ /* 0x000f68000c1e1500 */
[----:B------:R-:W5:Y:S04]  /*2460*/  LDG.E.U16 R27, desc[UR6][R18.64+0x6] ;  /* 0x00000606121b7981 */ /* 0x000f68000c1e1500 */
[----:B------:R-:W5:Y:S01]  /*2470*/  LDG.E.U16 R24, desc[UR6][R24.64] ;  /* 0x0000000618187981 */ /* 0x000f62000c1e1500 */
[----:B--2---:R-:W-:-:S02]  /*2480*/  HADD2.F32 R11, -RZ, R11.H0_H0 ;  /* 0x2000000bff0b7230 */ /* 0x004fc40000004100 */
[----:B---3--:R-:W-:Y:S02]  /*2490*/  HADD2.F32 R28, -RZ, R12.H0_H0 ;  /* 0x2000000cff1c7230 */ /* 0x008fe40000004100 */
[----:B----4-:R-:W-:-:S03]  /*24a0*/  HADD2.F32 R12, -RZ, R17.H0_H0 ;  /* 0x20000011ff0c7230 */ /* 0x010fc60000004100 */
[----:B------:R-:W-:Y:S01]  /*24b0*/  FFMA.FTZ R11, R11, R28, R16 ;  /* 0x0000001c0b0b7223 */ /* 0x000fe20000010010 */
[----:B-----5:R-:W-:Y:S02]  /*24c0*/  HADD2.F32 R13, -RZ, R14.H0_H0 ;  /* 0x2000000eff0d7230 */ /* 0x020fe40000004100 */
[----:B------:R-:W-:-:S03]  /*24d0*/  HADD2.F32 R26, -RZ, R26.H0_H0 ;  /* 0x2000001aff1a7230 */ /* 0x000fc60000004100 */
[----:B------:R-:W-:Y:S01]  /*24e0*/  FFMA.FTZ R11, R12, R13, R11 ;  /* 0x0000000d0c0b7223 */ /* 0x000fe2000001000b */
[----:B------:R-:W-:Y:S02]  /*24f0*/  HADD2.F32 R14, -RZ, R22.H0_H0 ;  /* 0x20000016ff0e7230 */ /* 0x000fe40000004100 */
[----:B------:R-:W-:-:S03]  /*2500*/  HADD2.F32 R16, -RZ, R27.H0_H0 ;  /* 0x2000001bff107230 */ /* 0x000fc60000004100 */
[----:B------:R-:W-:Y:S01]  /*2510*/  FFMA.FTZ R11, R26, R14, R11 ;  /* 0x0000000e1a0b7223 */ /* 0x000fe2000001000b */
[----:B------:R-:W-:-:S05]  /*2520*/  HADD2.F32 R12, -RZ, R24.H0_H0 ;  /* 0x20000018ff0c7230 */ /* 0x000fca0000004100 */
[----:B------:R-:W-:-:S07]  /*2530*/  FFMA.FTZ R16, R16, R12, R11 ;  /* 0x0000000c10107223 */ /* 0x000fce000001000b */
.L_x_889:
[----:B------:R-:W-:Y:S05]  /*2540*/  BSYNC B0 ;  /* 0x0000000000007941 */ /* 0x000fea0003800000 */
.L_x_888:
[----:B------:R-:W-:-:S05]  /*2550*/  VIADD R5, R5, 0x1 ;  /* 0x0000000105057836 */ /* 0x000fca0000000000 */
[----:B------:R-:W-:-:S13]  /*2560*/  ISETP.GE.AND P0, PT, R5, R6, PT ;  /* 0x000000060500720c */ /* 0x000fda0003f06270 */
[----:B------:R-:W-:Y:S05]  /*2570*/  @!P0 BRA `(.L_x_897) ;  /* 0xffffffec00988947 */ /* 0x000fea000383ffff */
.L_x_887:
[----:B------:R-:W-:Y:S05]  /*2580*/  BSYNC B1 ;  /* 0x0000000000017941 */ /* 0x000fea0003800000 */
.L_x_886:
        /* <DEDUP_REMOVED lines=15> */
.L_x_877:
        /* <DEDUP_REMOVED lines=15> */
[----:B---3--:R-:W-:-:S05]  /*2770*/  IADD3 R6, RZ, -R9, RZ ;  /* 0x80000009ff067210 */ /* 0x008fca0007ffe0ff */
[----:B------:R-:W-:Y:S01]  /*2780*/  IMAD R13, R6, R11, RZ ;  /* 0x0000000b060d7224 */ /* 0x000fe200078e02ff */
[----:B------:R-:W-:Y:S02]  /*2790*/  MOV R6, R10 ;  /* 0x0000000a00067202 */ /* 0x000fe40000000f00 */
[----:B------:R-:W1:Y:S01]  /*27a0*/  I2F.RP R10, R5 ;  /* 0x00000005000a7306 */ /* 0x000e620000209400 */
[----:B------:R-:W-:-:S06]  /*27b0*/  IMAD.HI.U32 R13, R9, R13, R8 ;  /* 0x0000000d090d7227 */ /* 0x000fcc00078e0008 */
[----:B------:R-:W-:Y:S02]  /*27c0*/  IMAD.HI.U32 R19, R13, R6, RZ ;  /* 0x000000060d137227 */ /* 0x000fe400078e00ff */
[----:B------:R-:W3:Y:S03]  /*27d0*/  LDC R13, c[0x0][0x2a0] ;  /* 0x0000a800ff0d7b82 */ /* 0x000ee60000000800 */
[----:B------:R-:W-:Y:S01]  /*27e0*/  IADD3 R9, -R19, RZ, RZ ;  /* 0x000000ff13097210 */ /* 0x000fe20007ffe1ff */
[----:B-1----:R-:W1:Y:S04]  /*27f0*/  MUFU.RCP R10, R10 ;  /* 0x0000000a000a7308 */ /* 0x002e680000001000 */
[----:B------:R-:W-:-:S05]  /*2800*/  IMAD R6, R11, R9, R6 ;  /* 0x000000090b067224 */ /* 0x000fca00078e0206 */
[----:B------:R-:W-:Y:S02]  /*2810*/  ISETP.GT.U32.AND P1, PT, R11, R6, PT ;  /* 0x000000060b00720c */ /* 0x000fe40003f24070 */
[----:B-1----:R-:W-:Y:S02]  /*2820*/  IADD3 R8, R10, 0xffffffe, RZ ;  /* 0x0ffffffe0a087810 */ /* 0x002fe40007ffe0ff */
[----:B---3--:R-:W-:-:S09]  /*2830*/  IABS R16, R13 ;  /* 0x0000000d00107213 */ /* 0x008fd20000000000 */
[----:B------:R-:W-:Y:S01]  /*2840*/  @!P1 VIADD R19, R19, 0x1 ;  /* 0x0000000113139836 */ /* 0x000fe20000000000 */
[-C--:B------:R-:W-:Y:S01]  /*2850*/  @!P1 IADD3 R6, R6, -R11.reuse, RZ ;  /* 0x8000000b06069210 */ /* 0x080fe20007ffe0ff */
[----:B------:R1:W3:Y:S01]  /*2860*/  F2I.FTZ.U32.TRUNC.NTZ R9, R8 ;  /* 0x0000000800097305 */ /* 0x0002e2000021f000 */
[----:B------:R-:W-:Y:S01]  /*2870*/  ISETP.NE.AND P1, PT, R7, RZ, PT ;  /* 0x000000ff0700720c */ /* 0x000fe20003f25270 */
[----:B------:R-:W5:Y:S01]  /*2880*/  LDC R10, c[0x0][0x2ac] ;  /* 0x0000ab00ff0a7b82 */ /* 0x000f620000000800 */
[----:B------:R-:W-:Y:S02]  /*2890*/  ISETP.GE.U32.AND P0, PT, R6, R11, PT ;  /* 0x0000000b0600720c */ /* 0x000fe40003f06070 */
[----:B------:R-:W-:-:S04]  /*28a0*/  LOP3.LUT R6, R2, R7, RZ, 0x3c, !PT ;  /* 0x0000000702067212 */ /* 0x000fc800078e3cff */
[----:B------:R-:W-:Y:S02]  /*28b0*/  ISETP.GE.AND P2, PT, R6, RZ, PT ;  /* 0x000000ff0600720c */ /* 0x000fe40003f46270 */
[----:B-1----:R-:W-:Y:S02]  /*28c0*/  MOV R8, RZ ;  /* 0x000000ff00087202 */ /* 0x002fe40000000f00 */
[----:B---3--:R-:W-:-:S03]  /*28d0*/  IADD3 R6, RZ, -R9, RZ ;  /* 0x80000009ff067210 */ /* 0x008fc60007ffe0ff */
[----:B------:R-:W-:Y:S02]  /*28e0*/  @P0 IADD3 R19, R19, 0x1, RZ ;  /* 0x0000000113130810 */ /* 0x000fe40007ffe0ff */
[----:B------:R-:W-:-:S04]  /*28f0*/  IMAD R11, R6, R5, RZ ;  /* 0x00000005060b7224 */ /* 0x000fc800078e02ff */
[----:B------:R-:W-:Y:S02]  /*2900*/  @!P2 IADD3 R19, -R19, RZ, RZ ;  /* 0x000000ff1313a210 */ /* 0x000fe40007ffe1ff */
        /* <DEDUP_REMOVED lines=11> */
[----:B------:R-:W2:Y:S03]  /*29c0*/  LDC R8, c[0x0][0x2bc] ;  /* 0x0000af00ff087b82 */ /* 0x000ea60000000800 */
[----:B------:R-:W-:-:S13]  /*29d0*/  ISETP.GT.U32.AND P1, PT, R5, R6, PT ;  /* 0x000000060500720c */ /* 0x000fda0003f24070 */
[-C--:B------:R-:W-:Y:S02]  /*29e0*/  @!P1 IADD3 R6, R6, -R5.reuse, RZ ;  /* 0x8000000506069210 */ /* 0x080fe40007ffe0ff */
[----:B------:R-:W-:Y:S02]  /*29f0*/  @!P1 IADD3 R12, R12, 0x1, RZ ;  /* 0x000000010c0c9810 */ /* 0x000fe40007ffe0ff */
[----:B------:R-:W-:Y:S02]  /*2a00*/  ISETP.GE.U32.AND P0, PT, R6, R5, PT ;  /* 0x000000050600720c */ /* 0x000fe40003f06070 */
[----:B------:R-:W-:Y:S02]  /*2a10*/  LOP3.LUT R5, R19, R4, RZ, 0x3c, !PT ;  /* 0x0000000413057212 */ /* 0x000fe400078e3cff */
[----:B------:R-:W-:Y:S02]  /*2a20*/  ISETP.NE.AND P1, PT, R4, RZ, PT ;  /* 0x000000ff0400720c */ /* 0x000fe40003f25270 */
[----:B------:R-:W-:Y:S01]  /*2a30*/  ISETP.GE.AND P2, PT, R5, RZ, PT ;  /* 0x000000ff0500720c */ /* 0x000fe20003f46270 */
[----:B-1----:R-:W-:-:S02]  /*2a40*/  VIADD R5, R9, 0xffffffe ;  /* 0x0ffffffe09057836 */ /* 0x002fc40000000000 */
[----:B------:R-:W5:Y:S04]  /*2a50*/  LDC R9, c[0x0][0x2d4] ;  /* 0x0000b500ff097b82 */ /* 0x000f680000000800 */
[----:B------:R-:W-:Y:S01]  /*2a60*/  @P0 IADD3 R12, R12, 0x1, RZ ;  /* 0x000000010c0c0810 */ /* 0x000fe20007ffe0ff */
[----:B------:R-:W1:Y:S05]  /*2a70*/  F2I.FTZ.U32.TRUNC.NTZ R5, R5 ;  /* 0x0000000500057305 */ /* 0x000e6a000021f000 */
[----:B------:R-:W-:-:S02]  /*2a80*/  @!P2 IADD3 R12, -R12, RZ, RZ ;  /* 0x000000ff0c0ca210 */ /* 0x000fc40007ffe1ff */
[----:B------:R-:W-:-:S04]  /*2a90*/  @!P1 LOP3.LUT R12, RZ, R4, RZ, 0x33, !PT ;  /* 0x00000004ff0c9212 */ /* 0x000fc800078e33ff */
[----:B------:R-:W-:Y:S02]  /*2aa0*/  IADD3 R6, -R12, RZ, RZ ;  /* 0x000000ff0c067210 */ /* 0x000fe40007ffe1ff */
[----:B-1----:R-:W-:-:S03]  /*2ab0*/  IADD3 R21, RZ, -R5, RZ ;  /* 0x80000005ff157210 */ /* 0x002fc60007ffe0ff */
[----:B------:R-:W-:Y:S01]  /*2ac0*/  IMAD R6, R4, R6, R19 ;  /* 0x0000000604067224 */ /* 0x000fe200078e0213 */
[----:B--2---:R-:W-:-:S03]  /*2ad0*/  IADD3 R4, R8, -0x1, RZ ;  /* 0xffffffff08047810 */ /* 0x004fc60007ffe0ff */
[----:B---3--:R-:W-:Y:S02]  /*2ae0*/  IMAD R11, R6, UR4, -R11 ;  /* 0x00000004060b7c24 */ /* 0x008fe4000f8e0a0b */
[----:B-----5:R-:W-:Y:S01]  /*2af0*/  IMAD R6, R4, R9, -R10 ;  /* 0x0000000904067224 */ /* 0x020fe200078e0a0a */
[----:B------:R-:W-:Y:S01]  /*2b00*/  HFMA2.MMA R4, -RZ, RZ, 0, 0 ;  /* 0x00000000ff047435 */ /* 0x000fe200000001ff */
[----:B------:R-:W-:Y:S01]  /*2b10*/  IMAD R21, R21, R16, RZ ;  /* 0x0000001015157224 */ /* 0x000fe200078e02ff */
[C---:B------:R-:W-:Y:S02]  /*2b20*/  ISETP.GT.AND P1, PT, R11.reuse, -0x1, PT ;  /* 0xffffffff0b00780c */ /* 0x040fe40003f24270 */
[----:B------:R-:W-:-:S04]  /*2b30*/  IADD3 R6, R11, R6, RZ ;  /* 0x000000060b067210 */ /* 0x000fc80007ffe0ff */
        /* <DEDUP_REMOVED lines=15> */
[----:B------:R-:W-:Y:S01]  /*2c30*/  IMAD R25, R4, R21, RZ ;  /* 0x0000001504197224 */ /* 0x000fe200078e02ff */
[----:B------:R-:W-:-:S05]  /*2c40*/  MOV R4, RZ ;  /* 0x000000ff00047202 */ /* 0x000fca0000000f00 */
[----:B------:R-:W-:-:S06]  /*2c50*/  IMAD.HI.U32 R25, R5, R25, R4 ;  /* 0x0000001905197227 */ /* 0x000fcc00078e0004 */
[----:B------:R-:W-:-:S05]  /*2c60*/  IMAD.HI.U32 R4, R25, R22, RZ ;  /* 0x0000001619047227 */ /* 0x000fca00078e00ff */
[----:B------:R-:W-:-:S05]  /*2c70*/  IADD3 R5, -R4, RZ, RZ ;  /* 0x000000ff04057210 */ /* 0x000fca0007ffe1ff */
[----:B------:R-:W-:Y:S01]  /*2c80*/  IMAD R22, R21, R5, R22 ;  /* 0x0000000515167224 */ /* 0x000fe200078e0216 */
[----:B------:R-:W-:-:S04]  /*2c90*/  IADD3 R5, -R11, RZ, RZ ;  /* 0x000000ff0b057210 */ /* 0x000fc80007ffe1ff */
        /* <DEDUP_REMOVED lines=12> */
[----:B------:R-:W-:Y:S01]  /*2d60*/  IMAD R20, R20, R4, -R11 ;  /* 0x0000000414147224 */ /* 0x000fe200078e0a0b */
[----:B------:R-:W-:-:S04]  /*2d70*/  IADD3 R4, R5, 0x1, RZ ;  /* 0x0000000105047810 */ /* 0x000fc80007ffe0ff */
[----:B------:R-:W-:-:S13]  /*2d80*/  ISETP.GT.AND P1, PT, R20, RZ, PT ;  /* 0x000000ff1400720c */ /* 0x000fda0003f24270 */
[----:B------:R-:W-:-:S07]  /*2d90*/  @!P1 IADD3 R4, R5, RZ, RZ ;  /* 0x000000ff05049210 */ /* 0x000fce0007ffe0ff */
.L_x_900:
[----:B------:R-:W-:Y:S05]  /*2da0*/  BSYNC B0 ;  /* 0x0000000000007941 */ /* 0x000fea0003800000 */
.L_x_899:
[----:B------:R-:W-:Y:S01]  /*2db0*/  ULDC UR4, c[0x0][0x2bc] ;  /* 0x0000af0000047ab9 */ /* 0x000fe20000000800 */
[----:B------:R-:W-:Y:S01]  /*2dc0*/  BSSY B0, `(.L_x_901) ;  /* 0x0000022000007945 */ /* 0x000fe20003800000 */
[----:B------:R-:W-:Y:S02]  /*2dd0*/  MOV R5, UR4 ;  /* 0x0000000400057c02 */ /* 0x000fe40008000f00 */
[----:B------:R-:W-:Y:S01]  /*2de0*/  IADD3 R20, -R7, RZ, RZ ;  /* 0x000000ff07147210 */ /* 0x000fe20007ffe1ff */
[----:B------:R-:W-:Y:S06]  /*2df0*/  @!P0 BRA `(.L_x_902) ;  /* 0x0000000000788947 */ /* 0x000fec0003800000 */
        /* <DEDUP_REMOVED lines=26> */
[----:B------:R-:W-:Y:S02]  /*2fa0*/  IMAD R9, R9, R5, R22 ;  /* 0x0000000509097224 */ /* 0x000fe400078e0216 */
[----:B------:R-:W-:-:S03]  /*2fb0*/  VIADD R5, R6, 0xffffffff ;  /* 0xffffffff06057836 */ /* 0x000fc60000000000 */
[----:B------:R-:W-:-:S13]  /*2fc0*/  ISETP.GT.AND P0, PT, R9, RZ, PT ;  /* 0x000000ff0900720c */ /* 0x000fda0003f04270 */
[----:B------:R-:W-:-:S07]  /*2fd0*/  @!P0 IADD3 R5, R6, RZ, RZ ;  /* 0x000000ff06058210 */ /* 0x000fce0007ffe0ff */
.L_x_902:
[----:B------:R-:W-:Y:S05]  /*2fe0*/  BSYNC B0 ;  /* 0x0000000000007941 */ /* 0x000fea0003800000 */
.L_x_901:
[----:B------:R-:W-:Y:S01]  /*2ff0*/  ULDC UR4, c[0x0][0x2c0] ;  /* 0x0000b00000047ab9 */ /* 0x000fe20000000800 */
[----:B------:R-:W-:Y:S01]  /*3000*/  IMAD R19, R16, R20, R19 ;  /* 0x0000001410137224 */ /* 0x000fe200078e0213 */
[----:B------:R-:W-:Y:S01]  /*3010*/  BSSY B0, `(.L_x_903) ;  /* 0x0000026000007945 */ /* 0x000fe20003800000 */
[----:B------:R-:W-:Y:S01]  /*3020*/  IMAD R6, R18, UR4, -R17 ;  /* 0x0000000412067c24 */ /* 0x000fe2000f8e0a11 */
[----:B------:R-:W-:Y:S02]  /*3030*/  IADD3 R17, R15, -0x1, RZ ;  /* 0xffffffff0f117810 */ /* 0x000fe40007ffe0ff */
[----:B------:R-:W-:Y:S02]  /*3040*/  ISETP.GT.U32.AND P0, PT, R16, R19, PT ;  /* 0x000000131000720c */ /* 0x000fe40003f04070 */
[----:B------:R-:W-:Y:S02]  /*3050*/  ISETP.GT.AND P1, PT, R6, -0x1, PT ;  /* 0xffffffff0600780c */ /* 0x000fe40003f24270 */
[----:B------:R-:W-:-:S11]  /*3060*/  MOV R7, RZ ;  /* 0x000000ff00077202 */ /* 0x000fd60000000f00 */
[----:B------:R-:W-:Y:S05]  /*3070*/  @P1 BRA `(.L_x_904) ;  /* 0x00000000007c1947 */ /* 0x000fea0003800000 */
[----:B------:R-:W0:Y:S01]  /*3080*/  LDC R7, c[0x0][0x2d0] ;  /* 0x0000b400ff077b82 */ /* 0x000e220000000800 */
[----:B------:R-:W-:Y:S01]  /*3090*/  HFMA2.MMA R8, -RZ, RZ, 0, 0 ;  /* 0x00000000ff087435 */ /* 0x000fe200000001ff */
        /* <DEDUP_REMOVED lines=22> */
[----:B------:R-:W-:Y:S02]  /*3200*/  @!P1 IADD3 R8, -R8, RZ, RZ ;  /* 0x000000ff08089210 */ /* 0x000fe40007ffe1ff */
[----:B------:R-:W-:-:S04]  /*3210*/  @!P3 LOP3.LUT R8, RZ, R7, RZ, 0x33, !PT ;  /* 0x00000007ff08b212 */ /* 0x000fc800078e33ff */
[----:B------:R-:W-:-:S05]  /*3220*/  IADD3 R9, -R8, RZ, RZ ;  /* 0x000000ff08097210 */ /* 0x000fca0007ffe1ff */
[----:B------:R-:W-:-:S05]  /*3230*/  IMAD R7, R7, R9, -R6 ;  /* 0x0000000907077224 */ /* 0x000fca00078e0a06 */
[----:B------:R-:W-:Y:S02]  /*3240*/  ISETP.GT.AND P1, PT, R7, RZ, PT ;  /* 0x000000ff0700720c */ /* 0x000fe40003f24270 */
[----:B------:R-:W-:-:S11]  /*3250*/  IADD3 R7, R8, 0x1, RZ ;  /* 0x0000000108077810 */ /* 0x000fd60007ffe0ff */
[----:B------:R-:W-:-:S07]  /*3260*/  @!P1 IADD3 R7, R8, RZ, RZ ;  /* 0x000000ff08079210 */ /* 0x000fce0007ffe0ff */
.L_x_904:
[----:B------:R-:W-:Y:S05]  /*3270*/  BSYNC B0 ;  /* 0x0000000000007941 */ /* 0x000fea0003800000 */
.L_x_903:
        /* <DEDUP_REMOVED lines=17> */
[----:B0-----:R-:W-:-:S05]  /*3390*/  IADD3 R8, RZ, -R9, RZ ;  /* 0x80000009ff087210 */ /* 0x001fca0007ffe0ff */
[----:B------:R-:W-:Y:S01]  /*33a0*/  IMAD R23, R8, R17, RZ ;  /* 0x0000001108177224 */ /* 0x000fe200078e02ff */
[----:B------:R-:W-:-:S10]  /*33b0*/  HFMA2.MMA R8, -RZ, RZ, 0, 0 ;  /* 0x00000000ff087435 */ /* 0x000fd400000001ff */
[----:B------:R-:W-:-:S06]  /*33c0*/  IMAD.HI.U32 R23, R9, R23, R8 ;  /* 0x0000001709177227 */ /* 0x000fcc00078e0008 */
[----:B------:R-:W-:-:S05]  /*33d0*/  IMAD.HI.U32 R8, R23, R18, RZ ;  /* 0x0000001217087227 */ /* 0x000fca00078e00ff */
[----:B------:R-:W-:-:S05]  /*33e0*/  IADD3 R9, -R8, RZ, RZ ;  /* 0x000000ff08097210 */ /* 0x000fca0007ffe1ff */
        /* <DEDUP_REMOVED lines=17> */
.L_x_906:
[----:B------:R-:W-:Y:S05]  /*3500*/  BSYNC B0 ;  /* 0x0000000000007941 */ /* 0x000fea0003800000 */
.L_x_905:
[----:B------:R-:W-:Y:S01]  /*3510*/  ULDC.U8 UR4, c[0x0][0x298] ;  /* 0x0000a60000047ab9 */ /* 0x000fe20000000000 */
[----:B------:R-:W-:Y:S01]  /*3520*/  ISETP.GE.AND P1, PT, R12, RZ, PT ;  /* 0x000000ff0c00720c */ /* 0x000fe20003f26270 */
[----:B------:R-:W-:Y:S01]  /*3530*/  UPRMT UR4, UR4, 0x8880, URZ ;  /* 0x0000888004047896 */ /* 0x000fe2000800003f */
[----:B------:R-:W-:Y:S01]  /*3540*/  @!P0 IADD3 R19, R19, -R16, RZ ;  /* 0x8000001013138210 */ /* 0x000fe20007ffe0ff */
[----:B------:R-:W-:Y:S01]  /*3550*/  IMAD.MOV.U32 R24, RZ, RZ, RZ ;  /* 0x000000ffff187224 */ /* 0x000fe200078e00ff */
[----:B------:R-:W-:Y:S02]  /*3560*/  ISETP.NE.AND P0, PT, R13, RZ, PT ;  /* 0x000000ff0d00720c */ /* 0x000fe40003f05270 */
[----:B------:R-:W-:Y:S02]  /*3570*/  MOV R9, R19 ;  /* 0x0000001300097202 */ /* 0x000fe40000000f00 */
[----:B------:R-:W-:-:S05]  /*3580*/  ISETP.NE.AND P2, PT, RZ, UR4, PT ;  /* 0x00000004ff007c0c */ /* 0x000fca000bf45270 */
[----:B------:R-:W-:-:S04]  /*3590*/  @!P1 IADD3 R9, -R9, RZ, RZ ;  /* 0x000000ff09099210 */ /* 0x000fc80007ffe1ff */
[----:B------:R-:W-:-:S04]  /*35a0*/  @!P0 LOP3.LUT R9, RZ, R13, RZ, 0x33, !PT ;  /* 0x0000000dff098212 */ /* 0x000fc800078e33ff */
[----:B------:R-:W-:Y:S05]  /*35b0*/  @!P2 BRA `(.L_x_907) ;  /* 0x000000000010a947 */ /* 0x000fea0003800000 */
[----:B------:R-:W0:Y:S02]  /*35c0*/  LDC.64 R14, c[0x0][0x288] ;  /* 0x0000a200ff0e7b82 */ /* 0x000e240000000a00 */
[----:B0-----:R-:W-:-:S06]  /*35d0*/  IMAD.WIDE R14, R9, 0x2, R14 ;  /* 0x00000002090e7825 */ /* 0x001fcc00078e020e */
[----:B------:R-:W2:Y:S02]  /*35e0*/  LDG.E.U16 R14, desc[UR6][R14.64] ;  /* 0x000000060e0e7981 */ /* 0x000ea4000c1e1500 */
[----:B--2---:R-:W-:-:S07]  /*35f0*/  HADD2.F32 R24, -RZ, R14.H0_H0 ;  /* 0x2000000eff187230 */ /* 0x004fce0000004100 */
.L_x_907:
[----:B------:R-:W-:Y:S01]  /*3600*/  ISETP.GE.AND P0, PT, R4, R5, PT ;  /* 0x000000050400720c */ /* 0x000fe20003f06270 */
[----:B------:R-:W-:-:S12]  /*3610*/  BSSY B1, `(.L_x_908) ;  /* 0x000010f000017945 */ /* 0x000fd80003800000 */
[----:B------:R-:W-:Y:S05]  /*3620*/  @P0 BRA `(.L_x_909) ;  /* 0x0000001000340947 */ /* 0x000fea0003800000 */
[----:B------:R-:W-:Y:S01]  /*3630*/  IMAD R11, R12, R10, R11 ;  /* 0x0000000a0c0b7224 */ /* 0x000fe200078e020b */
[C---:B------:R-:W-:Y:S02]  /*3640*/  IADD3 R10, R7.reuse, 0x1, RZ ;  /* 0x00000001070a7810 */ /* 0x040fe40007ffe0ff */
[C---:B------:R-:W-:Y:S02]  /*3650*/  IADD3 R20, R7.reuse, 0x2, RZ ;  /* 0x0000000207147810 */ /* 0x040fe40007ffe0ff */
[----:B------:R-:W-:-:S07]  /*3660*/  IADD3 R21, R7, 0x3, RZ ;  /* 0x0000000307157810 */ /* 0x000fce0007ffe0ff */
.L_x_919:
        /* <DEDUP_REMOVED lines=9> */
[----:B------:R-:W-:Y:S02]  /*3700*/  IADD3 R13, R13, R8, RZ ;  /* 0x000000080d0d7210 */ /* 0x000fe40007ffe0ff */
[----:B------:R-:W-:Y:S02]  /*3710*/  MOV R25, R7 ;  /* 0x0000000700197202 */ /* 0x000fe40000000f00 */
[----:B------:R-:W-:-:S07]  /*3720*/  ISETP.GE.U32.AND P1, PT, R13, 0x3, PT ;  /* 0x000000030d00780c */ /* 0x000fce0003f26070 */
[----:B------:R-:W-:Y:S06]  /*3730*/  @!P0 BRA `(.L_x_913) ;  /* 0x0000000000908947 */ /* 0x000fec0003800000 */
        /* <DEDUP_REMOVED lines=13> */
[----:B------:R-:W-:Y:S01]  /*3810*/  ISETP.NE.AND P0, PT, R18, 0x1, PT ;  /* 0x000000011200780c */ /* 0x000fe20003f05270 */
[----:B---3--:R-:W-:Y:S02]  /*3820*/  HADD2.F32 R26, -RZ, R16.H0_H0 ;  /* 0x20000010ff1a7230 */ /* 0x008fe40000004100 */
[----:B--2---:R-:W-:-:S05]  /*3830*/  HADD2.F32 R25, -RZ, R25.H0_H0 ;  /* 0x20000019ff197230 */ /* 0x004fca0000004100 */
[----:B------:R-:W-:Y:S01]  /*3840*/  FFMA.FTZ R24, R25, R26, R24 ;  /* 0x0000001a19187223 */ /* 0x000fe20000010018 */
[----:B------:R-:W-:-:S04]  /*3850*/  MOV R25, R10 ;  /* 0x0000000a00197202 */ /* 0x000fc80000000f00 */
        /* <DEDUP_REMOVED lines=10> */
[----:B------:R-:W-:-:S02]  /*3900*/  MOV R25, R20 ;  /* 0x0000001400197202 */ /* 0x000fc40000000f00 */
[----:B------:R-:W-:Y:S01]  /*3910*/  @P0 MOV R25, R21 ;  /* 0x0000001500190202 */ /* 0x000fe20000000f00 */
[----:B--2---:R-:W-:Y:S02]  /*3920*/  HADD2.F32 R23, -RZ, R18.H0_H0 ;  /* 0x20000012ff177230 */ /* 0x004fe40000004100 */
[----:B---3--:R-:W-:Y:S02]  /*3930*/  @P0 HADD2.F32 R27, -RZ, R22.H0_H0 ;  /* 0x20000016ff1b0230 */ /* 0x008fe40000004100 */
[----:B----4-:R-:W-:Y:S02]  /*3940*/  HADD2.F32 R18, -RZ, R16.H0_H0 ;  /* 0x20000010ff127230 */ /* 0x010fe40000004100 */
[----:B-----5:R-:W-:-:S03]  /*3950*/  @P0 HADD2.F32 R22, -RZ, R12.H0_H0 ;  /* 0x2000000cff160230 */ /* 0x020fc60000004100 */
[----:B------:R-:W-:-:S04]  /*3960*/  FFMA.FTZ R24, R23, R18, R24 ;  /* 0x0000001217187223 */ /* 0x000fc80000010018 */
[----:B------:R-:W-:-:S07]  /*3970*/  @P0 FFMA.FTZ R24, R27, R22, R24 ;  /* 0x000000161b180223 */ /* 0x000fce0000010018 */
.L_x_913:
[----:B------:R-:W-:Y:S05]  /*3980*/  BSYNC B2 ;  /* 0x0000000000027941 */ /* 0x000fea0003800000 */
.L_x_912:
        /* <DEDUP_REMOVED lines=17> */
.L_x_916:
[----:B------:R-:W0:Y:S01]  /*3aa0*/  LDC.64 R14, c[0x0][0x210] ;  /* 0x00008400ff0e7b82 */ /* 0x000e220000000a00 */
[----:B------:R-:W2:Y:S01]  /*3ab0*/  LDG.E.U16 R18, desc[UR6][R12.64] ;  /* 0x000000060c127981 */ /* 0x000ea2000c1e1500 */
[----:B0-----:R-:W-:-:S05]  /*3ac0*/  IMAD.WIDE R16, R22, 0x2, R14 ;  /* 0x0000000216107825 */ /* 0x001fca00078e020e */
[----:B------:R-:W3:Y:S01]  /*3ad0*/  LDG.E.U16 R27, desc[UR6][R16.64] ;  /* 0x00000006101b7981 */ /* 0x000ee2000c1e1500 */
[----:B------:R-:W-:-:S05]  /*3ae0*/  IMAD.WIDE R28, R23, 0x2, R16 ;  /* 0x00000002171c7825 */ /* 0x000fca00078e0210 */
[----:B------:R-:W4:Y:S01]  /*3af0*/  LDG.E.U16 R16, desc[UR6][R28.64] ;  /* 0x000000061c107981 */ /* 0x000f22000c1e1500 */
[----:B--2---:R-:W-:Y:S02]  /*3b00*/  HADD2.F32 R19, -RZ, R18.H0_H0 ;  /* 0x20000012ff137230 */ /* 0x004fe40000004100 */
[----:B---3--:R-:W-:-:S05]  /*3b10*/  HADD2.F32 R27, -RZ, R27.H0_H0 ;  /* 0x2000001bff1b7230 */ /* 0x008fca0000004100 */
[----:B------:R-:W-:Y:S01]  /*3b20*/  FFMA.FTZ R24, R19, R27, R24 ;  /* 0x0000001b13187223 */ /* 0x000fe20000010018 */
[C---:B------:R-:W-:Y:S01]  /*3b30*/  IMAD.WIDE R18, R23.reuse, 0x2, R28 ;  /* 0x0000000217127825 */ /* 0x040fe200078e021c */
[----:B------:R-:W2:Y:S04]  /*3b40*/  LDG.E.U16 R27, desc[UR6][R12.64+0x2] ;  /* 0x000002060c1b7981 */ /* 0x000ea8000c1e1500 */
[----:B------:R-:W3:Y:S04]  /*3b50*/  LDG.E.U16 R28, desc[UR6][R12.64+0x4] ;  /* 0x000004060c1c7981 */ /* 0x000ee8000c1e1500 */
[----:B------:R-:W5:Y:S01]  /*3b60*/  LDG.E.U16 R17, desc[UR6][R18.64] ;  /* 0x0000000612117981 */ /* 0x000f62000c1e1500 */
[----:B----4-:R-:W-:Y:S01]  /*3b70*/  HADD2.F32 R16, -RZ, R16.H0_H0 ;  /* 0x20000010ff107230 */ /* 0x010fe20000004100 */
[----:B------:R-:W-:Y:S01]  /*3b80*/  LEA R22, R23, R22, 0x2 ;  /* 0x0000001617167211 */ /* 0x000fe200078e10ff */
[----:B--2---:R-:W-:-:S05]  /*3b90*/  HADD2.F32 R27, -RZ, R27.H0_H0 ;  /* 0x2000001bff1b7230 */ /* 0x004fca0000004100 */
[----:B------:R-:W-:Y:S01]  /*3ba0*/  FFMA.FTZ R24, R27, R16, R24 ;  /* 0x000000101b187223 */ /* 0x000fe20000010018 */
[----:B---3--:R-:W-:Y:S02]  /*3bb0*/  HADD2.F32 R27, -RZ, R28.H0_H0 ;  /* 0x2000001cff1b7230 */ /* 0x008fe40000004100 */
[----:B-----5:R-:W-:-:S05]  /*3bc0*/  HADD2.F32 R17, -RZ, R17.H0_H0 ;  /* 0x20000011ff117230 */ /* 0x020fca0000004100 */
        /* <DEDUP_REMOVED lines=9> */
[----:B--2---:R-:W-:Y:S02]  /*3c60*/  HADD2.F32 R27, -RZ, R27.H0_H0 ;  /* 0x2000001bff1b7230 */ /* 0x004fe40000004100 */
[----:B---3--:R-:W-:Y:S02]  /*3c70*/  HADD2.F32 R19, -RZ, R19.H0_H0 ;  /* 0x20000013ff137230 */ /* 0x008fe40000004100 */
[----:B----4-:R-:W-:Y:S02]  /*3c80*/  HADD2.F32 R16, -RZ, R16.H0_H0 ;  /* 0x20000010ff107230 */ /* 0x010fe40000004100 */
[----:B-----5:R-:W-:-:S03]  /*3c90*/  HADD2.F32 R18, -RZ, R18.H0_H0 ;  /* 0x20000012ff127230 */ /* 0x020fc60000004100 */
[----:B------:R-:W-:Y:S02]  /*3ca0*/  FFMA.FTZ R24, R27, R16, R24 ;  /* 0x000000101b187223 */ /* 0x000fe40000010018 */
[----:B------:R-:W2:Y:S02]  /*3cb0*/  LDG.E.U16 R16, desc[UR6][R12.64+0xa] ;  /* 0x00000a060c107981 */ /* 0x000ea4000c1e1500 */
[----:B------:R-:W-:Y:S01]  /*3cc0*/  FFMA.FTZ R24, R19, R18, R24 ;  /* 0x0000001213187223 */ /* 0x000fe20000010018 */
[C---:B------:R-:W-:Y:S02]  /*3cd0*/  IMAD.WIDE R18, R23.reuse, 0x2, R28 ;  /* 0x0000000217127825 */ /* 0x040fe400078e021c */
[----:B------:R-:W3:Y:S04]  /*3ce0*/  LDG.E.U16 R28, desc[UR6][R12.64+0xc] ;  /* 0x00000c060c1c7981 */ /* 0x000ee8000c1e1500 */
[----:B------:R-:W4:Y:S01]  /*3cf0*/  LDG.E.U16 R27, desc[UR6][R18.64] ;  /* 0x00000006121b7981 */ /* 0x000f22000c1e1500 */
[----:B------:R-:W-:Y:S01]  /*3d00*/  HADD2.F32 R17, -RZ, R17.H0_H0 ;  /* 0x20000011ff117230 */ /* 0x000fe20000004100 */
[----:B------:R-:W-:-:S02]  /*3d10*/  LEA R22, R23, R22, 0x2 ;  /* 0x0000001617167211 */ /* 0x000fc400078e10ff */
[----:B------:R-:W5:Y:S01]  /*3d20*/  LDG.E.U16 R29, desc[UR6][R12.64+0xe] ;  /* 0x00000e060c1d7981 */ /* 0x000f62000c1e1500 */
[----:B--2---:R-:W-:-:S05]  /*3d30*/  HADD2.F32 R16, -RZ, R16.H0_H0 ;  /* 0x20000010ff107230 */ /* 0x004fca0000004100 */
[----:B------:R-:W-:Y:S01]  /*3d40*/  FFMA.FTZ R24, R16, R17, R24 ;  /* 0x0000001110187223 */ /* 0x000fe20000010018 */
[----:B---3--:R-:W-:Y:S02]  /*3d50*/  HADD2.F32 R17, -RZ, R28.H0_H0 ;  /* 0x2000001cff117230 */ /* 0x008fe40000004100 */
[----:B------:R-:W2:Y:S01]  /*3d60*/  LDG.E.U16 R28, desc[UR6][R12.64+0x10] ;  /* 0x000010060c1c7981 */ /* 0x000ea2000c1e1500 */
[----:B----4-:R-:W-:-:S05]  /*3d70*/  HADD2.F32 R27, -RZ, R27.H0_H0 ;  /* 0x2000001bff1b7230 */ /* 0x010fca0000004100 */
[----:B------:R-:W-:Y:S01]  /*3d80*/  FFMA.FTZ R24, R17, R27, R24 ;  /* 0x0000001b11187223 */ /* 0x000fe20000010018 */
[----:B------:R-:W-:-:S04]  /*3d90*/  IMAD.WIDE R16, R23, 0x2, R18 ;  /* 0x0000000217107825 */ /* 0x000fc800078e0212 */
[----:B------:R-:W-:Y:S02]  /*3da0*/  IMAD.WIDE R18, R22, 0x2, R14 ;  /* 0x0000000216127825 */ /* 0x000fe400078e020e */
[----:B------:R-:W3:Y:S04]  /*3db0*/  LDG.E.U16 R16, desc[UR6][R16.64] ;  /* 0x0000000610107981 */ /* 0x000ee8000c1e1500 */
[----:B------:R-:W4:Y:S01]  /*3dc0*/  LDG.E.U16 R27, desc[UR6][R18.64] ;  /* 0x00000006121b7981 */ /* 0x000f22000c1e1500 */
[----:B-----5:R-:W-:Y:S02]  /*3dd0*/  HADD2.F32 R29, -RZ, R29.H0_H0 ;  /* 0x2000001dff1d7230 */ /* 0x020fe40000004100 */
[----:B---3--:R-:W-:Y:S02]  /*3de0*/  HADD2.F32 R16, -RZ, R16.H0_H0 ;  /* 0x20000010ff107230 */ /* 0x008fe40000004100 */
[----:B----4-:R-:W-:-:S03]  /*3df0*/  HADD2.F32 R27, -RZ, R27.H0_H0 ;  /* 0x2000001bff1b7230 */ /* 0x010fc60000004100 */
[----:B------:R-:W-:Y:S01]  /*3e00*/  FFMA.FTZ R24, R29, R16, R24 ;  /* 0x000000101d187223 */ /* 0x000fe20000010018 */
[----:B--2---:R-:W-:-:S05]  /*3e10*/  HADD2.F32 R29, -RZ, R28.H0_H0 ;  /* 0x2000001cff1d7230 */ /* 0x004fca0000004100 */
[----:B------:R-:W-:Y:S01]  /*3e20*/  FFMA.FTZ R24, R29, R27, R24 ;  /* 0x0000001b1d187223 */ /* 0x000fe20000010018 */
[C---:B------:R-:W-:Y:S01]  /*3e30*/  IMAD.WIDE R28, R23.reuse, 0x2, R18 ;  /* 0x00000002171c7825 */ /* 0x040fe200078e0212 */
[----:B------:R-:W2:Y:S04]  /*3e40*/  LDG.E.U16 R27, desc[UR6][R12.64+0x12] ;  /* 0x000012060c1b7981 */ /* 0x000ea8000c1e1500 */
[----:B------:R-:W3:Y:S01]  /*3e50*/  LDG.E.U16 R18, desc[UR6][R28.64] ;  /* 0x000000061c127981 */ /* 0x000ee2000c1e1500 */
[----:B------:R-:W-:-:S05]  /*3e60*/  IMAD.WIDE R16, R23, 0x2, R28 ;  /* 0x0000000217107825 */ /* 0x000fca00078e021c */
[----:B------:R-:W4:Y:S04]  /*3e70*/  LDG.E.U16 R19, desc[UR6][R16.64] ;  /* 0x0000000610137981 */ /* 0x000f28000c1e1500 */
[----:B------:R-:W5:Y:S01]  /*3e80*/  LDG.E.U16 R28, desc[UR6][R12.64+0x14] ;  /* 0x000014060c1c7981 */ /* 0x000f62000c1e1500 */
[----:B------:R-:W-:-:S05]  /*3e90*/  LEA R22, R23, R22, 0x2 ;  /* 0x0000001617167211 */ /* 0x000fca00078e10ff */
[----:B------:R-:W-:-:S04]  /*3ea0*/  IMAD.WIDE R14, R22, 0x2, R14 ;  /* 0x00000002160e7825 */ /* 0x000fc800078e020e */
[----:B--2---:R-:W-:Y:S02]  /*3eb0*/  HADD2.F32 R27, -RZ, R27.H0_H0 ;  /* 0x2000001bff1b7230 */ /* 0x004fe40000004100 */
[----:B---3--:R-:W-:-:S05]  /*3ec0*/  HADD2.F32 R18, -RZ, R18.H0_H0 ;  /* 0x20000012ff127230 */ /* 0x008fca0000004100 */
[----:B------:R-:W-:Y:S01]  /*3ed0*/  FFMA.FTZ R24, R27, R18, R24 ;  /* 0x000000121b187223 */ /* 0x000fe20000010018 */
[----:B----4-:R-:W-:Y:S02]  /*3ee0*/  HADD2.F32 R19, -RZ, R19.H0_H0 ;  /* 0x20000013ff137230 */ /* 0x010fe40000004100 */
[----:B-----5:R-:W-:Y:S02]  /*3ef0*/  HADD2.F32 R27, -RZ, R28.H0_H0 ;  /* 0x2000001cff1b7230 */ /* 0x020fe40000004100 */
[----:B------:R-:W2:Y:S03]  /*3f00*/  LDG.E.U16 R28, desc[UR6][R12.64+0x18] ;  /* 0x000018060c1c7981 */ /* 0x000ea6000c1e1500 */
[----:B------:R-:W-:Y:S01]  /*3f10*/  FFMA.FTZ R24, R27, R19, R24 ;  /* 0x000000131b187223 */ /* 0x000fe20000010018 */
[----:B------:R-:W-:Y:S01]  /*3f20*/  IMAD.WIDE R18, R23, 0x2, R16 ;  /* 0x0000000217127825 */ /* 0x000fe200078e0210 */
[----:B------:R-:W3:Y:S04]  /*3f30*/  LDG.E.U16 R27, desc[UR6][R12.64+0x16] ;  /* 0x000016060c1b7981 */ /* 0x000ee8000c1e1500 */
[----:B------:R-:W4:Y:S04]  /*3f40*/  LDG.E.U16 R16, desc[UR6][R14.64] ;  /* 0x000000060e107981 */ /* 0x000f28000c1e1500 */
[----:B------:R-:W5:Y:S01]  /*3f50*/  LDG.E.U16 R18, desc[UR6][R18.64] ;  /* 0x0000000612127981 */ /* 0x000f62000c1e1500 */
[----:B---3--:R-:W-:-:S02]  /*3f60*/  HADD2.F32 R27, -RZ, R27.H0_H0 ;  /* 0x2000001bff1b7230 */ /* 0x008fc40000004100 */
[----:B-----5:R-:W-:Y:S02]  /*3f70*/  HADD2.F32 R17, -RZ, R18.H0_H0 ;  /* 0x20000012ff117230 */ /* 0x020fe40000004100 */
[----:B----4-:R-:W-:Y:S01]  /*3f80*/  HADD2.F32 R16, -RZ, R16.H0_H0 ;  /* 0x20000010ff107230 */ /* 0x010fe20000004100 */
[----:B------:R-:W3:Y:S02]  /*3f90*/  LDG.E.U16 R18, desc[UR6][R12.64+0x1a] ;  /* 0x00001a060c127981 */ /* 0x000ee4000c1e1500 */
[----:B------:R-:W-:Y:S01]  /*3fa0*/  FFMA.FTZ R17, R27, R17, R24 ;  /* 0x000000111b117223 */ /* 0x000fe20000010018 */
[----:B--2---:R-:W-:Y:S01]  /*3fb0*/  HADD2.F32 R24, -RZ, R28.H0_H0 ;  /* 0x2000001cff187230 */ /* 0x004fe20000004100 */
        /* <DEDUP_REMOVED lines=9> */
[----:B------:R-:W-:-:S04]  /*4050*/  IADD3 R25, R25, 0x10, RZ ;  /* 0x0000001019197810 */ /* 0x000fc80007ffe0ff */
[----:B------:R-:W-:Y:S02]  /*4060*/  ISETP.GE.AND P1, PT, R25, R26, PT ;  /* 0x0000001a1900720c */ /* 0x000fe40003f26270 */
[----:B0-----:R-:W-:Y:S02]  /*4070*/  IADD3 R12, P2, R12, 0x20, RZ ;  /* 0x000000200c0c7810 */ /* 0x001fe40007f5e0ff */
[----:B------:R-:W-:-:S03]  /*4080*/  LEA R22, R23, R22, 0x2 ;  /* 0x0000001617167211 */ /* 0x000fc600078e10ff */
[----:B------:R-:W-:Y:S02]  /*4090*/  IMAD.X R13, RZ, RZ, R13, P2 ;  /* 0x000000ffff0d7224 */ /* 0x000fe400010e060d */
[----:B---3--:R-:W-:Y:S02]  /*40a0*/  HADD2.F32 R18, -RZ, R18.H0_H0 ;  /* 0x20000012ff127230 */ /* 0x008fe40000004100 */
[----:B--2---:R-:W-:Y:S02]  /*40b0*/  HADD2.F32 R27, -RZ, R27.H0_H0 ;  /* 0x2000001bff1b7230 */ /* 0x004fe40000004100 */
[----:B----4-:R-:W-:-:S05]  /*40c0*/  HADD2.F32 R24, -RZ, R24.H0_H0 ;  /* 0x20000018ff187230 */ /* 0x010fca0000004100 */
[----:B------:R-:W-:Y:S01]  /*40d0*/  FFMA.FTZ R18, R18, R24, R19 ;  /* 0x0000001812127223 */ /* 0x000fe20000010013 */
[----:B-----5:R-:W-:Y:S02]  /*40e0*/  HADD2.F32 R28, -RZ, R28.H0_H0 ;  /* 0x2000001cff1c7230 */ /* 0x020fe40000004100 */
[----:B------:R-:W-:-:S03]  /*40f0*/  HADD2.F32 R15, -RZ, R15.H0_H0 ;  /* 0x2000000fff0f7230 */ /* 0x000fc60000004100 */
[----:B------:R-:W-:Y:S01]  /*4100*/  FFMA.FTZ R18, R27, R28, R18 ;  /* 0x0000001c1b127223 */ /* 0x000fe20000010012 */
[----:B------:R-:W-:-:S05]  /*4110*/  HADD2.F32 R17, -RZ, R14.H0_H0 ;  /* 0x2000000eff117230 */ /* 0x000fca0000004100 */
[----:B------:R-:W-:Y:S01]  /*4120*/  FFMA.FTZ R24, R17, R15, R18 ;  /* 0x0000000f11187223 */ /* 0x000fe20000010012 */
[----:B------:R-:W-:Y:S06]  /*4130*/  @!P1 BRA `(.L_x_916) ;  /* 0xfffffff800589947 */ /* 0x000fec000383ffff */
.L_x_915:
[----:B------:R-:W-:Y:S05]  /*4140*/  BSYNC B2 ;  /* 0x0000000000027941 */ /* 0x000fea0003800000 */
.L_x_914:
        /* <DEDUP_REMOVED lines=9> */
[----:B--2---:R-:W-:Y:S02]  /*41e0*/  HADD2.F32 R27, -RZ, R18.H0_H0 ;  /* 0x20000012ff1b7230 */ /* 0x004fe40000004100 */
[----:B----4-:R-:W-:Y:S02]  /*41f0*/  HADD2.F32 R26, -RZ, R19.H0_H0 ;  /* 0x20000013ff1a7230 */ /* 0x010fe40000004100 */
[----:B------:R-:W-:Y:S02]  /*4200*/  IMAD.WIDE R18, R23, 0x2, R16 ;  /* 0x0000000217127825 */ /* 0x000fe400078e0210 */
[----:B------:R-:W2:Y:S04]  /*4210*/  LDG.E.U16 R17, desc[UR6][R12.64+0x2] ;  /* 0x000002060c117981 */ /* 0x000ea8000c1e1500 */
[----:B------:R-:W4:Y:S01]  /*4220*/  LDG.E.U16 R16, desc[UR6][R18.64] ;  /* 0x0000000612107981 */ /* 0x000f22000c1e1500 */
[----:B------:R-:W-:Y:S01]  /*4230*/  FFMA.FTZ R24, R27, R26, R24 ;  /* 0x0000001a1b187223 */ /* 0x000fe20000010018 */
[----:B------:R-:W-:-:S05]  /*4240*/  IMAD.WIDE R26, R23, 0x2, R18 ;  /* 0x00000002171a7825 */ /* 0x000fca00078e0212 */
[----:B------:R-:W5:Y:S01]  /*4250*/  LDG.E.U16 R29, desc[UR6][R26.64] ;  /* 0x000000061a1d7981 */ /* 0x000f62000c1e1500 */
[----:B------:R-:W-:-:S05]  /*4260*/  LEA R22, R23, R22, 0x2 ;  /* 0x0000001617167211 */ /* 0x000fca00078e10ff */
[----:B------:R-:W-:-:S04]  /*4270*/  IMAD.WIDE R14, R22, 0x2, R14 ;  /* 0x00000002160e7825 */ /* 0x000fc800078e020e */
[----:B--2---:R-:W-:Y:S02]  /*4280*/  HADD2.F32 R17, -RZ, R17.H0_H0 ;  /* 0x20000011ff117230 */ /* 0x004fe40000004100 */
[----:B----4-:R-:W-:-:S05]  /*4290*/  HADD2.F32 R16, -RZ, R16.H0_H0 ;  /* 0x20000010ff107230 */ /* 0x010fca0000004100 */
[----:B------:R-:W-:Y:S01]  /*42a0*/  FFMA.FTZ R24, R17, R16, R24 ;  /* 0x0000001011187223 */ /* 0x000fe20000010018 */
[----:B------:R-:W-:Y:S02]  /*42b0*/  IMAD.WIDE R16, R23, 0x2, R26 ;  /* 0x0000000217107825 */ /* 0x000fe400078e021a */
[----:B------:R-:W2:Y:S04]  /*42c0*/  LDG.E.U16 R26, desc[UR6][R12.64+0x8] ;  /* 0x000008060c1a7981 */ /* 0x000ea8000c1e1500 */
[----:B------:R-:W4:Y:S04]  /*42d0*/  LDG.E.U16 R16, desc[UR6][R16.64] ;  /* 0x0000000610107981 */ /* 0x000f28000c1e1500 */
[----:B------:R-:W2:Y:S04]  /*42e0*/  LDG.E.U16 R27, desc[UR6][R14.64] ;  /* 0x000000060e1b7981 */ /* 0x000ea8000c1e1500 */
[----:B------:R-:W2:Y:S01]  /*42f0*/  LDG.E.U16 R17, desc[UR6][R12.64+0x6] ;  /* 0x000006060c117981 */ /* 0x000ea2000c1e1500 */
[----:B---3--:R-:W-:-:S02]  /*4300*/  HADD2.F32 R19, -RZ, R28.H0_H0 ;  /* 0x2000001cff137230 */ /* 0x008fc40000004100 */
[----:B-----5:R-:W-:-:S05]  /*4310*/  HADD2.F32 R29, -RZ, R29.H0_H0 ;  /* 0x2000001dff1d7230 */ /* 0x020fca0000004100 */
[----:B------:R-:W-:Y:S02]  /*4320*/  FFMA.FTZ R19, R19, R29, R24 ;  /* 0x0000001d13137223 */ /* 0x000fe40000010018 */
[----:B------:R-:W3:Y:S01]  /*4330*/  LDG.E.U16 R24, desc[UR6][R12.64+0xa] ;  /* 0x00000a060c187981 */ /* 0x000ee2000c1e1500 */
[----:B----4-:R-:W-:Y:S02]  /*4340*/  HADD2.F32 R18, -RZ, R16.H0_H0 ;  /* 0x20000010ff127230 */ /* 0x010fe40000004100 */
[----:B--2---:R-:W-:-:S05]  /*4350*/  HADD2.F32 R28, -RZ, R17.H0_H0 ;  /* 0x20000011ff1c7230 */ /* 0x004fca0000004100 */
[----:B------:R-:W-:Y:S01]  /*4360*/  FFMA.FTZ R28, R28, R18, R19 ;  /* 0x000000121c1c7223 */ /* 0x000fe20000010013 */
[----:B------:R-:W-:-:S04]  /*4370*/  IMAD.WIDE R18, R23, 0x2, R14 ;  /* 0x0000000217127825 */ /* 0x000fc800078e020e */
[----:B------:R-:W-:-:S04]  /*4380*/  IMAD.WIDE R16, R23, 0x2, R18 ;  /* 0x0000000217107825 */ /* 0x000fc800078e0212 */
[----:B------:R-:W-:Y:S02]  /*4390*/  HADD2.F32 R29, -RZ, R26.H0_H0 ;  /* 0x2000001aff1d7230 */ /* 0x000fe40000004100 */
[----:B------:R-:W-:Y:S01]  /*43a0*/  HADD2.F32 R27, -RZ, R27.H0_H0 ;  /* 0x2000001bff1b7230 */ /* 0x000fe20000004100 */
[----:B------:R-:W2:Y:S01]  /*43b0*/  LDG.E.U16 R26, desc[UR6][R18.64] ;  /* 0x00000006121a7981 */ /* 0x000ea2000c1e1500 */
[----:B------:R-:W-:-:S04]  /*43c0*/  IMAD.WIDE R14, R23, 0x2, R16 ;  /* 0x00000002170e7825 */ /* 0x000fc800078e0210 */
[----:B------:R-:W-:Y:S02]  /*43d0*/  FFMA.FTZ R29, R29, R27, R28 ;  /* 0x0000001b1d1d7223 */ /* 0x000fe4000001001c */
[----:B------:R-:W4:Y:S04]  /*43e0*/  LDG.E.U16 R28, desc[UR6][R12.64+0xc] ;  /* 0x00000c060c1c7981 */ /* 0x000f28000c1e1500 */
[----:B------:R-:W5:Y:S04]  /*43f0*/  LDG.E.U16 R27, desc[UR6][R16.64] ;  /* 0x00000006101b7981 */ /* 0x000f68000c1e1500 */
[----:B------:R-:W5:Y:S04]  /*4400*/  LDG.E.U16 R15, desc[UR6][R14.64] ;  /* 0x000000060e0f7981 */ /* 0x000f68000c1e1500 */
[----:B------:R0:W5:Y:S01]  /*4410*/  LDG.E.U16 R14, desc[UR6][R12.64+0xe] ;  /* 0x00000e060c0e7981 */ /* 0x000162000c1e1500 */
[----:B---3--:R-:W-:Y:S01]  /*4420*/  HADD2.F32 R24, -RZ, R24.H0_H0 ;  /* 0x20000018ff187230 */ /* 0x008fe20000004100 */
[----:B------:R-:W-:-:S02]  /*4430*/  PLOP3.LUT P0, PT, PT, PT, PT, 0x8, 0x0 ;  /* 0x000000000000781c */ /* 0x000fc40003f0e170 */
[----:B------:R-:W-:Y:S02]  /*4440*/  IADD3 R25, R25, 0x8, RZ ;  /* 0x0000000819197810 */ /* 0x000fe40007ffe0ff */
[----:B------:R-:W-:Y:S02]  /*4450*/  LEA R22, R23, R22, 0x2 ;  /* 0x0000001617167211 */ /* 0x000fe400078e10ff */
[----:B0-----:R-:W-:-:S04]  /*4460*/  IADD3 R12, P1, R12, 0x10, RZ ;  /* 0x000000100c0c7810 */ /* 0x001fc80007f3e0ff */
[----:B------:R-:W-:Y:S01]  /*4470*/  IADD3.X R13, RZ, R13, RZ, P1, !PT ;  /* 0x0000000dff0d7210 */ /* 0x000fe20000ffe4ff */
[----:B--2---:R-:W-:-:S05]  /*4480*/  HADD2.F32 R26, -RZ, R26.H0_H0 ;  /* 0x2000001aff1a7230 */ /* 0x004fca0000004100 */
[----:B------:R-:W-:Y:S01]  /*4490*/  FFMA.FTZ R24, R24, R26, R29 ;  /* 0x0000001a18187223 */ /* 0x000fe2000001001d */
[----:B----4-:R-:W-:Y:S02]  /*44a0*/  HADD2.F32 R19, -RZ, R28.H0_H0 ;  /* 0x2000001cff137230 */ /* 0x010fe40000004100 */
[----:B-----5:R-:W-:Y:S02]  /*44b0*/  HADD2.F32 R27, -RZ, R27.H0_H0 ;  /* 0x2000001bff1b7230 */ /* 0x020fe40000004100 */
[----:B------:R-:W-:-:S03]  /*44c0*/  HADD2.F32 R16, -RZ, R15.H0_H0 ;  /* 0x2000000fff107230 */ /* 0x000fc60000004100 */
[----:B------:R-:W-:Y:S01]  /*44d0*/  FFMA.FTZ R24, R19, R27, R24 ;  /* 0x0000001b13187223 */ /* 0x000fe20000010018 */
[----:B------:R-:W-:-:S05]  /*44e0*/  HADD2.F32 R17, -RZ, R14.H0_H0 ;  /* 0x2000000eff117230 */ /* 0x000fca0000004100 */
[----:B------:R-:W-:-:S07]  /*44f0*/  FFMA.FTZ R24, R17, R16, R24 ;  /* 0x0000001011187223 */ /* 0x000fce0000010018 */
.L_x_918:
[----:B------:R-:W-:Y:S05]  /*4500*/  BSYNC B2 ;  /* 0x0000000000027941 */ /* 0x000fea0003800000 */
.L_x_917:
        /* <DEDUP_REMOVED lines=15> */
[----:B--2---:R-:W-:-:S02]  /*4600*/  HADD2.F32 R25, -RZ, R25.H0_H0 ;  /* 0x20000019ff197230 */ /* 0x004fc40000004100 */
[----:B---3--:R-:W-:Y:S02]  /*4610*/  HADD2.F32 R19, -RZ, R26.H0_H0 ;  /* 0x2000001aff137230 */ /* 0x008fe40000004100 */
[----:B----4-:R-:W-:Y:S02]  /*4620*/  HADD2.F32 R17, -RZ, R28.H0_H0 ;  /* 0x2000001cff117230 */ /* 0x010fe40000004100 */
[----:B-----5:R-:W-:-:S05]  /*4630*/  HADD2.F32 R18, -RZ, R18.H0_H0 ;  /* 0x20000012ff127230 */ /* 0x020fca0000004100 */
[----:B------:R-:W-:Y:S01]  /*4640*/  FFMA.FTZ R18, R25, R18, R24 ;  /* 0x0000001219127223 */ /* 0x000fe20000010018 */
[----:B------:R-:W-:Y:S02]  /*4650*/  HADD2.F32 R26, -RZ, R16.H0_H0 ;  /* 0x20000010ff1a7230 */ /* 0x000fe40000004100 */
[----:B------:R-:W-:-:S03]  /*4660*/  HADD2.F32 R27, -RZ, R27.H0_H0 ;  /* 0x2000001bff1b7230 */ /* 0x000fc60000004100 */
[----:B------:R-:W-:Y:S01]  /*4670*/  FFMA.FTZ R18, R19, R26, R18 ;  /* 0x0000001a13127223 */ /* 0x000fe20000010012 */
[----:B------:R-:W-:Y:S02]  /*4680*/  HADD2.F32 R24, -RZ, R29.H0_H0 ;  /* 0x2000001dff187230 */ /* 0x000fe40000004100 */
[----:B------:R-:W-:Y:S02]  /*4690*/  HADD2.F32 R12, -RZ, R22.H0_H0 ;  /* 0x20000016ff0c7230 */ /* 0x000fe40000004100 */
[----:B------:R-:W-:-:S04]  /*46a0*/  FFMA.FTZ R17, R17, R27, R18 ;  /* 0x0000001b11117223 */ /* 0x000fc80000010012 */
[----:B------:R-:W-:-:S07]  /*46b0*/  FFMA.FTZ R24, R24, R12, R17 ;  /* 0x0000000c18187223 */ /* 0x000fce0000010011 */
.L_x_911:
[----:B------:R-:W-:Y:S05]  /*46c0*/  BSYNC B0 ;  /* 0x0000000000007941 */ /* 0x000fea0003800000 */
.L_x_910:
[----:B------:R-:W-:-:S04]  /*46d0*/  IADD3 R4, R4, 0x1, RZ ;  /* 0x0000000104047810 */ /* 0x000fc80007ffe0ff */
[----:B------:R-:W-:-:S13]  /*46e0*/  ISETP.GE.AND P0, PT, R4, R5, PT ;  /* 0x000000050400720c */ /* 0x000fda0003f06270 */
[----:B------:R-:W-:Y:S05]  /*46f0*/  @!P0 BRA `(.L_x_919) ;  /* 0xffffffec00dc8947 */ /* 0x000fea000383ffff */
.L_x_909:
[----:B------:R-:W-:Y:S05]  /*4700*/  BSYNC B1 ;  /* 0x0000000000017941 */ /* 0x000fea0003800000 */
.L_x_908:
        /* <DEDUP_REMOVED lines=15> */
.L_x_920:
        /* <DEDUP_REMOVED lines=16> */
.L_x_1161:


//--------------------- .text._ZN2at6native51_GLOBAL__N__2c613397_18_DepthwiseConv2d_cu_9959487031conv_depthwise2d_forward_kernelILi1EN3c104HalfEiEEvNS_27GenericPackedTensorAccessorIKT0_Lm4ENS_16DefaultPtrTraitsEiEENS5_IS6_Lm4ES8_iEES9_NS5_IS7_Lm1ES8_iEEbT1_iiiiiiiiiiiiii --------------------------
	.section	.text._ZN2at6native51_GLOBAL__N__2c613397_18_DepthwiseConv2d_cu_9959487031conv_depthwise2d_forward_kernelILi1EN3c104HalfEiEEvNS_27GenericPackedTensorAccessorIKT0_Lm4ENS_16DefaultPtrTraitsEiEENS5_IS6_Lm4ES8_iEES9_NS5_IS7_Lm1ES8_iEEbT1_iiiiiiiiiiiiii,"ax",@progbits
	.align	128
.text._ZN2at6native51_GLOBAL__N__2c613397_18_DepthwiseConv2d_cu_9959487031conv_depthwise2d_forward_kernelILi1EN3c104HalfEiEEvNS_27GenericPackedTensorAccessorIKT0_Lm4ENS_16DefaultPtrTraitsEiEENS5_IS6_Lm4ES8_iEES9_NS5_IS7_Lm1ES8_iEEbT1_iiiiiiiiiiiiii:
        .type           _ZN2at6native51_GLOBAL__N__2c613397_18_DepthwiseConv2d_cu_9959487031conv_depthwise2d_forward_kernelILi1EN3c104HalfEiEEvNS_27GenericPackedTensorAccessorIKT0_Lm4ENS_16DefaultPtrTraitsEiEENS5_IS6_Lm4ES8_iEES9_NS5_IS7_Lm1ES8_iEEbT1_iiiiiiiiiiiiii,@function
        .size           _ZN2at6native51_GLOBAL__N__2c613397_18_DepthwiseConv2d_cu_9959487031conv_depthwise2d_forward_kernelILi1EN3c104HalfEiEEvNS_27GenericPackedTensorAccessorIKT0_Lm4ENS_16DefaultPtrTraitsEiEENS5_IS6_Lm4ES8_iEES9_NS5_IS7_Lm1ES8_iEEbT1_iiiiiiiiiiiiii,(.L_x_1162 - _ZN2at6native51_GLOBAL__N__2c613397_18_DepthwiseConv2d_cu_9959487031conv_depthwise2d_forward_kernelILi1EN3c104HalfEiEEvNS_27GenericPackedTensorAccessorIKT0_Lm4ENS_16DefaultPtrTraitsEiEENS5_IS6_Lm4ES8_iEES9_NS5_IS7_Lm1ES8_iEEbT1_iiiiiiiiiiiiii)
        .other          _ZN2at6native51_GLOBAL__N__2c613397_18_DepthwiseConv2d_cu_9959487031conv_depthwise2d_forward_kernelILi1EN3c104HalfEiEEvNS_27GenericPackedTensorAccessorIKT0_Lm4ENS_16DefaultPtrTraitsEiEENS5_IS6_Lm4ES8_iEES9_NS5_IS7_Lm1ES8_iEEbT1_iiiiiiiiiiiiii,@"STO_CUDA_ENTRY STV_DEFAULT"
_ZN2at6native51_GLOBAL__N__2c613397_18_DepthwiseConv2d_cu_9959487031conv_depthwise2d_forward_kernelILi1EN3c104HalfEiEEvNS_27GenericPackedTensorAccessorIKT0_Lm4ENS_16DefaultPtrTraitsEiEENS5_IS6_Lm4ES8_iEES9_NS5_IS7_Lm1ES8_iEEbT1_iiiiiiiiiiiiii:
        /* <DEDUP_REMOVED lines=13> */
[----:B------:R-:W-:Y:S01]  /*00d0*/  IMAD.MOV.U32 R0, RZ, RZ, R2 ;  /* 0x000000ffff007224 */ /* 0x000fe200078e0002 */
[----:B------:R-:W-:Y:S02]  /*00e0*/  MOV R9, R3 ;  /* 0x0000000300097202 */ /* 0x000fe40000000f00 */
        /* <DEDUP_REMOVED lines=16> */
[----:B-1----:R-:W-:Y:S02]  /*01f0*/  VIADD R2, R4, 0xffffffe ;  /* 0x0ffffffe04027836 */ /* 0x002fe40000000000 */
[----:B------:R-:W1:Y:S08]  /*0200*/  I2F.RP R4, R10 ;  /* 0x0000000a00047306 */ /* 0x000e700000209400 */
[----:B------:R4:W5:Y:S08]  /*0210*/  F2I.FTZ.U32.TRUNC.NTZ R3, R2 ;  /* 0x0000000200037305 */ /* 0x000970000021f000 */
[----:B-1----:R-:W1:Y:S01]  /*0220*/  MUFU.RCP R4, R4 ;  /* 0x0000000400047308 */ /* 0x002e620000001000 */
[----:B----4-:R-:W-:Y:S01]  /*0230*/  HFMA2.MMA R2, -RZ, RZ, 0, 0 ;  /* 0x00000000ff027435 */ /* 0x010fe200000001ff */
[----:B-----5:R-:W-:-:S04]  /*0240*/  IMAD.MOV R12, RZ, RZ, -R3 ;  /* 0x000000ffff0c7224 */ /* 0x020fc800078e0a03 */
[----:B------:R-:W-:Y:S01]  /*0250*/  IMAD R7, R12, R5, RZ ;  /* 0x000000050c077224 */ /* 0x000fe200078e02ff */
[----:B--2---:R-:W-:-:S04]  /*0260*/  IABS R12, R11 ;  /* 0x0000000b000c7213 */ /* 0x004fc80000000000 */
[----:B------:R-:W-:Y:S01]  /*0270*/  IMAD.HI.U32 R3, R3, R7, R2 ;  /* 0x0000000703037227 */ /* 0x000fe200078e0002 */
[----:B-1----:R-:W-:-:S03]  /*0280*/  IADD3 R16, R4, 0xffffffe, RZ ;  /* 0x0ffffffe04107810 */ /* 0x002fc60007ffe0ff */
[----:B------:R-:W-:Y:S01]  /*0290*/  IMAD.MOV.U32 R2, RZ, RZ, R12 ;  /* 0x000000ffff027224 */ /* 0x000fe200078e000c */
[----:B------:R1:W2:Y:S01]  /*02a0*/  F2I.FTZ.U32.TRUNC.NTZ R17, R16 ;  /* 0x0000001000117305 */ /* 0x0002a2000021f000 */
[----:B------:R-:W4:Y:S02]  /*02b0*/  LDC R12, c[0x0][0x2a0] ;  /* 0x0000a800ff0c7b82 */ /* 0x000f240000000800 */
[----:B------:R-:W-:-:S04]  /*02c0*/  IMAD.HI.U32 R15, R3, R2, RZ ;  /* 0x00000002030f7227 */ /* 0x000fc800078e00ff */
[----:B------:R-:W-:Y:S01]  /*02d0*/  IMAD.MOV R3, RZ, RZ, -R15 ;  /* 0x000000ffff037224 */ /* 0x000fe200078e0a0f */
[----:B-1----:R-:W-:-:S03]  /*02e0*/  MOV R16, RZ ;  /* 0x000000ff00107202 */ /* 0x002fc60000000f00 */
[----:B------:R-:W-:Y:S01]  /*02f0*/  IMAD R2, R5, R3, R2 ;  /* 0x0000000305027224 */ /* 0x000fe200078e0202 */
[----:B------:R-:W-:Y:S02]  /*0300*/  LOP3.LUT R3, R11, R6, RZ, 0x3c, !PT ;  /* 0x000000060b037212 */ /* 0x000fe400078e3cff */
[----:B------:R-:W1:Y:S02]  /*0310*/  LDC R11, c[0x0][0x2b0] ;  /* 0x0000ac00ff0b7b82 */ /* 0x000e640000000800 */
[----:B------:R-:W-:Y:S01]  /*0320*/  ISETP.GT.U32.AND P2, PT, R5, R2, PT ;  /* 0x000000020500720c */ /* 0x000fe20003f44070 */
[----:B--2---:R-:W-:Y:S01]  /*0330*/  IMAD.MOV R7, RZ, RZ, -R17 ;  /* 0x000000ffff077224 */ /* 0x004fe200078e0a11 */
[----:B------:R-:W-:-:S03]  /*0340*/  ISETP.GE.AND P3, PT, R3, RZ, PT ;  /* 0x000000ff0300720c */ /* 0x000fc60003f66270 */
[----:B------:R-:W-:-:S04]  /*0350*/  IMAD R7, R7, R10, RZ ;  /* 0x0000000a07077224 */ /* 0x000fc800078e02ff */
[----:B------:R-:W-:-:S04]  /*0360*/  IMAD.HI.U32 R16, R17, R7, R16 ;  /* 0x0000000711107227 */ /* 0x000fc800078e0010 */
[----:B------:R-:W-:Y:S02]  /*0370*/  @!P2 IMAD.IADD R2, R2, 0x1, -R5 ;  /* 0x000000010202a824 */ /* 0x000fe400078e0a05 */
[----:B------:R-:W-:-:S03]  /*0380*/  @!P2 VIADD R15, R15, 0x1 ;  /* 0x000000010f0fa836 */ /* 0x000fc60000000000 */
[----:B------:R-:W-:Y:S02]  /*0390*/  ISETP.GE.U32.AND P0, PT, R2, R5, PT ;  /* 0x000000050200720c */ /* 0x000fe40003f06070 */
[----:B------:R-:W2:Y:S08]  /*03a0*/  LDC.64 R2, c[0x0][0x260] ;  /* 0x00009800ff027b82 */ /* 0x000eb00000000a00 */
[----:B------:R-:W0:Y:S03]  /*03b0*/  LDC.64 R4, c[0x0][0x2a8] ;  /* 0x0000aa00ff047b82 */ /* 0x000e260000000a00 */
[----:B------:R-:W-:-:S05]  /*03c0*/  @P0 IADD3 R15, R15, 0x1, RZ ;  /* 0x000000010f0f0810 */ /* 0x000fca0007ffe0ff */
[----:B------:R-:W-:Y:S01]  /*03d0*/  @!P3 IMAD.MOV R15, RZ, RZ, -R15 ;  /* 0x000000ffff0fb224 */ /* 0x000fe200078e0a0f */
[----:B---34-:R-:W-:-:S07]  /*03e0*/  @!P1 LOP3.LUT R15, RZ, R6, RZ, 0x33, !PT ;  /* 0x00000006ff0f9212 */ /* 0x018fce00078e33ff */
.L_x_924:
[----:B------:R-:W-:Y:S01]  /*03f0*/  IABS R17, R13 ;  /* 0x0000000d00117213 */ /* 0x000fe20000000000 */
[----:B------:R-:W-:Y:S01]  /*0400*/  UPRMT UR4, UR8, 0x8880, URZ ;  /* 0x0000888008047896 */ /* 0x000fe2000800003f */
[----:B------:R-:W-:Y:S02]  /*0410*/  IABS R7, R0 ;  /* 0x0000000000077213 */ /* 0x000fe40000000000 */
[----:B------:R-:W3:Y:S01]  /*0420*/  I2F.RP R18, R17 ;  /* 0x0000001100127306 */ /* 0x000ee20000209400 */
[----:B-1----:R-:W-:Y:S02]  /*0430*/  IABS R22, R11 ;  /* 0x0000000b00167213 */ /* 0x002fe40000000000 */
[----:B------:R-:W-:-:S04]  /*0440*/  IMAD.HI.U32 R20, R16, R7, RZ ;  /* 0x0000000710147227 */ /* 0x000fc800078e00ff */
[----:B------:R-:W-:-:S04]  /*0450*/  IMAD.MOV R6, RZ, RZ, -R20 ;  /* 0x000000ffff067224 */ /* 0x000fc800078e0a14 */
[----:B------:R-:W-:Y:S01]  /*0460*/  IMAD R7, R22, R6, R7 ;  /* 0x0000000616077224 */ /* 0x000fe200078e0207 */
[----:B------:R-:W-:Y:S01]  /*0470*/  LOP3.LUT R6, R0, R11, RZ, 0x3c, !PT ;  /* 0x0000000b00067212 */ /* 0x000fe200078e3cff */
[----:B---3--:R-:W1:Y:S03]  /*0480*/  MUFU.RCP R18, R18 ;  /* 0x0000001200127308 */ /* 0x008e660000001000 */
[----:B------:R-:W-:Y:S02]  /*0490*/  ISETP.GT.U32.AND P1, PT, R10, R7, PT ;  /* 0x000000070a00720c */ /* 0x000fe40003f24070 */
[----:B------:R-:W-:-:S11]  /*04a0*/  ISETP.GE.AND P2, PT, R6, RZ, PT ;  /* 0x000000ff0600720c */ /* 0x000fd60003f46270 */
[----:B------:R-:W-:Y:S02]  /*04b0*/  @!P1 IMAD.IADD R7, R7, 0x1, -R22 ;  /* 0x0000000107079824 */ /* 0x000fe400078e0a16 */
[----:B------:R-:W-:Y:S01]  /*04c0*/  @!P1 VIADD R20, R20, 0x1 ;  /* 0x0000000114149836 */ /* 0x000fe20000000000 */
[----:B-1----:R-:W-:Y:S02]  /*04d0*/  IADD3 R19, R18, 0xffffffe, RZ ;  /* 0x0ffffffe12137810 */ /* 0x002fe40007ffe0ff */
[----:B------:R-:W-:Y:S02]  /*04e0*/  ISETP.GE.U32.AND P0, PT, R7, R10, PT ;  /* 0x0000000a0700720c */ /* 0x000fe40003f06070 */
[----:B------:R-:W1:Y:S01]  /*04f0*/  F2I.FTZ.U32.TRUNC.NTZ R7, R19 ;  /* 0x0000001300077305 */ /* 0x000e62000021f000 */
[----:B------:R-:W-:Y:S02]  /*0500*/  ISETP.NE.AND P1, PT, R11, RZ, PT ;  /* 0x000000ff0b00720c */ /* 0x000fe40003f25270 */
[----:B------:R-:W-:-:S08]  /*0510*/  IABS R18, R12 ;  /* 0x0000000c00127213 */ /* 0x000fd00000000000 */
        /* <DEDUP_REMOVED lines=8> */
[----:B------:R-:W-:Y:S01]  /*05a0*/  MOV R7, R21 ;  /* 0x0000001500077202 */ /* 0x000fe20000000f00 */
[----:B------:R-:W1:Y:S04]  /*05b0*/  I2F.RP R19, R18 ;  /* 0x0000001200137306 */ /* 0x000e680000209400 */
[----:B------:R-:W-:-:S04]  /*05c0*/  IMAD.HI.U32 R21, R6, R7, RZ ;  /* 0x0000000706157227 */ /* 0x000fc800078e00ff */
[----:B------:R-:W-:-:S04]  /*05d0*/  IMAD.MOV R6, RZ, RZ, -R21 ;  /* 0x000000ffff067224 */ /* 0x000fc800078e0a15 */
[C---:B------:R-:W-:Y:S01]  /*05e0*/  IMAD R6, R17.reuse, R6, R7 ;  /* 0x0000000611067224 */ /* 0x040fe200078e0207 */
[----:B-1----:R-:W1:Y:S04]  /*05f0*/  MUFU.RCP R19, R19 ;  /* 0x0000001300137308 */ /* 0x002e680000001000 */
[----:B------:R-:W-:-:S13]  /*0600*/  ISETP.GT.U32.AND P1, PT, R17, R6, PT ;  /* 0x000000061100720c */ /* 0x000fda0003f24070 */
[----:B------:R-:W-:Y:S01]  /*0610*/  @!P1 IMAD.IADD R6, R6, 0x1, -R17 ;  /* 0x0000000106069824 */ /* 0x000fe200078e0a11 */
[----:B-1----:R-:W-:Y:S01]  /*0620*/  IADD3 R7, R19, 0xffffffe, RZ ;  /* 0x0ffffffe13077810 */ /* 0x002fe20007ffe0ff */
[----:B------:R-:W-:Y:S01]  /*0630*/  @!P1 VIADD R21, R21, 0x1 ;  /* 0x0000000115159836 */ /* 0x000fe20000000000 */
[----:B------:R-:W-:Y:S02]  /*0640*/  ISETP.NE.AND P1, PT, R13, RZ, PT ;  /* 0x000000ff0d00720c */ /* 0x000fe40003f25270 */
[----:B------:R-:W-:Y:S02]  /*0650*/  ISETP.GE.U32.AND P0, PT, R6, R17, PT ;  /* 0x000000110600720c */ /* 0x000fe40003f06070 */
[----:B------:R-:W-:Y:S01]  /*0660*/  LOP3.LUT R6, R20, R13, RZ, 0x3c, !PT ;  /* 0x0000000d14067212 */ /* 0x000fe200078e3cff */
[----:B------:R-:W1:Y:S03]  /*0670*/  F2I.FTZ.U32.TRUNC.NTZ R7, R7 ;  /* 0x0000000700077305 */ /* 0x000e66000021f000 */
[----:B------:R-:W-:Y:S01]  /*0680*/  ISETP.GE.AND P2, PT, R6, RZ, PT ;  /* 0x000000ff0600720c */ /* 0x000fe20003f46270 */
[----:B------:R-:W-:-:S06]  /*0690*/  IMAD.MOV.U32 R6, RZ, RZ, RZ ;  /* 0x000000ffff067224 */ /* 0x000fcc00078e00ff */
[----:B------:R-:W-:Y:S01]  /*06a0*/  @P0 VIADD R21, R21, 0x1 ;  /* 0x0000000115150836 */ /* 0x000fe20000000000 */
[----:B-1----:R-:W-:-:S05]  /*06b0*/  IADD3 R17, RZ, -R7, RZ ;  /* 0x80000007ff117210 */ /* 0x002fca0007ffe0ff */
[----:B------:R-:W-:Y:S01]  /*06c0*/  @!P2 IMAD.MOV R21, RZ, RZ, -R21 ;  /* 0x000000ffff15a224 */ /* 0x000fe200078e0a15 */
[----:B------:R-:W-:Y:S02]  /*06d0*/  @!P1 LOP3.LUT R21, RZ, R13, RZ, 0x33, !PT ;  /* 0x0000000dff159212 */ /* 0x000fe400078e33ff */
[----:B------:R-:W-:Y:S01]  /*06e0*/  ISETP.NE.AND P1, PT, RZ, UR4, PT ;  /* 0x00000004ff007c0c */ /* 0x000fe2000bf25270 */
[----:B------:R-:W-:Y:S01]  /*06f0*/  IMAD R17, R17, R18, RZ ;  /* 0x0000001211117224 */ /* 0x000fe200078e02ff */
[----:B------:R-:W-:-:S03]  /*0700*/  IABS R19, R21 ;  /* 0x0000001500137213 */ /* 0x000fc60000000000 */
[----:B------:R-:W-:Y:S01]  /*0710*/  IMAD.HI.U32 R6, R7, R17, R6 ;  /* 0x0000001107067227 */ /* 0x000fe200078e0006 */
        /* <DEDUP_REMOVED lines=11> */
[----:B------:R-:W1:Y:S08]  /*07d0*/  @P1 LDC.64 R6, c[0x0][0x288] ;  /* 0x0000a200ff061b82 */ /* 0x000e700000000a00 */
[----:B------:R-:W3:Y:S03]  /*07e0*/  LDC.64 R18, c[0x0][0x2c8] ;  /* 0x0000b200ff127b82 */ /* 0x000ee60000000a00 */
[----:B------:R-:W-:-:S04]  /*07f0*/  @P0 VIADD R22, R22, 0x1 ;  /* 0x0000000116160836 */ /* 0x000fc80000000000 */
[----:B------:R-:W-:Y:S01]  /*0800*/  @!P3 IMAD.MOV R22, RZ, RZ, -R22 ;  /* 0x000000ffff16b224 */ /* 0x000fe200078e0a16 */
[----:B------:R-:W-:-:S04]  /*0810*/  @!P2 LOP3.LUT R22, RZ, R12, RZ, 0x33, !PT ;  /* 0x0000000cff16a212 */ /* 0x000fc800078e33ff */
[----:B------:R-:W-:-:S05]  /*0820*/  IADD3 R17, -R22, RZ, RZ ;  /* 0x000000ff16117210 */ /* 0x000fca0007ffe1ff */
[----:B------:R-:W-:-:S04]  /*0830*/  IMAD R17, R12, R17, R21 ;  /* 0x000000110c117224 */ /* 0x000fc800078e0215 */
[----:B-1----:R-:W-:-:S06]  /*0840*/  @P1 IMAD.WIDE R6, R17, 0x2, R6 ;  /* 0x0000000211061825 */ /* 0x002fcc00078e0206 */
[----:B------:R-:W4:Y:S01]  /*0850*/  @P1 LDG.E.U16 R6, desc[UR6][R6.64] ;  /* 0x0000000606061981 */ /* 0x000f22000c1e1500 */
[----:B------:R-:W-:Y:S01]  /*0860*/  IMAD.MOV R23, RZ, RZ, -R20 ;  /* 0x000000ffff177224 */ /* 0x000fe200078e0a14 */
[----:B------:R-:W-:Y:S01]  /*0870*/  BSSY B0, `(.L_x_922) ;  /* 0x0000032000007945 */ /* 0x000fe20003800000 */
[----:B------:R-:W-:Y:S02]  /*0880*/  IMAD.MOV R21, RZ, RZ, -R21 ;  /* 0x000000ffff157224 */ /* 0x000fe400078e0a15 */
[----:B------:R-:W-:Y:S02]  /*0890*/  IMAD R23, R11, R23, R0 ;  /* 0x000000170b177224 */ /* 0x000fe400078e0200 */
[----:B------:R-:W-:Y:S01]  /*08a0*/  IMAD R24, R13, R21, R20 ;  /* 0x000000150d187224 */ /* 0x000fe200078e0214 */
[----:B------:R-:W-:Y:S01]  /*08b0*/  MOV R20, RZ ;  /* 0x000000ff00147202 */ /* 0x000fe20000000f00 */
[----:B---3--:R-:W-:Y:S02]  /*08c0*/  IMAD R21, R23, UR10, -R18 ;  /* 0x0000000a17157c24 */ /* 0x008fe4000f8e0a12 */
[----:B------:R-:W-:-:S05]  /*08d0*/  IMAD R24, R24, UR11, -R19 ;  /* 0x0000000b18187c24 */ /* 0x000fca000f8e0a13 */
[----:B------:R-:W-:-:S04]  /*08e0*/  LOP3.LUT R18, R24, R21, RZ, 0xfc, !PT ;  /* 0x0000001518127212 */ /* 0x000fc800078efcff */
[----:B------:R-:W-:-:S04]  /*08f0*/  ISETP.GE.AND P0, PT, R18, RZ, PT ;  /* 0x000000ff1200720c */ /* 0x000fc80003f06270 */
[----:B0-----:R-:W-:-:S04]  /*0900*/  ISETP.GE.OR P0, PT, R24, R5, !P0 ;  /* 0x000000051800720c */ /* 0x001fc80004706670 */
[----:B------:R-:W-:Y:S01]  /*0910*/  ISETP.GE.OR P0, PT, R21, R4, P0 ;  /* 0x000000041500720c */ /* 0x000fe20000706670 */
[----:B----4-:R-:W-:-:S12]  /*0920*/  @P1 HADD2.F32 R20, -RZ, R6.H0_H0 ;  /* 0x20000006ff141230 */ /* 0x010fd80000004100 */
        /* <DEDUP_REMOVED lines=31> */
[----:B--2---:R-:W-:-:S04]  /*0b20*/  IMAD.WIDE R6, R7, 0x2, R2 ;  /* 0x0000000207067825 */ /* 0x004fc800078e0202 */
[----:B0-----:R-:W-:Y:S02]  /*0b30*/  IMAD.WIDE R18, R21, 0x2, R18 ;  /* 0x0000000215127825 */ /* 0x001fe400078e0212 */
[----:B------:R-:W2:Y:S04]  /*0b40*/  LDG.E.U16 R6, desc[UR6][R6.64] ;  /* 0x0000000606067981 */ /* 0x000ea8000c1e1500 */
[----:B------:R-:W3:Y:S01]  /*0b50*/  LDG.E.U16 R18, desc[UR6][R18.64] ;  /* 0x0000000612127981 */ /* 0x000ee2000c1e1500 */
[----:B--2---:R-:W-:Y:S02]  /*0b60*/  HADD2.F32 R17, -RZ, R6.H0_H0 ;  /* 0x20000006ff117230 */ /* 0x004fe40000004100 */
[----:B---3--:R-:W-:-:S05]  /*0b70*/  HADD2.F32 R21, -RZ, R18.H0_H0 ;  /* 0x20000012ff157230 */ /* 0x008fca0000004100 */
[----:B------:R-:W-:-:S07]  /*0b80*/  FFMA.FTZ R20, R17, R21, R20 ;  /* 0x0000001511147223 */ /* 0x000fce0000010014 */
.L_x_923:
[----:B------:R-:W-:Y:S05]  /*0b90*/  BSYNC B0 ;  /* 0x0000000000007941 */ /* 0x000fea0003800000 */
.L_x_922:
[----:B------:R-:W-:Y:S01]  /*0ba0*/  SHF.R.S64 R6, RZ, 0x1f, R0 ;  /* 0x0000001fff067819 */ /* 0x000fe20000001000 */
[----:B------:R-:W-:Y:S01]  /*0bb0*/  ULDC UR4, c[0x0][0xc] ;  /* 0x0000030000047ab9 */ /* 0x000fe20000000800 */
[----:B------:R-:W-:Y:S01]  /*0bc0*/  F2FP.F16.F32.PACK_AB R20, RZ, R20 ;  /* 0x00000014ff14723e */ /* 0x000fe200000000ff */
[----:B------:R-:W-:Y:S01]  /*0bd0*/  IMAD R17, R8, UR4, RZ ;  /* 0x0000000408117c24 */ /* 0x000fe2000f8e02ff */
[----:B------:R-:W-:-:S04]  /*0be0*/  IADD3 R6, P0, R6, UR14, RZ ;  /* 0x0000000e06067c10 */ /* 0x000fc8000ff1e0ff */
[----:B------:R-:W-:Y:S02]  /*0bf0*/  LEA.HI.X.SX32 R7, R0, UR15, 0x1, P0 ;  /* 0x0000000f00077c11 */ /* 0x000fe400080f0eff */
[----:B------:R-:W-:-:S03]  /*0c00*/  IADD3 R0, P0, R17, R0, RZ ;  /* 0x0000000011007210 */ /* 0x000fc60007f1e0ff */
[----:B------:R3:W-:Y:S02]  /*0c10*/  STG.E.U16 desc[UR6][R6.64], R20 ;  /* 0x0000001406007986 */ /* 0x0007e4000c101506 */
[----:B------:R-:W-:Y:S01]  /*0c20*/  IMAD.X R9, RZ, RZ, R9, P0 ;  /* 0x000000ffff097224 */ /* 0x000fe200000e0609 */
[----:B------:R-:W-:-:S04]  /*0c30*/  ISETP.GE.U32.AND P0, PT, R0, UR9, PT ;  /* 0x0000000900007c0c */ /* 0x000fc8000bf06070 */
[----:B------:R-:W-:-:S13]  /*0c40*/  ISETP.GE.AND.EX P0, PT, R9, UR5, PT, P0 ;  /* 0x0000000509007c0c */ /* 0x000fda000bf06300 */
[----:B---3--:R-:W-:Y:S05]  /*0c50*/  @!P0 BRA `(.L_x_924) ;  /* 0xfffffff400e48947 */ /* 0x008fea000383ffff */
[----:B------:R-:W-:Y:S05]  /*0c60*/  EXIT ;  /* 0x000000000000794d */ /* 0x000fea0003800000 */
.L_x_921:
[----:B------:R-:W0:Y:S01]  /*0c70*/  LDC R2, c[0x0][0x2b0] ;  /* 0x0000ac00ff027b82 */ /* 0x000e220000000800 */
[----:B------:R-:W-:Y:S01]  /*0c80*/  IMAD.MOV.U32 R18, RZ, RZ, RZ ;  /* 0x000000ffff127224 */ /* 0x000fe200078e00ff */
        /* <DEDUP_REMOVED lines=15> */
[----:B---3--:R-:W-:-:S05]  /*0d80*/  IADD3 R5, RZ, -R19, RZ ;  /* 0x80000013ff057210 */ /* 0x008fca0007ffe0ff */
[----:B------:R-:W-:-:S04]  /*0d90*/  IMAD R5, R5, R14, RZ ;  /* 0x0000000e05057224 */ /* 0x000fc800078e02ff */
[----:B------:R-:W-:-:S04]  /*0da0*/  IMAD.HI.U32 R18, R19, R5, R18 ;  /* 0x0000000513127227 */ /* 0x000fc800078e0012 */
[----:B012-4-:R-:W-:-:S07]  /*0db0*/  IMAD R19, R8, UR4, RZ ;  /* 0x0000000408137c24 */ /* 0x017fce000f8e02ff */
.L_x_925:
        /* <DEDUP_REMOVED lines=12> */
[----:B------:R-:W-:Y:S02]  /*0e80*/  ISETP.GE.AND P2, PT, R4, RZ, PT ;  /* 0x000000ff0400720c */ /* 0x000fe40003f46270 */
[----:B------:R-:W-:-:S09]  /*0e90*/  MOV R4, RZ ;  /* 0x000000ff00047202 */ /* 0x000fd20000000f00 */
[----:B------:R-:W-:Y:S01]  /*0ea0*/  @!P1 IADD3 R5, R5, -R8, RZ ;  /* 0x8000000805059210 */ /* 0x000fe20007ffe0ff */
[----:B------:R-:W-:Y:S01]  /*0eb0*/  @!P1 VIADD R10, R10, 0x1 ;  /* 0x000000010a0a9836 */ /* 0x000fe20000000000 */
[----:B------:R-:W-:Y:S01]  /*0ec0*/  ISETP.NE.AND P1, PT, R15, RZ, PT ;  /* 0x000000ff0f00720c */ /* 0x000fe20003f25270 */
[----:B0-----:R-:W-:Y:S01]  /*0ed0*/  VIADD R8, R7, 0xffffffe ;  /* 0x0ffffffe07087836 */ /* 0x001fe20000000000 */
[----:B------:R-:W-:-:S03]  /*0ee0*/  ISETP.GE.U32.AND P0, PT, R5, R14, PT ;  /* 0x0000000e0500720c */ /* 0x000fc60003f06070 */
[----:B------:R0:W1:Y:S02]  /*0ef0*/  F2I.FTZ.U32.TRUNC.NTZ R5, R8 ;  /* 0x0000000800057305 */ /* 0x000064000021f000 */
[----:B0-----:R-:W-:-:S08]  /*0f00*/  IABS R8, R16 ;  /* 0x0000001000087213 */ /* 0x001fd00000000000 */
[----:B------:R-:W-:Y:S01]  /*0f10*/  @P0 IADD3 R10, R10, 0x1, RZ ;  /* 0x000000010a0a0810 */ /* 0x000fe20007ffe0ff */
[----:B-1----:R-:W-:-:S04]  /*0f20*/  IMAD.MOV R7, RZ, RZ, -R5 ;  /* 0x000000ffff077224 */ /* 0x002fc800078e0a05 */
[----:B------:R-:W-:Y:S01]  /*0f30*/  @!P2 IMAD.MOV R10, RZ, RZ, -R10 ;  /* 0x000000ffff0aa224 */ /* 0x000fe200078e0a0a */
[----:B------:R-:W-:Y:S01]  /*0f40*/  @!P1 LOP3.LUT R10, RZ, R15, RZ, 0x33, !PT ;  /* 0x0000000fff0a9212 */ /* 0x000fe200078e33ff */
[----:B------:R-:W-:-:S03]  /*0f50*/  IMAD R7, R7, R6, RZ ;  /* 0x0000000607077224 */ /* 0x000fc600078e02ff */
[----:B------:R-:W-:Y:S01]  /*0f60*/  IABS R11, R10 ;  /* 0x0000000a000b7213 */ /* 0x000fe20000000000 */
[----:B------:R-:W-:Y:S01]  /*0f70*/  IMAD.HI.U32 R4, R5, R7, R4 ;  /* 0x0000000705047227 */ /* 0x000fe200078e0004 */
[----:B------:R-:W-:Y:S01]  /*0f80*/  IADD3 R21, -R10, RZ, RZ ;  /* 0x000000ff0a157210 */ /* 0x000fe20007ffe1ff */
[----:B------:R-:W0:Y:S02]  /*0f90*/  I2F.RP R7, R8 ;  /* 0x0000000800077306 */ /* 0x000e240000209400 */
[----:B------:R-:W-:Y:S02]  /*0fa0*/  IMAD.MOV.U32 R5, RZ, RZ, R11 ;  /* 0x000000ffff057224 */ /* 0x000fe400078e000b */
[----:B------:R-:W-:Y:S02]  /*0fb0*/  IMAD R21, R15, R21, R0 ;  /* 0x000000150f157224 */ /* 0x000fe400078e0200 */
[----:B------:R-:W-:-:S04]  /*0fc0*/  IMAD.HI.U32 R20, R4, R5, RZ ;  /* 0x0000000504147227 */ /* 0x000fc800078e00ff */
[----:B------:R-:W-:Y:S02]  /*0fd0*/  IMAD.MOV R4, RZ, RZ, -R20 ;  /* 0x000000ffff047224 */ /* 0x000fe400078e0a14 */
[----:B------:R-:W-:Y:S02]  /*0fe0*/  IMAD R21, R21, UR10, -R2 ;  /* 0x0000000a15157c24 */ /* 0x000fe4000f8e0a02 */
[----:B------:R-:W-:Y:S01]  /*0ff0*/  IMAD R5, R6, R4, R5 ;  /* 0x0000000406057224 */ /* 0x000fe200078e0205 */
[----:B0-----:R-:W0:Y:S01]  /*1000*/  MUFU.RCP R7, R7 ;  /* 0x0000000700077308 */ /* 0x001e220000001000 */
[----:B------:R-:W-:-:S03]  /*1010*/  LOP3.LUT R4, R10, R17, RZ, 0x3c, !PT ;  /* 0x000000110a047212 */ /* 0x000fc600078e3cff */
[----:B------:R-:W-:Y:S02]  /*1020*/  ISETP.GT.U32.AND P1, PT, R6, R5, PT ;  /* 0x000000050600720c */ /* 0x000fe40003f24070 */
[----:B------:R-:W-:Y:S01]  /*1030*/  ISETP.GE.AND P2, PT, R4, RZ, PT ;  /* 0x000000ff0400720c */ /* 0x000fe20003f46270 */
[----:B------:R-:W-:-:S10]  /*1040*/  HFMA2.MMA R4, -RZ, RZ, 0, 0 ;  /* 0x00000000ff047435 */ /* 0x000fd400000001ff */
        /* <DEDUP_REMOVED lines=10> */
[----:B------:R-:W-:Y:S01]  /*10f0*/  IMAD R7, R7, R8, RZ ;  /* 0x0000000807077224 */ /* 0x000fe200078e02ff */
[----:B------:R-:W-:Y:S02]  /*1100*/  ISETP.NE.AND P1, PT, RZ, UR4, PT ;  /* 0x00000004ff007c0c */ /* 0x000fe4000bf25270 */
[----:B------:R-:W-:Y:S01]  /*1110*/  IABS R23, R20 ;  /* 0x0000001400177213 */ /* 0x000fe20000000000 */
[----:B------:R-:W-:Y:S01]  /*1120*/  IMAD.HI.U32 R6, R5, R7, R4 ;  /* 0x0000000705067227 */ /* 0x000fe200078e0004 */
[----:B------:R-:W-:-:S03]  /*1130*/  ISETP.GE.AND P3, PT, R20, RZ, PT ;  /* 0x000000ff1400720c */ /* 0x000fc60003f66270 */
[----:B------:R-:W-:-:S04]  /*1140*/  IMAD.MOV R4, RZ, RZ, -R20 ;  /* 0x000000ffff047224 */ /* 0x000fc800078e0a14 */
        /* <DEDUP_REMOVED lines=17> */
[----:B------:R-:W-:-:S05]  /*1260*/  @!P2 IMAD.IADD R23, R23, 0x1, -R8 ;  /* 0x000000011717a824 */ /* 0x000fca00078e0a08 */
[----:B------:R-:W3:Y:S01]  /*1270*/  @!P0 LDC.64 R4, c[0x0][0x260] ;  /* 0x00009800ff048b82 */ /* 0x000ee20000000a00 */
[----:B------:R-:W-:Y:S02]  /*1280*/  @!P3 IADD3 R23, -R23, RZ, RZ ;  /* 0x000000ff1717b210 */ /* 0x000fe40007ffe1ff */
[----:B------:R-:W-:Y:S01]  /*1290*/  @!P4 LOP3.LUT R23, RZ, R16, RZ, 0x33, !PT ;  /* 0x00000010ff17c212 */ /* 0x000fe200078e33ff */
[----:B-1----:R-:W-:-:S04]  /*12a0*/  @!P0 IMAD R10, R11, R10, RZ ;  /* 0x0000000a0b0a8224 */ /* 0x002fc800078e02ff */
[----:B0-----:R-:W-:-:S04]  /*12b0*/  @P1 IMAD.WIDE R6, R23, 0x2, R6 ;  /* 0x0000000217061825 */ /* 0x001fc800078e0206 */
[----:B------:R-:W-:Y:S02]  /*12c0*/  @!P0 IMAD R11, R23, R10, RZ ;  /* 0x0000000a170b8224 */ /* 0x000fe400078e02ff */
[----:B--2---:R-:W-:Y:S01]  /*12d0*/  @!P0 IMAD.WIDE R12, R21, 0x2, R12 ;  /* 0x00000002150c8825 */ /* 0x004fe200078e020c */
[----:B------:R-:W2:Y:S05]  /*12e0*/  @P1 LDG.E.U16 R6, desc[UR6][R6.64] ;  /* 0x0000000606061981 */ /* 0x000eaa000c1e1500 */
[----:B------:R-:W4:Y:S01]  /*12f0*/  @!P0 LDG.E.U16 R12, desc[UR6][R12.64] ;  /* 0x000000060c0c8981 */ /* 0x000f22000c1e1500 */
[----:B---3--:R-:W-:-:S06]  /*1300*/  @!P0 IMAD.WIDE R4, R11, 0x2, R4 ;  /* 0x000000020b048825 */ /* 0x008fcc00078e0204 */
[----:B------:R-:W3:Y:S01]  /*1310*/  @!P0 LDG.E.U16 R4, desc[UR6][R4.64] ;  /* 0x0000000604048981 */ /* 0x000ee2000c1e1500 */
[----:B------:R-:W-:Y:S01]  /*1320*/  IMAD.MOV.U32 R8, RZ, RZ, RZ ;  /* 0x000000ffff087224 */ /* 0x000fe200078e00ff */
[----:B------:R-:W-:Y:S01]  /*1330*/  SHF.R.S64 R20, RZ, 0x1f, R0 ;  /* 0x0000001fff147819 */ /* 0x000fe20000001000 */
[----:B--2---:R-:W-:Y:S02]  /*1340*/  @P1 HADD2.F32 R8, -RZ, R6.H0_H0 ;  /* 0x20000006ff081230 */ /* 0x004fe40000004100 */
[----:B----4-:R-:W-:Y:S02]  /*1350*/  @!P0 HADD2.F32 R10, -RZ, R12.H0_H0 ;  /* 0x2000000cff0a8230 */ /* 0x010fe40000004100 */
[----:B---3--:R-:W-:-:S05]  /*1360*/  @!P0 HADD2.F32 R11, -RZ, R4.H0_H0 ;  /* 0x20000004ff0b8230 */ /* 0x008fca0000004100 */
[----:B------:R-:W-:Y:S01]  /*1370*/  @!P0 FFMA.FTZ R8, R11, R10, R8 ;  /* 0x0000000a0b088223 */ /* 0x000fe20000010008 */
[----:B------:R-:W-:-:S04]  /*1380*/  IADD3 R10, P0, R20, UR14, RZ ;  /* 0x0000000e140a7c10 */ /* 0x000fc8000ff1e0ff */
[----:B------:R-:W-:Y:S02]  /*1390*/  F2FP.F16.F32.PACK_AB R8, RZ, R8 ;  /* 0x00000008ff08723e */ /* 0x000fe400000000ff */
        /* <DEDUP_REMOVED lines=8> */
.L_x_926:
        /* <DEDUP_REMOVED lines=14> */
.L_x_1162:


//--------------------- .text._ZN2at6native51_GLOBAL__N__2c613397_18_DepthwiseConv2d_cu_9959487031conv_depthwise2d_forward_kernelILi3EN3c104HalfEiEEvNS_27GenericPackedTensorAccessorIKT0_Lm4ENS_16DefaultPtrTraitsEiEENS5_IS6_Lm4ES8_iEES9_NS5_IS7_Lm1ES8_iEEbT1_iiiiiiiiiiiiii --------------------------
	.section	.text._ZN2at6native51_GLOBAL__N__2c613397_18_DepthwiseConv2d_cu_9959487031conv_depthwise2d_forward_kernelILi3EN3c104HalfEiEEvNS_27GenericPackedTensorAccessorIKT0_Lm4ENS_16DefaultPtrTraitsEiEENS5_IS6_Lm4ES8_iEES9_NS5_IS7_Lm1ES8_iEEbT1_iiiiiiiiiiiiii,"ax",@progbits
	.align	128
.text._ZN2at6native51_GLOBAL__N__2c613397_18_DepthwiseConv2d_cu_9959487031conv_depthwise2d_forward_kernelILi3EN3c104HalfEiEEvNS_27GenericPackedTensorAccessorIKT0_Lm4ENS_16DefaultPtrTraitsEiEENS5_IS6_Lm4ES8_iEES9_NS5_IS7_Lm1ES8_iEEbT1_iiiiiiiiiiiiii:
        .type           _ZN2at6native51_GLOBAL__N__2c613397_18_DepthwiseConv2d_cu_9959487031conv_depthwise2d_forward_kernelILi3EN3c104HalfEiEEvNS_27GenericPackedTensorAccessorIKT0_Lm4ENS_16DefaultPtrTraitsEiEENS5_IS6_Lm4ES8_iEES9_NS5_IS7_Lm1ES8_iEEbT1_iiiiiiiiiiiiii,@function
        .size           _ZN2at6native51_GLOBAL__N__2c613397_18_DepthwiseConv2d_cu_9959487031conv_depthwise2d_forward_kernelILi3EN3c104HalfEiEEvNS_27GenericPackedTensorAccessorIKT0_Lm4ENS_16DefaultPtrTraitsEiEENS5_IS6_Lm4ES8_iEES9_NS5_IS7_Lm1ES8_iEEbT1_iiiiiiiiiiiiii,(.L_x_1163 - _ZN2at6native51_GLOBAL__N__2c613397_18_DepthwiseConv2d_cu_9959487031conv_depthwise2d_forward_kernelILi3EN3c104HalfEiEEvNS_27GenericPackedTensorAccessorIKT0_Lm4ENS_16DefaultPtrTraitsEiEENS5_IS6_Lm4ES8_iEES9_NS5_IS7_Lm1ES8_iEEbT1_iiiiiiiiiiiiii)
        .other          _ZN2at6native51_GLOBAL__N__2c613397_18_DepthwiseConv2d_cu_9959487031conv_depthwise2d_forward_kernelILi3EN3c104HalfEiEEvNS_27GenericPackedTensorAccessorIKT0_Lm4ENS_16DefaultPtrTraitsEiEENS5_IS6_Lm4ES8_iEES9_NS5_IS7_Lm1ES8_iEEbT1_iiiiiiiiiiiiii,@"STO_CUDA_ENTRY STV_DEFAULT"
_ZN2at6native51_GLOBAL__N__2c613397_18_DepthwiseConv2d_cu_9959487031conv_depthwise2d_forward_kernelILi3EN3c104HalfEiEEvNS_27GenericPackedTensorAccessorIKT0_Lm4ENS_16DefaultPtrTraitsEiEENS5_IS6_Lm4ES8_iEES9_NS5_IS7_Lm1ES8_iEEbT1_iiiiiiiiiiiiii:
        /* <DEDUP_REMOVED lines=38> */
[----:B0-----:R-:W-:Y:S01]  /*0260*/  MOV R6, RZ ;  /* 0x000000ff00067202 */ /* 0x001fe20000000f00 */
[----:B-1----:R-:W-:-:S04]  /*0270*/  IMAD.MOV R8, RZ, RZ, -R7 ;  /* 0x000000ffff087224 */ /* 0x002fc800078e0a07 */
[----:B------:R-:W-:Y:S02]  /*0280*/  IMAD R11, R8, R9, RZ ;  /* 0x00000009080b7224 */ /* 0x000fe400078e02ff */
[----:B------:R-:W0:Y:S02]  /*0290*/  I2F.RP R8, R5 ;  /* 0x0000000500087306 */ /* 0x000e240000209400 */
[----:B------:R-:W-:Y:S02]  /*02a0*/  IMAD.HI.U32 R7, R7, R11, R6 ;  /* 0x0000000b07077227 */ /* 0x000fe400078e0006 */
[----:B------:R-:W1:Y:S04]  /*02b0*/  LDC.64 R10, c[0x0][0x260] ;  /* 0x00009800ff0a7b82 */ /* 0x000e680000000a00 */
[----:B------:R-:W-:-:S04]  /*02c0*/  IMAD.HI.U32 R20, R7, R2, RZ ;  /* 0x0000000207147227 */ /* 0x000fc800078e00ff */
[----:B------:R-:W-:Y:S01]  /*02d0*/  IMAD.MOV R6, RZ, RZ, -R20 ;  /* 0x000000ffff067224 */ /* 0x000fe200078e0a14 */
[----:B------:R-:W2:Y:S01]  /*02e0*/  LDC R7, c[0x0][0x2a0] ;  /* 0x0000a800ff077b82 */ /* 0x000ea20000000800 */
[----:B0-----:R-:W0:Y:S02]  /*02f0*/  MUFU.RCP R8, R8 ;  /* 0x0000000800087308 */ /* 0x001e240000001000 */
[----:B------:R-:W-:-:S05]  /*0300*/  IMAD R2, R9, R6, R2 ;  /* 0x0000000609027224 */ /* 0x000fca00078e0202 */
[----:B------:R-:W-:Y:S01]  /*0310*/  ISETP.GT.U32.AND P2, PT, R9, R2, PT ;  /* 0x000000020900720c */ /* 0x000fe20003f44070 */
[----:B------:R-:W3:Y:S01]  /*0320*/  LDC R6, c[0x0][0x2b0] ;  /* 0x0000ac00ff067b82 */ /* 0x000ee20000000800 */
[----:B0-----:R-:W-:-:S11]  /*0330*/  IADD3 R12, R8, 0xffffffe, RZ ;  /* 0x0ffffffe080c7810 */ /* 0x001fd60007ffe0ff */
[----:B------:R-:W-:Y:S01]  /*0340*/  @!P2 IMAD.IADD R2, R2, 0x1, -R9 ;  /* 0x000000010202a824 */ /* 0x000fe200078e0a09 */
[----:B------:R-:W0:Y:S01]  /*0350*/  LDC R8, c[0x0][0x2b4] ;  /* 0x0000ad00ff087b82 */ /* 0x000e220000000800 */
[----:B------:R4:W5:Y:S01]  /*0360*/  F2I.FTZ.U32.TRUNC.NTZ R13, R12 ;  /* 0x0000000c000d7305 */ /* 0x000962000021f000 */
[----:B------:R-:W-:Y:S02]  /*0370*/  @!P2 IADD3 R20, R20, 0x1, RZ ;  /* 0x000000011414a810 */ /* 0x000fe40007ffe0ff */
[----:B------:R-:W-:Y:S02]  /*0380*/  ISETP.GE.U32.AND P0, PT, R2, R9, PT ;  /* 0x000000090200720c */ /* 0x000fe40003f06070 */
[----:B------:R-:W-:Y:S02]  /*0390*/  LOP3.LUT R2, R15, R0, RZ, 0x3c, !PT ;  /* 0x000000000f027212 */ /* 0x000fe400078e3cff */
[----:B------:R-:W0:Y:S02]  /*03a0*/  LDC R9, c[0x0][0x2a4] ;  /* 0x0000a900ff097b82 */ /* 0x000e240000000800 */
[----:B------:R-:W-:Y:S01]  /*03b0*/  ISETP.GE.AND P3, PT, R2, RZ, PT ;  /* 0x000000ff0200720c */ /* 0x000fe20003f66270 */
[----:B----4-:R-:W-:Y:S01]  /*03c0*/  HFMA2.MMA R12, -RZ, RZ, 0, 0 ;  /* 0x00000000ff0c7435 */ /* 0x010fe200000001ff */
[----:B-----5:R-:W-:-:S05]  /*03d0*/  IADD3 R2, RZ, -R13, RZ ;  /* 0x8000000dff027210 */ /* 0x020fca0007ffe0ff */
[----:B------:R-:W-:Y:S02]  /*03e0*/  @P0 VIADD R20, R20, 0x1 ;  /* 0x0000000114140836 */ /* 0x000fe40000000000 */
[----:B------:R-:W-:-:S04]  /*03f0*/  IMAD R15, R2, R5, RZ ;  /* 0x00000005020f7224 */ /* 0x000fc800078e02ff */
[----:B------:R-:W-:Y:S01]  /*0400*/  @!P3 IMAD.MOV R20, RZ, RZ, -R20 ;  /* 0x000000ffff14b224 */ /* 0x000fe200078e0a14 */
[----:B------:R-:W-:Y:S01]  /*0410*/  @!P1 LOP3.LUT R20, RZ, R0, RZ, 0x33, !PT ;  /* 0x00000000ff149212 */ /* 0x000fe200078e33ff */
[----:B-1----:R-:W-:-:S07]  /*0420*/  IMAD.HI.U32 R2, R13, R15, R12 ;  /* 0x0000000f0d027227 */ /* 0x002fce00078e000c */
.L_x_929:
        /* <DEDUP_REMOVED lines=11> */
[----:B------:R-:W-:Y:S02]  /*04e0*/  @!P1 IADD3 R0, R0, -R17, RZ ;  /* 0x8000001100009210 */ /* 0x000fe40007ffe0ff */
[----:B------:R-:W-:Y:S01]  /*04f0*/  @!P1 IADD3 R15, R15, 0x1, RZ ;  /* 0x000000010f0f9810 */ /* 0x000fe20007ffe0ff */
[----:B0-----:R-:W-:Y:S01]  /*0500*/  VIADD R12, R16, 0xffffffe ;  /* 0x0ffffffe100c7836 */ /* 0x001fe20000000000 */
[----:B------:R-:W-:Y:S02]  /*0510*/  ISETP.GE.U32.AND P0, PT, R0, R5, PT ;  /* 0x000000050000720c */ /* 0x000fe40003f06070 */
[----:B------:R-:W-:Y:S01]  /*0520*/  LOP3.LUT R0, R21, R6, RZ, 0x3c, !PT ;  /* 0x0000000615007212 */ /* 0x000fe200078e3cff */
[----:B------:R0:W1:Y:S01]  /*0530*/  F2I.FTZ.U32.TRUNC.NTZ R13, R12 ;  /* 0x0000000c000d7305 */ /* 0x000062000021f000 */
[----:B------:R-:W-:Y:S02]  /*0540*/  ISETP.NE.AND P1, PT, R6, RZ, PT ;  /* 0x000000ff0600720c */ /* 0x000fe40003f25270 */
[----:B------:R-:W-:-:S02]  /*0550*/  ISETP.GE.AND P2, PT, R0, RZ, PT ;  /* 0x000000ff0000720c */ /* 0x000fc40003f46270 */
[----:B--2---:R-:W-:Y:S02]  /*0560*/  IABS R0, R7 ;  /* 0x0000000700007213 */ /* 0x004fe40000000000 */
[----:B0-----:R-:W-:-:S03]  /*0570*/  MOV R12, RZ ;  /* 0x000000ff000c7202 */ /* 0x001fc60000000f00 */
[----:B------:R-:W-:Y:S01]  /*0580*/  @P0 VIADD R15, R15, 0x1 ;  /* 0x000000010f0f0836 */ /* 0x000fe20000000000 */
[----:B-1----:R-:W-:-:S05]  /*0590*/  IADD3 R17, RZ, -R13, RZ ;  /* 0x8000000dff117210 */ /* 0x002fca0007ffe0ff */
[----:B------:R-:W-:Y:S01]  /*05a0*/  @!P2 IMAD.MOV R15, RZ, RZ, -R15 ;  /* 0x000000ffff0fa224 */ /* 0x000fe200078e0a0f */
[----:B------:R-:W-:Y:S01]  /*05b0*/  @!P1 LOP3.LUT R15, RZ, R6, RZ, 0x33, !PT ;  /* 0x00000006ff0f9212 */ /* 0x000fe200078e33ff */
[----:B------:R-:W-:-:S03]  /*05c0*/  IMAD R17, R17, R14, RZ ;  /* 0x0000000e11117224 */ /* 0x000fc600078e02ff */
[----:B------:R-:W-:Y:S01]  /*05d0*/  IABS R16, R15 ;  /* 0x0000000f00107213 */ /* 0x000fe20000000000 */
[----:B------:R-:W-:Y:S02]  /*05e0*/  IMAD.HI.U32 R12, R13, R17, R12 ;  /* 0x000000110d0c7227 */ /* 0x000fe400078e000c */
[----:B------:R-:W0:Y:S02]  /*05f0*/  I2F.RP R17, R0 ;  /* 0x0000000000117306 */ /* 0x000e240000209400 */
[----:B------:R-:W-:-:S04]  /*0600*/  IMAD.MOV.U32 R13, RZ, RZ, R16 ;  /* 0x000000ffff0d7224 */ /* 0x000fc800078e0010 */
[----:B------:R-:W-:-:S05]  /*0610*/  IMAD.HI.U32 R16, R12, R13, RZ ;  /* 0x0000000d0c107227 */ /* 0x000fca00078e00ff */
[----:B------:R-:W-:Y:S01]  /*0620*/  IADD3 R12, -R16, RZ, RZ ;  /* 0x000000ff100c7210 */ /* 0x000fe20007ffe1ff */
[----:B0-----:R-:W0:Y:S04]  /*0630*/  MUFU.RCP R17, R17 ;  /* 0x0000001100117308 */ /* 0x001e280000001000 */
[----:B------:R-:W-:Y:S01]  /*0640*/  IMAD R13, R14, R12, R13 ;  /* 0x0000000c0e0d7224 */ /* 0x000fe200078e020d */
[----:B------:R-:W-:-:S04]  /*0650*/  LOP3.LUT R12, R15, R8, RZ, 0x3c, !PT ;  /* 0x000000080f0c7212 */ /* 0x000fc800078e3cff */
[----:B------:R-:W-:Y:S02]  /*0660*/  ISETP.GT.U32.AND P1, PT, R14, R13, PT ;  /* 0x0000000d0e00720c */ /* 0x000fe40003f24070 */
[----:B------:R-:W-:Y:S01]  /*0670*/  ISETP.GE.AND P2, PT, R12, RZ, PT ;  /* 0x000000ff0c00720c */ /* 0x000fe20003f46270 */
[----:B------:R-:W-:Y:S01]  /*0680*/  IMAD.MOV.U32 R12, RZ, RZ, RZ ;  /* 0x000000ffff0c7224 */ /* 0x000fe200078e00ff */
[----:B0-----:R-:W-:-:S09]  /*0690*/  IADD3 R18, R17, 0xffffffe, RZ ;  /* 0x0ffffffe11127810 */ /* 0x001fd20007ffe0ff */
[----:B------:R-:W-:Y:S02]  /*06a0*/  @!P1 IMAD.IADD R13, R13, 0x1, -R14 ;  /* 0x000000010d0d9824 */ /* 0x000fe400078e0a0e */
[----:B------:R-:W-:Y:S01]  /*06b0*/  @!P1 VIADD R16, R16, 0x1 ;  /* 0x0000000110109836 */ /* 0x000fe20000000000 */
[----:B------:R-:W-:Y:S02]  /*06c0*/  ISETP.NE.AND P1, PT, R8, RZ, PT ;  /* 0x000000ff0800720c */ /* 0x000fe40003f25270 */
[----:B------:R-:W-:Y:S02]  /*06d0*/  ISETP.GE.U32.AND P0, PT, R13, R14, PT ;  /* 0x0000000e0d00720c */ /* 0x000fe40003f06070 */
[----:B------:R-:W0:Y:S11]  /*06e0*/  F2I.FTZ.U32.TRUNC.NTZ R13, R18 ;  /* 0x00000012000d7305 */ /* 0x000e36000021f000 */
[----:B------:R-:W-:Y:S01]  /*06f0*/  @P0 IADD3 R16, R16, 0x1, RZ ;  /* 0x0000000110100810 */ /* 0x000fe20007ffe0ff */
[----:B0-----:R-:W-:-:S03]  /*0700*/  IMAD.MOV R17, RZ, RZ, -R13 ;  /* 0x000000ffff117224 */ /* 0x001fc600078e0a0d */
[----:B------:R-:W-:Y:S02]  /*0710*/  @!P2 IADD3 R16, -R16, RZ, RZ ;  /* 0x000000ff1010a210 */ /* 0x000fe40007ffe1ff */
[----:B------:R-:W-:Y:S01]  /*0720*/  @!P1 LOP3.LUT R16, RZ, R8, RZ, 0x33, !PT ;  /* 0x00000008ff109212 */ /* 0x000fe200078e33ff */
[----:B------:R-:W-:-:S03]  /*0730*/  IMAD R17, R17, R0, RZ ;  /* 0x0000000011117224 */ /* 0x000fc600078e02ff */
[----:B------:R-:W-:Y:S01]  /*0740*/  IABS R14, R16 ;  /* 0x00000010000e7213 */ /* 0x000fe20000000000 */
[----:B------:R-:W-:-:S03]  /*0750*/  IMAD.HI.U32 R12, R13, R17, R12 ;  /* 0x000000110d0c7227 */ /* 0x000fc600078e000c */
[----:B------:R-:W-:Y:S02]  /*0760*/  MOV R13, R14 ;  /* 0x0000000e000d7202 */ /* 0x000fe40000000f00 */
[----:B------:R-:W-:-:S03]  /*0770*/  IABS R14, R9 ;  /* 0x00000009000e7213 */ /* 0x000fc60000000000 */
[----:B------:R-:W-:Y:S01]  /*0780*/  IMAD.HI.U32 R27, R12, R13, RZ ;  /* 0x0000000d0c1b7227 */ /* 0x000fe200078e00ff */
[----:B------:R-:W0:Y:S03]  /*0790*/  I2F.RP R17, R14 ;  /* 0x0000000e00117306 */ /* 0x000e260000209400 */
[----:B------:R-:W-:-:S04]  /*07a0*/  IMAD.MOV R12, RZ, RZ, -R27 ;  /* 0x000000ffff0c7224 */ /* 0x000fc800078e0a1b */
[----:B------:R-:W-:-:S05]  /*07b0*/  IMAD R13, R0, R12, R13 ;  /* 0x0000000c000d7224 */ /* 0x000fca00078e020d */
[----:B------:R-:W-:Y:S01]  /*07c0*/  ISETP.GT.U32.AND P1, PT, R0, R13, PT ;  /* 0x0000000d0000720c */ /* 0x000fe20003f24070 */
[----:B0-----:R-:W0:-:S12]  /*07d0*/  MUFU.RCP R17, R17 ;  /* 0x0000001100117308 */ /* 0x001e180000001000 */
[-C--:B------:R-:W-:Y:S02]  /*07e0*/  @!P1 IADD3 R13, R13, -R0.reuse, RZ ;  /* 0x800000000d0d9210 */ /* 0x080fe40007ffe0ff */
[----:B------:R-:W-:Y:S02]  /*07f0*/  @!P1 IADD3 R27, R27, 0x1, RZ ;  /* 0x000000011b1b9810 */ /* 0x000fe40007ffe0ff */
[----:B------:R-:W-:Y:S02]  /*0800*/  ISETP.GE.U32.AND P0, PT, R13, R0, PT ;  /* 0x000000000d00720c */ /* 0x000fe40003f06070 */
[----:B------:R-:W-:Y:S01]  /*0810*/  LOP3.LUT R0, R16, R7, RZ, 0x3c, !PT ;  /* 0x0000000710007212 */ /* 0x000fe200078e3cff */
[----:B0-----:R-:W-:Y:S01]  /*0820*/  VIADD R12, R17, 0xffffffe ;  /* 0x0ffffffe110c7836 */ /* 0x001fe20000000000 */
[----:B------:R-:W-:Y:S02]  /*0830*/  ISETP.NE.AND P1, PT, R7, RZ, PT ;  /* 0x000000ff0700720c */ /* 0x000fe40003f25270 */
[----:B------:R-:W-:Y:S01]  /*0840*/  ISETP.GE.AND P2, PT, R0, RZ, PT ;  /* 0x000000ff0000720c */ /* 0x000fe20003f46270 */
[----:B------:R0:W1:Y:S06]  /*0850*/  F2I.FTZ.U32.TRUNC.NTZ R13, R12 ;  /* 0x0000000c000d7305 */ /* 0x00006c000021f000 */
[----:B------:R-:W-:-:S02]  /*0860*/  @P0 VIADD R27, R27, 0x1 ;  /* 0x000000011b1b0836 */ /* 0x000fc40000000000 */
[----:B0-----:R-:W-:-:S04]  /*0870*/  IMAD.MOV.U32 R12, RZ, RZ, RZ ;  /* 0x000000ffff0c7224 */ /* 0x001fc800078e00ff */
[----:B------:R-:W-:Y:S02]  /*0880*/  @!P2 IADD3 R27, -R27, RZ, RZ ;  /* 0x000000ff1b1ba210 */ /* 0x000fe40007ffe1ff */
        /* <DEDUP_REMOVED lines=8> */
[----:B------:R-:W-:-:S05]  /*0910*/  IMAD.HI.U32 R17, R18, R19, RZ ;  /* 0x0000001312117227 */ /* 0x000fca00078e00ff */
[----:B------:R-:W-:-:S05]  /*0920*/  IADD3 R18, -R17, RZ, RZ ;  /* 0x000000ff11127210 */ /* 0x000fca0007ffe1ff */
[C---:B------:R-:W-:Y:S02]  /*0930*/  IMAD R19, R14.reuse, R18, R19 ;  /* 0x000000120e137224 */ /* 0x040fe400078e0213 */
[----:B------:R-:W-:Y:S01]  /*0940*/  IMAD.MOV R18, RZ, RZ, -R16 ;  /* 0x000000ffff127224 */ /* 0x000fe200078e0a10 */
[----:B------:R-:W-:Y:S02]  /*0950*/  IADD3 R16, -R15, RZ, RZ ;  /* 0x000000ff0f107210 */ /* 0x000fe40007ffe1ff */
[----:B------:R-:W-:Y:S01]  /*0960*/  ISETP.GT.U32.AND P4, PT, R14, R19, PT ;  /* 0x000000130e00720c */ /* 0x000fe20003f84070 */
[----:B------:R-:W-:Y:S02]  /*0970*/  IMAD R18, R8, R18, R15 ;  /* 0x0000001208127224 */ /* 0x000fe400078e020f */
[----:B------:R-:W-:Y:S02]  /*0980*/  IMAD R25, R6, R16, R21 ;  /* 0x0000001006197224 */ /* 0x000fe400078e0215 */
[----:B0-----:R-:W-:-:S02]  /*0990*/  IMAD R16, R18, UR11, -R13 ;  /* 0x0000000b12107c24 */ /* 0x001fc4000f8e0a0d */
[----:B------:R-:W-:Y:S02]  /*09a0*/  IMAD R25, R25, UR10, -R12 ;  /* 0x0000000a19197c24 */ /* 0x000fe4000f8e0a0c */
[----:B------:R-:W0:Y:S01]  /*09b0*/  @P3 LDC.64 R12, c[0x0][0x288] ;  /* 0x0000a200ff0c3b82 */ /* 0x000e220000000a00 */
[----:B------:R-:W-:Y:S02]  /*09c0*/  ISETP.GE.AND P1, PT, R16, UR13, PT ;  /* 0x0000000d10007c0c */ /* 0x000fe4000bf26270 */
[----:B------:R-:W-:Y:S01]  /*09d0*/  LOP3.LUT R15, R25, R16, RZ, 0xfc, !PT ;  /* 0x00000010190f7212 */ /* 0x000fe200078efcff */
[----:B------:R-:W-:Y:S01]  /*09e0*/  @!P4 IMAD.IADD R19, R19, 0x1, -R14 ;  /* 0x000000011313c824 */ /* 0x000fe200078e0a0e */
[----:B------:R-:W-:Y:S02]  /*09f0*/  @!P4 IADD3 R17, R17, 0x1, RZ ;  /* 0x000000011111c810 */ /* 0x000fe40007ffe0ff */
[----:B------:R-:W-:Y:S02]  /*0a00*/  ISETP.LT.OR P2, PT, R15, RZ, P1 ;  /* 0x000000ff0f00720c */ /* 0x000fe40000f41670 */
[----:B------:R-:W-:-:S02]  /*0a10*/  ISETP.GE.U32.AND P0, PT, R19, R14, PT ;  /* 0x0000000e1300720c */ /* 0x000fc40003f06070 */
[----:B------:R-:W-:Y:S02]  /*0a20*/  ISETP.GE.OR P2, PT, R25, UR12, P2 ;  /* 0x0000000c19007c0c */ /* 0x000fe40009746670 */
[----:B------:R-:W-:Y:S02]  /*0a30*/  LOP3.LUT R14, R0, R9, RZ, 0x3c, !PT ;  /* 0x00000009000e7212 */ /* 0x000fe400078e3cff */
[----:B------:R-:W-:Y:S02]  /*0a40*/  ISETP.NE.AND P4, PT, R9, RZ, PT ;  /* 0x000000ff0900720c */ /* 0x000fe40003f85270 */
[----:B------:R-:W-:-:S05]  /*0a50*/  ISETP.GE.AND P5, PT, R14, RZ, PT ;  /* 0x000000ff0e00720c */ /* 0x000fca0003fa6270 */
[----:B------:R-:W-:Y:S02]  /*0a60*/  @P0 VIADD R17, R17, 0x1 ;  /* 0x0000000111110836 */ /* 0x000fe40000000000 */
[----:B------:R-:W1:Y:S01]  /*0a70*/  @!P2 LDC.64 R28, c[0x0][0x210] ;  /* 0x00008400ff1cab82 */ /* 0x000e620000000a00 */
[----:B0-----:R-:W-:-:S04]  /*0a80*/  @P3 IMAD.WIDE R14, R0, 0x2, R12 ;  /* 0x00000002000e3825 */ /* 0x001fc800078e020c */
[----:B------:R-:W-:Y:S01]  /*0a90*/  VIADD R24, R25, UR14 ;  /* 0x0000000e19187c36 */ /* 0x000fe20008000000 */
[----:B------:R-:W-:Y:S01]  /*0aa0*/  @!P5 IADD3 R17, -R17, RZ, RZ ;  /* 0x000000ff1111d210 */ /* 0x000fe20007ffe1ff */
[----:B------:R0:W2:Y:S01]  /*0ab0*/  @P3 LDG.E.U16 R26, desc[UR6][R14.64] ;  /* 0x000000060e1a3981 */ /* 0x0000a2000c1e1500 */
[----:B------:R-:W-:Y:S02]  /*0ac0*/  @!P4 LOP3.LUT R17, RZ, R9, RZ, 0x33, !PT ;  /* 0x00000009ff11c212 */ /* 0x000fe400078e33ff */
[----:B------:R-:W-:-:S03]  /*0ad0*/  LOP3.LUT R12, R24, R16, RZ, 0xfc, !PT ;  /* 0x00000010180c7212 */ /* 0x000fc600078efcff */
[----:B------:R-:W-:Y:S01]  /*0ae0*/  IMAD R27, R20, R27, R17 ;  /* 0x0000001b141b7224 */ /* 0x000fe200078e0211 */
[----:B------:R-:W-:-:S03]  /*0af0*/  ISETP.LT.OR P0, PT, R12, RZ, P1 ;  /* 0x000000ff0c00720c */ /* 0x000fc60000f01670 */
[----:B------:R-:W-:Y:S01]  /*0b00*/  IMAD R17, R27, UR13, R16 ;  /* 0x0000000d1b117c24 */ /* 0x000fe2000f8e0210 */
[----:B------:R-:W-:Y:S01]  /*0b10*/  ISETP.GE.OR P0, PT, R24, UR12, P0 ;  /* 0x0000000c18007c0c */ /* 0x000fe20008706670 */
[----:B------:R-:W-:Y:S02]  /*0b20*/  IMAD R13, R0, UR4, RZ ;  /* 0x00000004000d7c24 */ /* 0x000fe4000f8e02ff */
[----:B------:R-:W-:Y:S02]  /*0b30*/  @!P2 IMAD R19, R17, UR12, R25 ;  /* 0x0000000c1113ac24 */ /* 0x000fe4000f8e0219 */
[----:B------:R-:W-:-:S04]  /*0b40*/  IMAD.WIDE R12, R13, 0x2, R10 ;  /* 0x000000020d0c7825 */ /* 0x000fc800078e020a */
[----:B-1----:R-:W-:Y:S01]  /*0b50*/  @!P2 IMAD.WIDE R28, R19, 0x2, R28 ;  /* 0x00000002131ca825 */ /* 0x002fe200078e021c */
[----:B------:R-:W3:Y:S03]  /*0b60*/  @!P2 LDG.E.U16 R18, desc[UR6][R12.64] ;  /* 0x000000060c12a981 */ /* 0x000ee6000c1e1500 */
[----:B0-----:R-:W0:Y:S01]  /*0b70*/  @!P0 LDC.64 R14, c[0x0][0x210] ;  /* 0x00008400ff0e8b82 */ /* 0x001e220000000a00 */
[----:B------:R-:W4:Y:S01]  /*0b80*/  @!P2 LDG.E.U16 R19, desc[UR6][R28.64] ;  /* 0x000000061c13a981 */ /* 0x000f22000c1e1500 */
[----:B------:R-:W-:-:S04]  /*0b90*/  @!P0 IMAD R23, R17, UR12, R24 ;  /* 0x0000000c11178c24 */ /* 0x000fc8000f8e0218 */
[----:B0-----:R-:W-:Y:S02]  /*0ba0*/  @!P0 IMAD.WIDE R14, R23, 0x2, R14 ;  /* 0x00000002170e8825 */ /* 0x001fe400078e020e */
[----:B------:R-:W5:Y:S04]  /*0bb0*/  @!P0 LDG.E.U16 R23, desc[UR6][R12.64+0x2] ;  /* 0x000002060c178981 */ /* 0x000f68000c1e1500 */
[----:B------:R0:W5:Y:S01]  /*0bc0*/  @!P0 LDG.E.U16 R22, desc[UR6][R14.64] ;  /* 0x000000060e168981 */ /* 0x000162000c1e1500 */
[----:B------:R-:W-:Y:S01]  /*0bd0*/  MOV R0, RZ ;  /* 0x000000ff00007202 */ /* 0x000fe20000000f00 */
[----:B--2---:R-:W-:Y:S02]  /*0be0*/  @P3 HADD2.F32 R0, -RZ, R26.H0_H0 ;  /* 0x2000001aff003230 */ /* 0x004fe40000004100 */
[----:B------:R-:W-:-:S05]  /*0bf0*/  VIADD R26, R24, UR14 ;  /* 0x0000000e181a7c36 */ /* 0x000fca0008000000 */
[----:B0-----:R-:W-:-:S04]  /*0c00*/  LOP3.LUT R14, R26, R16, RZ, 0xfc, !PT ;  /* 0x000000101a0e7212 */ /* 0x001fc800078efcff */
[----:B------:R-:W-:-:S04]  /*0c10*/  ISETP.LT.OR P1, PT, R14, RZ, P1 ;  /* 0x000000ff0e00720c */ /* 0x000fc80000f21670 */
[----:B------:R-:W-:Y:S02]  /*0c20*/  ISETP.GE.OR P1, PT, R26, UR12, P1 ;  /* 0x0000000c1a007c0c */ /* 0x000fe40008f26670 */
[----:B------:R-:W-:Y:S01]  /*0c30*/  IADD3 R16, R16, UR15, RZ ;  /* 0x0000000f10107c10 */ /* 0x000fe2000fffe0ff */
[----:B---3--:R-:W-:-:S03]  /*0c40*/  @!P2 HADD2.F32 R29, -RZ, R18.H0_H0 ;  /* 0x20000012ff1da230 */ /* 0x008fc60000004100 */
[----:B------:R-:W-:Y:S01]  /*0c50*/  ISETP.GE.AND P3, PT, R16, UR13, PT ;  /* 0x0000000d10007c0c */ /* 0x000fe2000bf66270 */
[----:B----4-:R-:W-:Y:S01]  /*0c60*/  @!P2 HADD2.F32 R19, -RZ, R19.H0_H0 ;  /* 0x20000013ff13a230 */ /* 0x010fe20000004100 */
[----:B------:R-:W-:-:S04]  /*0c70*/  LOP3.LUT R14, R25, R16, RZ, 0xfc, !PT ;  /* 0x00000010190e7212 */ /* 0x000fc800078efcff */
[----:B------:R-:W-:Y:S01]  /*0c80*/  @!P2 FFMA.FTZ R0, R29, R19, R0 ;  /* 0x000000131d00a223 */ /* 0x000fe20000010000 */
[----:B------:R-:W-:Y:S01]  /*0c90*/  ISETP.LT.OR P2, PT, R14, RZ, P3 ;  /* 0x000000ff0e00720c */ /* 0x000fe20001f41670 */
[----:B------:R-:W0:Y:S03]  /*0ca0*/  @!P1 LDC.64 R18, c[0x0][0x210] ;  /* 0x00008400ff129b82 */ /* 0x000e260000000a00 */
[----:B------:R-:W-:Y:S01]  /*0cb0*/  ISETP.GE.OR P2, PT, R25, UR12, P2 ;  /* 0x0000000c19007c0c */ /* 0x000fe20009746670 */
[----:B------:R-:W-:-:S12]  /*0cc0*/  @!P1 IMAD R17, R17, UR12, R26 ;  /* 0x0000000c11119c24 */ /* 0x000fd8000f8e021a */
[----:B------:R-:W1:Y:S01]  /*0cd0*/  @!P2 LDC.64 R14, c[0x0][0x210] ;  /* 0x00008400ff0eab82 */ /* 0x000e620000000a00 */
[----:B------:R-:W2:Y:S01]  /*0ce0*/  @!P2 LDG.E.U16 R28, desc[UR6][R12.64+0x6] ;  /* 0x000006060c1ca981 */ /* 0x000ea2000c1e1500 */
[----:B-----5:R-:W-:Y:S02]  /*0cf0*/  @!P0 HADD2.F32 R23, -RZ, R23.H0_H0 ;  /* 0x20000017ff178230 */ /* 0x020fe40000004100 */
[----:B0-----:R-:W-:-:S04]  /*0d00*/  @!P1 IMAD.WIDE R18, R17, 0x2, R18 ;  /* 0x0000000211129825 */ /* 0x001fc800078e0212 */
[----:B------:R-:W-:Y:S02]  /*0d10*/  @!P0 HADD2.F32 R17, -RZ, R22.H0_H0 ;  /* 0x20000016ff118230 */ /* 0x000fe40000004100 */
[----:B------:R-:W3:Y:S03]  /*0d20*/  @!P1 LDG.E.U16 R18, desc[UR6][R18.64] ;  /* 0x0000000612129981 */ /* 0x000ee6000c1e1500 */
[----:B------:R-:W-:Y:S01]  /*0d30*/  @!P0 FFMA.FTZ R0, R23, R17, R0 ;  /* 0x0000001117008223 */ /* 0x000fe20000010000 */
[----:B------:R-:W4:Y:S01]  /*0d40*/  @!P1 LDG.E.U16 R22, desc[UR6][R12.64+0x4] ;  /* 0x000004060c169981 */ /* 0x000f22000c1e1500 */
[----:B------:R-:W-:-:S04]  /*0d50*/  IMAD R17, R27, UR13, R16 ;  /* 0x0000000d1b117c24 */ /* 0x000fc8000f8e0210 */
[----:B------:R-:W-:-:S04]  /*0d60*/  @!P2 IMAD R23, R17, UR12, R25 ;  /* 0x0000000c1117ac24 */ /* 0x000fc8000f8e0219 */
[----:B-1----:R-:W-:-:S06]  /*0d70*/  @!P2 IMAD.WIDE R14, R23, 0x2, R14 ;  /* 0x00000002170ea825 */ /* 0x002fcc00078e020e */
[----:B------:R2:W5:Y:S01]  /*0d80*/  @!P2 LDG.E.U16 R14, desc[UR6][R14.64] ;  /* 0x000000060e0ea981 */ /* 0x000562000c1e1500 */
[----:B------:R-:W-:-:S04]  /*0d90*/  LOP3.LUT R23, R24, R16, RZ, 0xfc, !PT ;  /* 0x0000001018177212 */ /* 0x000fc800078efcff */
[----:B------:R-:W-:-:S04]  /*0da0*/  ISETP.LT.OR P0, PT, R23, RZ, P3 ;  /* 0x000000ff1700720c */ /* 0x000fc80001f01670 */
[----:B------:R-:W-:Y:S01]  /*0db0*/  ISETP.GE.OR P0, PT, R24, UR12, P0 ;  /* 0x0000000c18007c0c */ /* 0x000fe20008706670 */
[----:B---3--:R-:W-:Y:S02]  /*0dc0*/  @!P1 HADD2.F32 R18, -RZ, R18.H0_H0 ;  /* 0x20000012ff129230 */ /* 0x008fe40000004100 */
[----:B----4-:R-:W-:-:S10]  /*0dd0*/  @!P1 HADD2.F32 R19, -RZ, R22.H0_H0 ;  /* 0x20000016ff139230 */ /* 0x010fd40000004100 */
[----:B------:R-:W0:Y:S01]  /*0de0*/  @!P0 LDC.64 R22, c[0x0][0x210] ;  /* 0x00008400ff168b82 */ /* 0x000e220000000a00 */
[----:B------:R-:W-:Y:S01]  /*0df0*/  @!P1 FFMA.FTZ R0, R19, R18, R0 ;  /* 0x0000001213009223 */ /* 0x000fe20000010000 */
[----:B------:R-:W-:-:S04]  /*0e00*/  LOP3.LUT R18, R26, R16, RZ, 0xfc, !PT ;  /* 0x000000101a127212 */ /* 0x000fc800078efcff */
[----:B------:R-:W-:Y:S01]  /*0e10*/  ISETP.LT.OR P1, PT, R18, RZ, P3 ;  /* 0x000000ff1200720c */ /* 0x000fe20001f21670 */
[----:B--2---:R-:W-:-:S03]  /*0e20*/  @!P2 HADD2.F32 R15, -RZ, R28.H0_H0 ;  /* 0x2000001cff0fa230 */ /* 0x004fc60000004100 */
[----:B------:R-:W-:Y:S01]  /*0e30*/  ISETP.GE.OR P1, PT, R26, UR12, P1 ;  /* 0x0000000c1a007c0c */ /* 0x000fe20008f26670 */
[----:B-----5:R-:W-:-:S05]  /*0e40*/  @!P2 HADD2.F32 R14, -RZ, R14.H0_H0 ;  /* 0x2000000eff0ea230 */ /* 0x020fca0000004100 */
[----:B------:R-:W-:Y:S01]  /*0e50*/  @!P2 FFMA.FTZ R0, R15, R14, R0 ;  /* 0x0000000e0f00a223 */ /* 0x000fe20000010000 */
[----:B------:R-:W-:Y:S02]  /*0e60*/  @!P0 IMAD R15, R17, UR12, R24 ;  /* 0x0000000c110f8c24 */ /* 0x000fe4000f8e0218 */
[----:B------:R-:W-:Y:S02]  /*0e70*/  VIADD R16, R16, UR15 ;  /* 0x0000000f10107c36 */ /* 0x000fe40008000000 */
[----:B0-----:R-:W-:Y:S02]  /*0e80*/  @!P0 IMAD.WIDE R22, R15, 0x2, R22 ;  /* 0x000000020f168825 */ /* 0x001fe400078e0216 */
[----:B------:R-:W0:Y:S01]  /*0e90*/  @!P1 LDC.64 R14, c[0x0][0x210] ;  /* 0x00008400ff0e9b82 */ /* 0x000e220000000a00 */
[----:B------:R-:W-:Y:S02]  /*0ea0*/  ISETP.GE.AND P2, PT, R16, UR13, PT ;  /* 0x0000000d10007c0c */ /* 0x000fe4000bf46270 */
[----:B------:R-:W-:Y:S01]  /*0eb0*/  LOP3.LUT R18, R25, R16, RZ, 0xfc, !PT ;  /* 0x0000001019127212 */ /* 0x000fe200078efcff */
[----:B------:R-:W-:Y:S01]  /*0ec0*/  @!P1 IMAD R17, R17, UR12, R26 ;  /* 0x0000000c11119c24 */ /* 0x000fe2000f8e021a */
[----:B------:R-:W2:Y:S02]  /*0ed0*/  @!P0 LDG.E.U16 R22, desc[UR6][R22.64] ;  /* 0x0000000616168981 */ /* 0x000ea4000c1e1500 */
[----:B------:R-:W-:-:S02]  /*0ee0*/  ISETP.LT.OR P3, PT, R18, RZ, P2 ;  /* 0x000000ff1200720c */ /* 0x000fc40001761670 */
[-C--:B------:R-:W-:Y:S02]  /*0ef0*/  LOP3.LUT R18, R24, R16.reuse, RZ, 0xfc, !PT ;  /* 0x0000001018127212 */ /* 0x080fe400078efcff */
[----:B------:R-:W-:Y:S02]  /*0f00*/  ISETP.GE.OR P3, PT, R25, UR12, P3 ;  /* 0x0000000c19007c0c */ /* 0x000fe40009f66670 */
[----:B------:R-:W-:Y:S02]  /*0f10*/  ISETP.LT.OR P4, PT, R18, RZ, P2 ;  /* 0x000000ff1200720c */ /* 0x000fe40001781670 */
[----:B------:R-:W-:Y:S01]  /*0f20*/  LOP3.LUT R18, R26, R16, RZ, 0xfc, !PT ;  /* 0x000000101a127212 */ /* 0x000fe200078efcff */
[----:B------:R-:W-:Y:S01]  /*0f30*/  IMAD R27, R27, UR13, R16 ;  /* 0x0000000d1b1b7c24 */ /* 0x000fe2000f8e0210 */
        /* <DEDUP_REMOVED lines=12> */
[----:B------:R-:W1:Y:S01]  /*1000*/  @!P2 LDC.64 R24, c[0x0][0x210] ;  /* 0x00008400ff18ab82 */ /* 0x000e620000000a00 */
[----:B------:R-:W5:Y:S01]  /*1010*/  @!P2 LDG.E.U16 R15, desc[UR6][R12.64+0x10] ;  /* 0x000010060c0fa981 */ /* 0x000f62000c1e1500 */
[----:B0-----:R-:W-:-:S03]  /*1020*/  @!P3 IMAD.WIDE R16, R28, 0x2, R16 ;  /* 0x000000021c10b825 */ /* 0x001fc600078e0210 */
[----:B------:R-:W5:Y:S04]  /*1030*/  @!P3 LDG.E.U16 R28, desc[UR6][R12.64+0xc] ;  /* 0x00000c060c1cb981 */ /* 0x000f68000c1e1500 */
[----:B------:R-:W5:Y:S01]  /*1040*/  @!P3 LDG.E.U16 R16, desc[UR6][R16.64] ;  /* 0x000000061010b981 */ /* 0x000f62000c1e1500 */
[----:B-1----:R-:W-:-:S06]  /*1050*/  @!P4 IMAD.WIDE R18, R29, 0x2, R18 ;  /* 0x000000021d12c825 */ /* 0x002fcc00078e0212 */
[----:B------:R-:W5:Y:S01]  /*1060*/  @!P4 LDG.E.U16 R18, desc[UR6][R18.64] ;  /* 0x000000061212c981 */ /* 0x000f62000c1e1500 */
[----:B------:R-:W-:-:S03]  /*1070*/  @!P2 IMAD.WIDE R24, R27, 0x2, R24 ;  /* 0x000000021b18a825 */ /* 0x000fc600078e0218 */
[----:B------:R0:W5:Y:S04]  /*1080*/  @!P4 LDG.E.U16 R27, desc[UR6][R12.64+0xe] ;  /* 0x00000e060c1bc981 */ /* 0x000168000c1e1500 */
[----:B------:R-:W5:Y:S01]  /*1090*/  @!P2 LDG.E.U16 R24, desc[UR6][R24.64] ;  /* 0x000000061818a981 */ /* 0x000f62000c1e1500 */
[----:B0-----:R-:W-:Y:S01]  /*10a0*/  SHF.R.S64 R12, RZ, 0x1f, R21 ;  /* 0x0000001fff0c7819 */ /* 0x001fe20000001015 */
[----:B--2---:R-:W-:Y:S02]  /*10b0*/  @!P0 HADD2.F32 R22, -RZ, R22.H0_H0 ;  /* 0x20000016ff168230 */ /* 0x004fe40000004100 */
[----:B---3--:R-:W-:-:S05]  /*10c0*/  @!P0 HADD2.F32 R23, -RZ, R23.H0_H0 ;  /* 0x20000017ff178230 */ /* 0x008fca0000004100 */
[----:B------:R-:W-:Y:S01]  /*10d0*/  @!P0 FFMA.FTZ R0, R23, R22, R0 ;  /* 0x0000001617008223 */ /* 0x000fe20000010000 */
[----:B----4-:R-:W-:Y:S02]  /*10e0*/  @!P1 HADD2.F32 R14, -RZ, R14.H0_H0 ;  /* 0x2000000eff0e9230 */ /* 0x010fe40000004100 */
[----:B-----5:R-:W-:-:S05]  /*10f0*/  @!P1 HADD2.F32 R29, -RZ, R26.H0_H0 ;  /* 0x2000001aff1d9230 */ /* 0x020fca0000004100 */
[----:B------:R-:W-:Y:S01]  /*1100*/  @!P1 FFMA.FTZ R0, R29, R14, R0 ;  /* 0x0000000e1d009223 */ /* 0x000fe20000010000 */
[----:B------:R-:W-:Y:S02]  /*1110*/  @!P2 HADD2.F32 R15, -RZ, R15.H0_H0 ;  /* 0x2000000fff0fa230 */ /* 0x000fe40000004100 */
[----:B------:R-:W-:Y:S02]  /*1120*/  @!P3 HADD2.F32 R17, -RZ, R28.H0_H0 ;  /* 0x2000001cff11b230 */ /* 0x000fe40000004100 */
[----:B------:R-:W-:-:S05]  /*1130*/  @!P3 HADD2.F32 R16, -RZ, R16.H0_H0 ;  /* 0x20000010ff10b230 */ /* 0x000fca0000004100 */
[----:B------:R-:W-:Y:S01]  /*1140*/  @!P3 FFMA.FTZ R0, R17, R16, R0 ;  /* 0x000000101100b223 */ /* 0x000fe20000010000 */
[----:B------:R-:W-:Y:S02]  /*1150*/  @!P4 HADD2.F32 R18, -RZ, R18.H0_H0 ;  /* 0x20000012ff12c230 */ /* 0x000fe40000004100 */
[----:B------:R-:W-:Y:S02]  /*1160*/  @!P4 HADD2.F32 R27, -RZ, R27.H0_H0 ;  /* 0x2000001bff1bc230 */ /* 0x000fe40000004100 */
[----:B------:R-:W-:-:S03]  /*1170*/  @!P2 HADD2.F32 R24, -RZ, R24.H0_H0 ;  /* 0x20000018ff18a230 */ /* 0x000fc60000004100 */
[----:B------:R-:W-:Y:S01]  /*1180*/  @!P4 FFMA.FTZ R0, R27, R18, R0 ;  /* 0x000000121b00c223 */ /* 0x000fe20000010000 */
[----:B------:R-:W-:-:S03]  /*1190*/  IADD3 R12, P0, R12, UR16, RZ ;  /* 0x000000100c0c7c10 */ /* 0x000fc6000ff1e0ff */
[----:B------:R-:W-:Y:S01]  /*11a0*/  @!P2 FFMA.FTZ R0, R15, R24, R0 ;  /* 0x000000180f00a223 */ /* 0x000fe20000010000 */
[----:B------:R-:W-:Y:S02]  /*11b0*/  LEA.HI.X.SX32 R13, R21, UR17, 0x1, P0 ;  /* 0x00000011150d7c11 */ /* 0x000fe400080f0eff */
[----:B------:R-:W-:Y:S02]  /*11c0*/  IADD3 R21, P0, R4, R21, RZ ;  /* 0x0000001504157210 */ /* 0x000fe40007f1e0ff */
[----:B------:R-:W-:Y:S02]  /*11d0*/  F2FP.F16.F32.PACK_AB R0, RZ, R0 ;  /* 0x00000000ff00723e */ /* 0x000fe400000000ff */
[----:B------:R-:W-:Y:S02]  /*11e0*/  IADD3.X R3, RZ, R3, RZ, P0, !PT ;  /* 0x00000003ff037210 */ /* 0x000fe400007fe4ff */
[----:B------:R-:W-:Y:S01]  /*11f0*/  ISETP.GE.U32.AND P0, PT, R21, UR18, PT ;  /* 0x0000001215007c0c */ /* 0x000fe2000bf06070 */
[----:B------:R1:W-:Y:S03]  /*1200*/  STG.E.U16 desc[UR6][R12.64], R0 ;  /* 0x000000000c007986 */ /* 0x0003e6000c101506 */
[----:B------:R-:W-:-:S13]  /*1210*/  ISETP.GE.AND.EX P0, PT, R3, UR8, PT, P0 ;  /* 0x0000000803007c0c */ /* 0x000fda000bf06300 */
[----:B-1----:R-:W-:Y:S05]  /*1220*/  @!P0 BRA `(.L_x_929) ;  /* 0xfffffff000808947 */ /* 0x002fea000383ffff */
[----:B------:R-:W-:Y:S05]  /*1230*/  BSYNC B0 ;  /* 0x0000000000007941 */ /* 0x000fea0003800000 */
.L_x_928:
[----:B------:R-:W-:Y:S05]  /*1240*/  EXIT ;  /* 0x000000000000794d */ /* 0x000fea0003800000 */
.L_x_927:
        /* <DEDUP_REMOVED lines=19> */
[----:B---3--:R-:W-:Y:S01]  /*1380*/  IMAD.MOV.U32 R8, RZ, RZ, RZ ;  /* 0x000000ffff087224 */ /* 0x008fe200078e00ff */
[----:B-----5:R-:W-:-:S05]  /*1390*/  IADD3 R15, RZ, -R9, RZ ;  /* 0x80000009ff0f7210 */ /* 0x020fca0007ffe0ff */
[----:B------:R-:W-:-:S04]  /*13a0*/  IMAD R15, R15, R2, RZ ;  /* 0x000000020f0f7224 */ /* 0x000fc800078e02ff */
[----:B012-4-:R-:W-:-:S07]  /*13b0*/  IMAD.HI.U32 R0, R9, R15, R8 ;  /* 0x0000000f09007227 */ /* 0x017fce00078e0008 */
.L_x_931:
[----:B------:R-:W-:Y:S01]  /*13c0*/  IABS R9, R21 ;  /* 0x0000001500097213 */ /* 0x000fe20000000000 */
[----:B------:R-:W-:Y:S01]  /*13d0*/  UPRMT UR5, UR9, 0x8880, URZ ;  /* 0x0000888009057896 */ /* 0x000fe2000800003f */
[----:B------:R-:W-:Y:S02]  /*13e0*/  IABS R15, R7 ;  /* 0x00000007000f7213 */ /* 0x000fe40000000000 */
[----:B------:R-:W-:Y:S01]  /*13f0*/  IABS R14, R6 ;  /* 0x00000006000e7213 */ /* 0x000fe20000000000 */
[----:B------:R-:W-:Y:S01]  /*1400*/  IMAD.HI.U32 R16, R0, R9, RZ ;  /* 0x0000000900107227 */ /* 0x000fe200078e00ff */
[----:B------:R-:W0:Y:S01]  /*1410*/  I2F.RP R17, R15 ;  /* 0x0000000f00117306 */ /* 0x000e220000209400 */
[----:B------:R-:W-:Y:S02]  /*1420*/  ISETP.NE.AND P3, PT, RZ, UR5, PT ;  /* 0x00000005ff007c0c */ /* 0x000fe4000bf65270 */
[----:B------:R-:W-:Y:S02]  /*1430*/  ISETP.NE.AND P5, PT, R5, RZ, PT ;  /* 0x000000ff0500720c */ /* 0x000fe40003fa5270 */
[----:B------:R-:W-:-:S05]  /*1440*/  IADD3 R8, -R16, RZ, RZ ;  /* 0x000000ff10087210 */ /* 0x000fca0007ffe1ff */
        /* <DEDUP_REMOVED lines=12> */
[----:B------:R-:W-:Y:S01]  /*1510*/  @P0 IADD3 R16, R16, 0x1, RZ ;  /* 0x0000000110100810 */ /* 0x000fe20007ffe0ff */
[----:B-1----:R-:W-:-:S03]  /*1520*/  IMAD.MOV R8, RZ, RZ, -R9 ;  /* 0x000000ffff087224 */ /* 0x002fc600078e0a09 */
[----:B------:R-:W-:Y:S02]  /*1530*/  @!P2 IADD3 R16, -R16, RZ, RZ ;  /* 0x000000ff1010a210 */ /* 0x000fe40007ffe1ff */
[----:B------:R-:W-:Y:S01]  /*1540*/  @!P1 LOP3.LUT R16, RZ, R6, RZ, 0x33, !PT ;  /* 0x00000006ff109212 */ /* 0x000fe200078e33ff */
[----:B------:R-:W-:Y:S02]  /*1550*/  IMAD R17, R8, R15, RZ ;  /* 0x0000000f08117224 */ /* 0x000fe400078e02ff */
[----:B------:R-:W-:Y:S01]  /*1560*/  IMAD.MOV.U32 R8, RZ, RZ, RZ ;  /* 0x000000ffff087224 */ /* 0x000fe200078e00ff */
[----:B------:R-:W-:-:S03]  /*1570*/  IABS R18, R16 ;  /* 0x0000001000127213 */ /* 0x000fc60000000000 */
        /* <DEDUP_REMOVED lines=15> */
[----:B------:R-:W-:Y:S01]  /*1670*/  ISETP.GE.AND P2, PT, R8, RZ, PT ;  /* 0x000000ff0800720c */ /* 0x000fe20003f46270 */
[----:B------:R-:W-:-:S06]  /*1680*/  HFMA2.MMA R8, -RZ, RZ, 0, 0 ;  /* 0x00000000ff087435 */ /* 0x000fcc00000001ff */
[----:B------:R-:W-:-:S06]  /*1690*/  @P0 VIADD R22, R22, 0x1 ;  /* 0x0000000116160836 */ /* 0x000fcc0000000000 */
[----:B------:R-:W-:Y:S01]  /*16a0*/  @!P2 IMAD.MOV R22, RZ, RZ, -R22 ;  /* 0x000000ffff16a224 */ /* 0x000fe200078e0a16 */
[----:B0-----:R-:W-:Y:S02]  /*16b0*/  IADD3 R15, RZ, -R9, RZ ;  /* 0x80000009ff0f7210 */ /* 0x001fe40007ffe0ff */
[----:B------:R-:W-:-:S03]  /*16c0*/  @!P1 LOP3.LUT R22, RZ, R7, RZ, 0x33, !PT ;  /* 0x00000007ff169212 */ /* 0x000fc600078e33ff */
[----:B------:R-:W-:Y:S01]  /*16d0*/  IMAD R15, R15, R14, RZ ;  /* 0x0000000e0f0f7224 */ /* 0x000fe200078e02ff */
[----:B------:R-:W-:-:S03]  /*16e0*/  IABS R17, R22 ;  /* 0x0000001600117213 */ /* 0x000fc60000000000 */
[----:B------:R-:W-:Y:S01]  /*16f0*/  IMAD.HI.U32 R8, R9, R15, R8 ;  /* 0x0000000f09087227 */ /* 0x000fe200078e0008 */
[----:B------:R-:W-:-:S03]  /*1700*/  IADD3 R9, -R16, RZ, RZ ;  /* 0x000000ff10097210 */ /* 0x000fc60007ffe1ff */
[----:B------:R-:W-:Y:S02]  /*1710*/  IMAD.MOV.U32 R15, RZ, RZ, R17 ;  /* 0x000000ffff0f7224 */ /* 0x000fe400078e0011 */
[----:B------:R-:W-:Y:S02]  /*1720*/  IMAD R9, R6, R9, R21 ;  /* 0x0000000906097224 */ /* 0x000fe400078e0215 */
[----:B------:R-:W-:-:S04]  /*1730*/  IMAD.HI.U32 R8, R8, R15, RZ ;  /* 0x0000000f08087227 */ /* 0x000fc800078e00ff */
[----:B------:R-:W-:Y:S01]  /*1740*/  IMAD R24, R9, UR10, -R12 ;  /* 0x0000000a09187c24 */ /* 0x000fe2000f8e0a0c */
[----:B------:R-:W-:-:S05]  /*1750*/  IADD3 R8, -R8, RZ, RZ ;  /* 0x000000ff08087210 */ /* 0x000fca0007ffe1ff */
[----:B------:R-:W-:Y:S02]  /*1760*/  IMAD R15, R14, R8, R15 ;  /* 0x000000080e0f7224 */ /* 0x000fe400078e020f */
[----:B------:R-:W-:-:S03]  /*1770*/  IMAD.MOV R8, RZ, RZ, -R22 ;  /* 0x000000ffff087224 */ /* 0x000fc600078e0a16 */
[----:B------:R-:W-:Y:S01]  /*1780*/  ISETP.GT.U32.AND P0, PT, R14, R15, PT ;  /* 0x0000000f0e00720c */ /* 0x000fe20003f04070 */
[----:B------:R-:W-:Y:S02]  /*1790*/  IMAD R16, R7, R8, R16 ;  /* 0x0000000807107224 */ /* 0x000fe400078e0210 */
        /* <DEDUP_REMOVED lines=10> */
[----:B------:R-:W1:Y:S02]  /*1840*/  @!P2 LDC.64 R26, c[0x0][0x210] ;  /* 0x00008400ff1aab82 */ /* 0x000e640000000a00 */
[----:B------:R-:W-:Y:S02]  /*1850*/  @!P0 IADD3 R15, -R15, RZ, RZ ;  /* 0x000000ff0f0f8210 */ /* 0x000fe40007ffe1ff */
[----:B------:R-:W-:Y:S01]  /*1860*/  @!P5 LOP3.LUT R15, RZ, R5, RZ, 0x33, !PT ;  /* 0x00000005ff0fd212 */ /* 0x000fe200078e33ff */
[----:B------:R-:W-:-:S04]  /*1870*/  VIADD R20, R24, UR14 ;  /* 0x0000000e18147c36 */ /* 0x000fc80008000000 */
[----:B0-----:R-:W-:Y:S01]  /*1880*/  @P3 IMAD.WIDE R8, R15, 0x2, R8 ;  /* 0x000000020f083825 */ /* 0x001fe200078e0208 */
[----:B------:R-:W-:-:S03]  /*1890*/  LOP3.LUT R14, R20, R23, RZ, 0xfc, !PT ;  /* 0x00000017140e7212 */ /* 0x000fc600078efcff */
[----:B------:R-:W-:Y:S01]  /*18a0*/  IMAD R19, R22, UR13, R23 ;  /* 0x0000000d16137c24 */ /* 0x000fe2000f8e0217 */
[----:B------:R0:W2:Y:S01]  /*18b0*/  @P3 LDG.E.U16 R28, desc[UR6][R8.64] ;  /* 0x00000006081c3981 */ /* 0x0000a2000c1e1500 */
[----:B------:R-:W-:Y:S01]  /*18c0*/  IMAD R15, R15, UR4, RZ ;  /* 0x000000040f0f7c24 */ /* 0x000fe2000f8e02ff */
[----:B------:R-:W-:Y:S01]  /*18d0*/  ISETP.LT.OR P0, PT, R14, RZ, P1 ;  /* 0x000000ff0e00720c */ /* 0x000fe20000f01670 */
[----:B------:R-:W-:Y:S02]  /*18e0*/  @!P2 IMAD R17, R19, UR12, R24 ;  /* 0x0000000c1311ac24 */ /* 0x000fe4000f8e0218 */
[----:B------:R-:W-:Y:S01]  /*18f0*/  IMAD.WIDE R14, R15, 0x2, R10 ;  /* 0x000000020f0e7825 */ /* 0x000fe200078e020a */
[----:B------:R-:W-:-:S03]  /*1900*/  ISETP.GE.OR P0, PT, R20, UR12, P0 ;  /* 0x0000000c14007c0c */ /* 0x000fc60008706670 */
[----:B-1----:R-:W-:-:S06]  /*1910*/  @!P2 IMAD.WIDE R26, R17, 0x2, R26 ;  /* 0x00000002111aa825 */ /* 0x002fcc00078e021a */
[----:B------:R-:W3:Y:S04]  /*1920*/  @!P2 LDG.E.U16 R26, desc[UR6][R26.64] ;  /* 0x000000061a1aa981 */ /* 0x000ee8000c1e1500 */
[----:B0-----:R-:W0:Y:S01]  /*1930*/  @!P0 LDC.64 R8, c[0x0][0x210] ;  /* 0x00008400ff088b82 */ /* 0x001e220000000a00 */
[----:B------:R-:W4:Y:S04]  /*1940*/  @!P0 LDG.E.U16 R25, desc[UR6][R14.64+0x2] ;  /* 0x000002060e198981 */ /* 0x000f28000c1e1500 */
[----:B------:R-:W5:Y:S01]  /*1950*/  @!P2 LDG.E.U16 R27, desc[UR6][R14.64] ;  /* 0x000000060e1ba981 */ /* 0x000f62000c1e1500 */
[----:B------:R-:W-:-:S04]  /*1960*/  @!P0 IMAD R17, R19, UR12, R20 ;  /* 0x0000000c13118c24 */ /* 0x000fc8000f8e0214 */
[----:B0-----:R-:W-:-:S05]  /*1970*/  @!P0 IMAD.WIDE R16, R17, 0x2, R8 ;  /* 0x0000000211108825 */ /* 0x001fca00078e0208 */
[----:B------:R0:W4:Y:S01]  /*1980*/  @!P0 LDG.E.U16 R18, desc[UR6][R16.64] ;  /* 0x0000000610128981 */ /* 0x000122000c1e1500 */
[----:B------:R-:W-:Y:S02]  /*1990*/  IADD3 R9, R20, UR14, RZ ;  /* 0x0000000e14097c10 */ /* 0x000fe4000fffe0ff */
[----:B------:R-:W-:Y:S01]  /*19a0*/  MOV R8, RZ ;  /* 0x000000ff00087202 */ /* 0x000fe20000000f00 */
[----:B--2---:R-:W-:Y:S01]  /*19b0*/  @P3 HADD2.F32 R8, -RZ, R28.H0_H0 ;  /* 0x2000001cff083230 */ /* 0x004fe20000004100 */
[----:B------:R-:W-:-:S04]  /*19c0*/  LOP3.LUT R28, R9, R23, RZ, 0xfc, !PT ;  /* 0x00000017091c7212 */ /* 0x000fc800078efcff */
[----:B------:R-:W-:-:S04]  /*19d0*/  ISETP.LT.OR P1, PT, R28, RZ, P1 ;  /* 0x000000ff1c00720c */ /* 0x000fc80000f21670 */
[----:B------:R-:W-:Y:S01]  /*19e0*/  ISETP.GE.OR P1, PT, R9, UR12, P1 ;  /* 0x0000000c09007c0c */ /* 0x000fe20008f26670 */
[----:B------:R-:W-:Y:S02]  /*19f0*/  VIADD R23, R23, UR15 ;  /* 0x0000000f17177c36 */ /* 0x000fe40008000000 */
[----:B---3--:R-:W-:-:S03]  /*1a00*/  @!P2 HADD2.F32 R26, -RZ, R26.H0_H0 ;  /* 0x2000001aff1aa230 */ /* 0x008fc60000004100 */
[----:B------:R-:W-:Y:S02]  /*1a10*/  ISETP.GE.AND P3, PT, R23, UR13, PT ;  /* 0x0000000d17007c0c */ /* 0x000fe4000bf66270 */
[----:B0-----:R-:W-:Y:S01]  /*1a20*/  LOP3.LUT R16, R24, R23, RZ, 0xfc, !PT ;  /* 0x0000001718107212 */ /* 0x001fe200078efcff */
[----:B-----5:R-:W-:-:S04]  /*1a30*/  @!P2 HADD2.F32 R27, -RZ, R27.H0_H0 ;  /* 0x2000001bff1ba230 */ /* 0x020fc80000004100 */
[----:B------:R-:W2:Y:S01]  /*1a40*/  @!P1 LDG.E.U16 R28, desc[UR6][R14.64+0x4] ;  /* 0x000004060e1c9981 */ /* 0x000ea2000c1e1500 */
[----:B------:R-:W-:Y:S02]  /*1a50*/  @!P2 FFMA.FTZ R8, R27, R26, R8 ;  /* 0x0000001a1b08a223 */ /* 0x000fe40000010008 */
[----:B------:R-:W0:Y:S01]  /*1a60*/  @!P1 LDC.64 R26, c[0x0][0x210] ;  /* 0x00008400ff1a9b82 */ /* 0x000e220000000a00 */
[----:B------:R-:W-:-:S04]  /*1a70*/  ISETP.LT.OR P2, PT, R16, RZ, P3 ;  /* 0x000000ff1000720c */ /* 0x000fc80001f41670 */
[----:B------:R-:W-:Y:S01]  /*1a80*/  ISETP.GE.OR P2, PT, R24, UR12, P2 ;  /* 0x0000000c18007c0c */ /* 0x000fe20009746670 */
[----:B------:R-:W-:Y:S02]  /*1a90*/  @!P1 IMAD R19, R19, UR12, R9 ;  /* 0x0000000c13139c24 */ /* 0x000fe4000f8e0209 */
[----:B----4-:R-:W-:-:S10]  /*1aa0*/  @!P0 HADD2.F32 R25, -RZ, R25.H0_H0 ;  /* 0x20000019ff198230 */ /* 0x010fd40000004100 */
[----:B------:R-:W1:Y:S01]  /*1ab0*/  @!P2 LDC.64 R16, c[0x0][0x210] ;  /* 0x00008400ff10ab82 */ /* 0x000e620000000a00 */
[----:B------:R-:W-:Y:S01]  /*1ac0*/  @!P0 HADD2.F32 R18, -RZ, R18.H0_H0 ;  /* 0x20000012ff128230 */ /* 0x000fe20000004100 */
[----:B------:R-:W3:Y:S01]  /*1ad0*/  @!P2 LDG.E.U16 R29, desc[UR6][R14.64+0x6] ;  /* 0x000006060e1da981 */ /* 0x000ee2000c1e1500 */
[----:B0-----:R-:W-:-:S06]  /*1ae0*/  @!P1 IMAD.WIDE R26, R19, 0x2, R26 ;  /* 0x00000002131a9825 */ /* 0x001fcc00078e021a */
[----:B------:R0:W4:Y:S01]  /*1af0*/  @!P1 LDG.E.U16 R26, desc[UR6][R26.64] ;  /* 0x000000061a1a9981 */ /* 0x000122000c1e1500 */
[----:B------:R-:W-:Y:S01]  /*1b00*/  @!P0 FFMA.FTZ R8, R25, R18, R8 ;  /* 0x0000001219088223 */ /* 0x000fe20000010008 */
[----:B------:R-:W-:-:S04]  /*1b10*/  IMAD R25, R22, UR13, R23 ;  /* 0x0000000d16197c24 */ /* 0x000fc8000f8e0217 */
[----:B------:R-:W-:-:S04]  /*1b20*/  @!P2 IMAD R19, R25, UR12, R24 ;  /* 0x0000000c1913ac24 */ /* 0x000fc8000f8e0218 */
[----:B-1----:R-:W-:-:S06]  /*1b30*/  @!P2 IMAD.WIDE R18, R19, 0x2, R16 ;  /* 0x000000021312a825 */ /* 0x002fcc00078e0210 */
[----:B------:R-:W5:Y:S01]  /*1b40*/  @!P2 LDG.E.U16 R18, desc[UR6][R18.64] ;  /* 0x000000061212a981 */ /* 0x000f62000c1e1500 */
[----:B------:R-:W-:-:S04]  /*1b50*/  LOP3.LUT R16, R20, R23, RZ, 0xfc, !PT ;  /* 0x0000001714107212 */ /* 0x000fc800078efcff */
[----:B------:R-:W-:-:S04]  /*1b60*/  ISETP.LT.OR P0, PT, R16, RZ, P3 ;  /* 0x000000ff1000720c */ /* 0x000fc80001f01670 */
[----:B------:R-:W-:-:S13]  /*1b70*/  ISETP.GE.OR P0, PT, R20, UR12, P0 ;  /* 0x0000000c14007c0c */ /* 0x000fda0008706670 */
[----:B0-----:R-:W-:Y:S02]  /*1b80*/  @!P0 IMAD R27, R25, UR12, R20 ;  /* 0x0000000c191b8c24 */ /* 0x001fe4000f8e0214 */
[----:B--2---:R-:W-:Y:S02]  /*1b90*/  @!P1 HADD2.F32 R17, -RZ, R28.H0_H0 ;  /* 0x2000001cff119230 */ /* 0x004fe40000004100 */
[----:B----4-:R-:W-:-:S05]  /*1ba0*/  @!P1 HADD2.F32 R26, -RZ, R26.H0_H0 ;  /* 0x2000001aff1a9230 */ /* 0x010fca0000004100 */
[----:B------:R-:W-:Y:S01]  /*1bb0*/  @!P1 FFMA.FTZ R8, R17, R26, R8 ;  /* 0x0000001a11089223 */ /* 0x000fe20000010008 */
[----:B------:R-:W-:Y:S01]  /*1bc0*/  LOP3.LUT R26, R9, R23, RZ, 0xfc, !PT ;  /* 0x00000017091a7212 */ /* 0x000fe200078efcff */
[----:B------:R-:W0:Y:S03]  /*1bd0*/  @!P0 LDC.64 R16, c[0x0][0x210] ;  /* 0x00008400ff108b82 */ /* 0x000e260000000a00 */
[----:B------:R-:W-:-:S04]  /*1be0*/  ISETP.LT.OR P1, PT, R26, RZ, P3 ;  /* 0x000000ff1a00720c */ /* 0x000fc80001f21670 */
[----:B------:R-:W-:Y:S01]  /*1bf0*/  ISETP.GE.OR P1, PT, R9, UR12, P1 ;  /* 0x0000000c09007c0c */ /* 0x000fe20008f26670 */
[----:B---3--:R-:W-:Y:S02]  /*1c00*/  @!P2 HADD2.F32 R29, -RZ, R29.H0_H0 ;  /* 0x2000001dff1da230 */ /* 0x008fe40000004100 */
[----:B-----5:R-:W-:Y:S01]  /*1c10*/  @!P2 HADD2.F32 R18, -RZ, R18.H0_H0 ;  /* 0x20000012ff12a230 */ /* 0x020fe20000004100 */
[----:B------:R-:W-:-:S04]  /*1c20*/  IADD3 R23, R23, UR15, RZ ;  /* 0x0000000f17177c10 */ /* 0x000fc8000fffe0ff */
[----:B------:R-:W-:-:S05]  /*1c30*/  @!P2 FFMA.FTZ R8, R29, R18, R8 ;  /* 0x000000121d08a223 */ /* 0x000fca0000010008 */
        /* <DEDUP_REMOVED lines=34> */
[----:B0-----:R-:W-:Y:S01]  /*1e60*/  SHF.R.S64 R14, RZ, 0x1f, R21 ;  /* 0x0000001fff0e7819 */ /* 0x001fe20000001015 */
[----:B--2---:R-:W-:Y:S02]  /*1e70*/  @!P0 HADD2.F32 R26, -RZ, R26.H0_H0 ;  /* 0x2000001aff1a8230 */ /* 0x004fe40000004100 */
[----:B---3--:R-:W-:Y:S02]  /*1e80*/  @!P1 HADD2.F32 R18, -RZ, R18.H0_H0 ;  /* 0x20000012ff129230 */ /* 0x008fe40000004100 */
[----:B-----5:R-:W-:-:S05]  /*1e90*/  @!P0 HADD2.F32 R19, -RZ, R20.H0_H0 ;  /* 0x20000014ff138230 */ /* 0x020fca0000004100 */
[----:B------:R-:W-:Y:S01]  /*1ea0*/  @!P0 FFMA.FTZ R8, R19, R26, R8 ;  /* 0x0000001a13088223 */ /* 0x000fe20000010008 */
[----:B----4-:R-:W-:Y:S02]  /*1eb0*/  @!P2 HADD2.F32 R24, -RZ, R24.H0_H0 ;  /* 0x20000018ff18a230 */ /* 0x010fe40000004100 */
[----:B-1----:R-:W-:Y:S02]  /*1ec0*/  @!P3 HADD2.F32 R17, -RZ, R28.H0_H0 ;  /* 0x2000001cff11b230 */ /* 0x002fe40000004100 */
[----:B------:R-:W-:Y:S02]  /*1ed0*/  @!P4 HADD2.F32 R29, -RZ, R29.H0_H0 ;  /* 0x2000001dff1dc230 */ /* 0x000fe40000004100 */
[----:B------:R-:W-:-:S05]  /*1ee0*/  @!P1 HADD2.F32 R27, -RZ, R27.H0_H0 ;  /* 0x2000001bff1b9230 */ /* 0x000fca0000004100 */
[----:B------:R-:W-:Y:S01]  /*1ef0*/  @!P1 FFMA.FTZ R8, R27, R18, R8 ;  /* 0x000000121b089223 */ /* 0x000fe20000010008 */
[----:B------:R-:W-:Y:S02]  /*1f00*/  @!P2 HADD2.F32 R9, -RZ, R9.H0_H0 ;  /* 0x20000009ff09a230 */ /* 0x000fe40000004100 */
[----:B------:R-:W-:-:S03]  /*1f10*/  @!P3 HADD2.F32 R22, -RZ, R22.H0_H0 ;  /* 0x20000016ff16b230 */ /* 0x000fc60000004100 */
[----:B------:R-:W-:Y:S01]  /*1f20*/  @!P2 FFMA.FTZ R8, R9, R24, R8 ;  /* 0x000000180908a223 */ /* 0x000fe20000010008 */
        /* <DEDUP_REMOVED lines=11> */
[----:B0-----:R-:W-:Y:S05]  /*1fe0*/  @!P0 BRA `(.L_x_931) ;  /* 0xfffffff000f48947 */ /* 0x001fea000383ffff */
[----:B------:R-:W-:Y:S05]  /*1ff0*/  BSYNC B0 ;  /* 0x0000000000007941 */ /* 0x000fea0003800000 */
.L_x_930:
[----:B------:R-:W-:Y:S05]  /*2000*/  EXIT ;  /* 0x000000000000794d */ /* 0x000fea0003800000 */
.L_x_932:
        /* <DEDUP_REMOVED lines=15> */
.L_x_1163:


//--------------------- .text._ZN2at6native51_GLOBAL__N__2c613397_18_DepthwiseConv2d_cu_9959487031conv_depthwise2d_forward_kernelILi5EN3c104HalfEiEEvNS_27GenericPackedTensorAccessorIKT0_Lm4ENS_16DefaultPtrTraitsEiEENS5_IS6_Lm4ES8_iEES9_NS5_IS7_Lm1ES8_iEEbT1_iiiiiiiiiiiiii --------------------------
	.section	.text._ZN2at6native51_GLOBAL__N__2c613397_18_DepthwiseConv2d_cu_9959487031conv_depthwise2d_forward_kernelILi5EN3c104HalfEiEEvNS_27GenericPackedTensorAccessorIKT0_Lm4ENS_16DefaultPtrTraitsEiEENS5_IS6_Lm4ES8_iEES9_NS5_IS7_Lm1ES8_iEEbT1_iiiiiiiiiiiiii,"ax",@progbits
	.align	128
.text._ZN2at6native51_GLOBAL__N__2c613397_18_DepthwiseConv2d_cu_9959487031conv_depthwise2d_forward_kernelILi5EN3c104HalfEiEEvNS_27GenericPackedTensorAccessorIKT0_Lm4ENS_16DefaultPtrTraitsEiEENS5_IS6_Lm4ES8_iEES9_NS5_IS7_Lm1ES8_iEEbT1_iiiiiiiiiiiiii:
        .type           _ZN2at6native51_GLOBAL__N__2c613397_18_DepthwiseConv2d_cu_9959487031conv_depthwise2d_forward_kernelILi5EN3c104HalfEiEEvNS_27GenericPackedTensorAccessorIKT0_Lm4ENS_16DefaultPtrTraitsEiEENS5_IS6_Lm4ES8_iEES9_NS5_IS7_Lm1ES8_iEEbT1_iiiiiiiiiiiiii,@function
        .size           _ZN2at6native51_GLOBAL__N__2c613397_18_DepthwiseConv2d_cu_9959487031conv_depthwise2d_forward_kernelILi5EN3c104HalfEiEEvNS_27GenericPackedTensorAccessorIKT0_Lm4ENS_16DefaultPtrTraitsEiEENS5_IS6_Lm4ES8_iEES9_NS5_IS7_Lm1ES8_iEEbT1_iiiiiiiiiiiiii,(.L_x_1164 - _ZN2at6native51_GLOBAL__N__2c613397_18_DepthwiseConv2d_cu_9959487031conv_depthwise2d_forward_kernelILi5EN3c104HalfEiEEvNS_27GenericPackedTensorAccessorIKT0_Lm4ENS_16DefaultPtrTraitsEiEENS5_IS6_Lm4ES8_iEES9_NS5_IS7_Lm1ES8_iEEbT1_iiiiiiiiiiiiii)
        .other          _ZN2at6native51_GLOBAL__N__2c613397_18_DepthwiseConv2d_cu_9959487031conv_depthwise2d_forward_kernelILi5EN3c104HalfEiEEvNS_27GenericPackedTensorAccessorIKT0_Lm4ENS_16DefaultPtrTraitsEiEENS5_IS6_Lm4ES8_iEES9_NS5_IS7_Lm1ES8_iEEbT1_iiiiiiiiiiiiii,@"STO_CUDA_ENTRY STV_DEFAULT"
_ZN2at6native51_GLOBAL__N__2c613397_18_DepthwiseConv2d_cu_9959487031conv_depthwise2d_forward_kernelILi5EN3c104HalfEiEEvNS_27GenericPackedTensorAccessorIKT0_Lm4ENS_16DefaultPtrTraitsEiEENS5_IS6_Lm4ES8_iEES9_NS5_IS7_Lm1ES8_iEEbT1_iiiiiiiiiiiiii:
        /* <DEDUP_REMOVED lines=16> */
[----:B------:R-:W-:Y:S01]  /*0100*/  MOV R8, R2 ;  /* 0x0000000200087202 */ /* 0x000fe20000000f00 */
        /* <DEDUP_REMOVED lines=19> */
[----:B0-----:R-:W-:-:S07]  /*0240*/  IABS R2, R2 ;  /* 0x0000000200027213 */ /* 0x001fce0000000000 */
[----:B------:R-:W0:Y:S01]  /*0250*/  I2F.RP R6, R2 ;  /* 0x0000000200067306 */ /* 0x000e220000209400 */
[----:B-1----:R-:W-:Y:S02]  /*0260*/  IADD3 R4, R3, 0xffffffe, RZ ;  /* 0x0ffffffe03047810 */ /* 0x002fe40007ffe0ff */
[----:B--2---:R-:W-:-:S05]  /*0270*/  IABS R3, R11 ;  /* 0x0000000b00037213 */ /* 0x004fca0000000000 */
[----:B------:R1:W2:Y:S08]  /*0280*/  F2I.FTZ.U32.TRUNC.NTZ R5, R4 ;  /* 0x0000000400057305 */ /* 0x0002b0000021f000 */
[----:B0-----:R-:W0:Y:S01]  /*0290*/  MUFU.RCP R6, R6 ;  /* 0x0000000600067308 */ /* 0x001e220000001000 */
[----:B-1----:R-:W-:Y:S02]  /*02a0*/  MOV R4, RZ ;  /* 0x000000ff00047202 */ /* 0x002fe40000000f00 */
[----:B--2---:R-:W-:-:S05]  /*02b0*/  IADD3 R7, RZ, -R5, RZ ;  /* 0x80000005ff077210 */ /* 0x004fca0007ffe0ff */
[----:B------:R-:W-:-:S04]  /*02c0*/  IMAD R7, R7, R12, RZ ;  /* 0x0000000c07077224 */ /* 0x000fc800078e02ff */
[----:B------:R-:W-:Y:S01]  /*02d0*/  IMAD.HI.U32 R5, R5, R7, R4 ;  /* 0x0000000705057227 */ /* 0x000fe200078e0004 */
[----:B0-----:R-:W-:Y:S02]  /*02e0*/  IADD3 R8, R6, 0xffffffe, RZ ;  /* 0x0ffffffe06087810 */ /* 0x001fe40007ffe0ff */
[----:B------:R-:W0:Y:S02]  /*02f0*/  LDC R6, c[0x0][0x2a4] ;  /* 0x0000a900ff067b82 */ /* 0x000e240000000800 */
[----:B------:R1:W2:Y:S01]  /*0300*/  F2I.FTZ.U32.TRUNC.NTZ R9, R8 ;  /* 0x0000000800097305 */ /* 0x0002a2000021f000 */
[----:B------:R-:W-:-:S04]  /*0310*/  IMAD.HI.U32 R7, R5, R3, RZ ;  /* 0x0000000305077227 */ /* 0x000fc800078e00ff */
[----:B------:R-:W-:Y:S01]  /*0320*/  IMAD.MOV R4, RZ, RZ, -R7 ;  /* 0x000000ffff047224 */ /* 0x000fe200078e0a07 */
[----:B------:R-:W3:Y:S03]  /*0330*/  LDC R5, c[0x0][0x2b4] ;  /* 0x0000ad00ff057b82 */ /* 0x000ee60000000800 */
[----:B------:R-:W-:Y:S01]  /*0340*/  IMAD R3, R12, R4, R3 ;  /* 0x000000040c037224 */ /* 0x000fe200078e0203 */
[----:B-1----:R-:W-:-:S04]  /*0350*/  HFMA2.MMA R8, -RZ, RZ, 0, 0 ;  /* 0x00000000ff087435 */ /* 0x002fc800000001ff */
[----:B------:R-:W-:Y:S01]  /*0360*/  ISETP.GT.U32.AND P1, PT, R12, R3, PT ;  /* 0x000000030c00720c */ /* 0x000fe20003f24070 */
[----:B------:R-:W1:-:S12]  /*0370*/  LDC R4, c[0x0][0x2a0] ;  /* 0x0000a800ff047b82 */ /* 0x000e580000000800 */
[-C--:B------:R-:W-:Y:S02]  /*0380*/  @!P1 IADD3 R3, R3, -R12.reuse, RZ ;  /* 0x8000000c03039210 */ /* 0x080fe40007ffe0ff */
[----:B------:R-:W-:Y:S02]  /*0390*/  @!P1 IADD3 R7, R7, 0x1, RZ ;  /* 0x0000000107079810 */ /* 0x000fe40007ffe0ff */
[----:B------:R-:W-:Y:S02]  /*03a0*/  ISETP.GE.U32.AND P0, PT, R3, R12, PT ;  /* 0x0000000c0300720c */ /* 0x000fe40003f06070 */
[----:B------:R-:W-:Y:S01]  /*03b0*/  LOP3.LUT R3, R11, R0, RZ, 0x3c, !PT ;  /* 0x000000000b037212 */ /* 0x000fe200078e3cff */
[--C-:B--2---:R-:W-:Y:S01]  /*03c0*/  IMAD.MOV R11, RZ, RZ, -R9.reuse ;  /* 0x000000ffff0b7224 */ /* 0x104fe200078e0a09 */
[----:B------:R-:W-:Y:S02]  /*03d0*/  ISETP.NE.AND P1, PT, R0, RZ, PT ;  /* 0x000000ff0000720c */ /* 0x000fe40003f25270 */
[----:B------:R-:W-:Y:S01]  /*03e0*/  ISETP.GE.AND P2, PT, R3, RZ, PT ;  /* 0x000000ff0300720c */ /* 0x000fe20003f46270 */
[----:B------:R-:W-:Y:S01]  /*03f0*/  IMAD R11, R11, R2, RZ ;  /* 0x000000020b0b7224 */ /* 0x000fe200078e02ff */
[----:B------:R-:W2:Y:S03]  /*0400*/  LDC R3, c[0x0][0x2b0] ;  /* 0x0000ac00ff037b82 */ /* 0x000ea60000000800 */
[----:B------:R-:W-:-:S02]  /*0410*/  IMAD.HI.U32 R8, R9, R11, R8 ;  /* 0x0000000b09087227 */ /* 0x000fc400078e0008 */
[----:B------:R-:W-:Y:S02]  /*0420*/  @P0 IADD3 R7, R7, 0x1, RZ ;  /* 0x0000000107070810 */ /* 0x000fe40007ffe0ff */
[----:B------:R-:W-:-:S04]  /*0430*/  IADD3 R10, P0, R10, UR4, RZ ;  /* 0x000000040a0a7c10 */ /* 0x000fc8000ff1e0ff */
[----:B------:R-:W-:Y:S02]  /*0440*/  @!P2 IADD3 R7, -R7, RZ, RZ ;  /* 0x000000ff0707a210 */ /* 0x000fe40007ffe1ff */
[----:B------:R-:W-:Y:S02]  /*0450*/  @!P1 LOP3.LUT R7, RZ, R0, RZ, 0x33, !PT ;  /* 0x00000000ff079212 */ /* 0x000fe400078e33ff */
[----:B0--3--:R-:W-:-:S07]  /*0460*/  IADD3.X R9, RZ, UR5, RZ, P0, !PT ;  /* 0x00000005ff097c10 */ /* 0x009fce00087fe4ff */
.L_x_935:
[----:B------:R-:W-:Y:S01]  /*0470*/  IABS R13, R10 ;  /* 0x0000000a000d7213 */ /* 0x000fe20000000000 */
[----:B------:R-:W0:Y:S01]  /*0480*/  LDC.64 R22, c[0x0][0x2c8] ;  /* 0x0000b200ff167b82 */ /* 0x000e220000000a00 */
[----:B------:R-:W-:Y:S01]  /*0490*/  IABS R11, R5 ;  /* 0x00000005000b7213 */ /* 0x000fe20000000000 */
        /* <DEDUP_REMOVED lines=13> */
[----:B------:R-:W-:Y:S02]  /*0570*/  ISETP.NE.AND P1, PT, R3, RZ, PT ;  /* 0x000000ff0300720c */ /* 0x000fe40003f25270 */
[----:B-1----:R-:W-:Y:S02]  /*0580*/  IADD3 R12, R15, 0xffffffe, RZ ;  /* 0x0ffffffe0f0c7810 */ /* 0x002fe40007ffe0ff */
[----:B------:R-:W-:Y:S02]  /*0590*/  ISETP.GE.U32.AND P0, PT, R13, R2, PT ;  /* 0x000000020d00720c */ /* 0x000fe40003f06070 */
[----:B------:R1:W2:Y:S02]  /*05a0*/  F2I.FTZ.U32.TRUNC.NTZ R13, R12 ;  /* 0x0000000c000d7305 */ /* 0x0002a4000021f000 */
[----:B-1----:R-:W-:-:S09]  /*05b0*/  MOV R12, RZ ;  /* 0x000000ff000c7202 */ /* 0x002fd20000000f00 */
[----:B------:R-:W-:Y:S02]  /*05c0*/  @P0 IADD3 R14, R14, 0x1, RZ ;  /* 0x000000010e0e0810 */ /* 0x000fe40007ffe0ff */
[----:B--2---:R-:W-:Y:S02]  /*05d0*/  IADD3 R0, RZ, -R13, RZ ;  /* 0x8000000dff007210 */ /* 0x004fe40007ffe0ff */
        /* <DEDUP_REMOVED lines=17> */
[----:B------:R-:W-:Y:S02]  /*06f0*/  LOP3.LUT R11, R14, R5, RZ, 0x3c, !PT ;  /* 0x000000050e0b7212 */ /* 0x000fe400078e3cff */
[----:B------:R-:W1:Y:S01]  /*0700*/  F2I.FTZ.U32.TRUNC.NTZ R13, R13 ;  /* 0x0000000d000d7305 */ /* 0x000e62000021f000 */
[----:B------:R-:W-:Y:S02]  /*0710*/  ISETP.NE.AND P1, PT, R5, RZ, PT ;  /* 0x000000ff0500720c */ /* 0x000fe40003f25270 */
[----:B------:R-:W-:-:S02]  /*0720*/  ISETP.GE.AND P2, PT, R11, RZ, PT ;  /* 0x000000ff0b00720c */ /* 0x000fc40003f46270 */
[----:B------:R-:W-:-:S04]  /*0730*/  MOV R12, RZ ;  /* 0x000000ff000c7202 */ /* 0x000fc80000000f00 */
[----:B------:R-:W-:Y:S02]  /*0740*/  @P0 IADD3 R15, R15, 0x1, RZ ;  /* 0x000000010f0f0810 */ /* 0x000fe40007ffe0ff */
[----:B-1----:R-:W-:-:S05]  /*0750*/  IADD3 R11, RZ, -R13, RZ ;  /* 0x8000000dff0b7210 */ /* 0x002fca0007ffe0ff */
[----:B------:R-:W-:Y:S02]  /*0760*/  @!P2 IADD3 R15, -R15, RZ, RZ ;  /* 0x000000ff0f0fa210 */ /* 0x000fe40007ffe1ff */
[----:B------:R-:W-:Y:S01]  /*0770*/  @!P1 LOP3.LUT R15, RZ, R5, RZ, 0x33, !PT ;  /* 0x00000005ff0f9212 */ /* 0x000fe200078e33ff */
[----:B------:R-:W-:-:S03]  /*0780*/  IMAD R11, R11, R0, RZ ;  /* 0x000000000b0b7224 */ /* 0x000fc600078e02ff */
[----:B------:R-:W-:Y:S01]  /*0790*/  IABS R16, R15 ;  /* 0x0000000f00107213 */ /* 0x000fe20000000000 */
[----:B------:R-:W-:Y:S01]  /*07a0*/  IMAD.HI.U32 R12, R13, R11, R12 ;  /* 0x0000000b0d0c7227 */ /* 0x000fe200078e000c */
[----:B------:R-:W-:Y:S02]  /*07b0*/  IABS R11, R6 ;  /* 0x00000006000b7213 */ /* 0x000fe40000000000 */
[----:B------:R-:W-:Y:S02]  /*07c0*/  MOV R13, R16 ;  /* 0x00000010000d7202 */ /* 0x000fe40000000f00 */
[----:B------:R-:W1:Y:S03]  /*07d0*/  I2F.RP R17, R11 ;  /* 0x0000000b00117306 */ /* 0x000e660000209400 */
[----:B------:R-:W-:-:S04]  /*07e0*/  IMAD.HI.U32 R12, R12, R13, RZ ;  /* 0x0000000d0c0c7227 */ /* 0x000fc800078e00ff */
[----:B------:R-:W-:-:S04]  /*07f0*/  IMAD.MOV R16, RZ, RZ, -R12 ;  /* 0x000000ffff107224 */ /* 0x000fc800078e0a0c */
[C---:B------:R-:W-:Y:S01]  /*0800*/  IMAD R13, R0.reuse, R16, R13 ;  /* 0x00000010000d7224 */ /* 0x040fe200078e020d */
[----:B-1----:R-:W1:Y:S04]  /*0810*/  MUFU.RCP R17, R17 ;  /* 0x0000001100117308 */ /* 0x002e680000001000 */
[----:B------:R-:W-:-:S13]  /*0820*/  ISETP.GT.U32.AND P1, PT, R0, R13, PT ;  /* 0x0000000d0000720c */ /* 0x000fda0003f24070 */
[-C--:B------:R-:W-:Y:S02]  /*0830*/  @!P1 IADD3 R13, R13, -R0.reuse, RZ ;  /* 0x800000000d0d9210 */ /* 0x080fe40007ffe0ff */
[----:B------:R-:W-:Y:S02]  /*0840*/  @!P1 IADD3 R12, R12, 0x1, RZ ;  /* 0x000000010c0c9810 */ /* 0x000fe40007ffe0ff */
[----:B------:R-:W-:Y:S02]  /*0850*/  ISETP.GE.U32.AND P0, PT, R13, R0, PT ;  /* 0x000000000d00720c */ /* 0x000fe40003f06070 */
[----:B------:R-:W-:Y:S02]  /*0860*/  LOP3.LUT R0, R15, R4, RZ, 0x3c, !PT ;  /* 0x000000040f007212 */ /* 0x000fe400078e3cff */
[----:B-1----:R-:W-:Y:S02]  /*0870*/  IADD3 R13, R17, 0xffffffe, RZ ;  /* 0x0ffffffe110d7810 */ /* 0x002fe40007ffe0ff */
[----:B------:R-:W-:-:S02]  /*0880*/  ISETP.GE.AND P2, PT, R0, RZ, PT ;  /* 0x000000ff0000720c */ /* 0x000fc40003f46270 */
[----:B------:R-:W-:Y:S02]  /*0890*/  ISETP.NE.AND P1, PT, R4, RZ, PT ;  /* 0x000000ff0400720c */ /* 0x000fe40003f25270 */
[----:B------:R-:W1:Y:S03]  /*08a0*/  F2I.FTZ.U32.TRUNC.NTZ R13, R13 ;  /* 0x0000000d000d7305 */ /* 0x000e66000021f000 */
[----:B------:R-:W-:-:S04]  /*08b0*/  @P0 IADD3 R12, R12, 0x1, RZ ;  /* 0x000000010c0c0810 */ /* 0x000fc80007ffe0ff */
[----:B------:R-:W-:-:S05]  /*08c0*/  MOV R0, R12 ;  /* 0x0000000c00007202 */ /* 0x000fca0000000f00 */
[----:B------:R-:W-:Y:S01]  /*08d0*/  @!P2 IMAD.MOV R0, RZ, RZ, -R0 ;  /* 0x000000ffff00a224 */ /* 0x000fe200078e0a00 */
[----:B------:R-:W-:Y:S02]  /*08e0*/  @!P1 LOP3.LUT R0, RZ, R4, RZ, 0x33, !PT ;  /* 0x00000004ff009212 */ /* 0x000fe400078e33ff */
[----:B-1----:R-:W-:Y:S02]  /*08f0*/  IADD3 R12, RZ, -R13, RZ ;  /* 0x8000000dff0c7210 */ /* 0x002fe40007ffe0ff */
[----:B------:R-:W-:Y:S02]  /*0900*/  IADD3 R21, -R0, RZ, RZ ;  /* 0x000000ff00157210 */ /* 0x000fe40007ffe1ff */
[----:B------:R-:W-:Y:S01]  /*0910*/  ISETP.NE.AND P1, PT, RZ, UR4, PT ;  /* 0x00000004ff007c0c */ /* 0x000fe2000bf25270 */
[----:B------:R-:W-:Y:S01]  /*0920*/  IMAD R17, R12, R11, RZ ;  /* 0x0000000b0c117224 */ /* 0x000fe200078e02ff */
[----:B------:R-:W-:Y:S01]  /*0930*/  MOV R12, RZ ;  /* 0x000000ff000c7202 */ /* 0x000fe20000000f00 */
[----:B------:R-:W-:-:S02]  /*0940*/  IMAD R21, R4, R21, R15 ;  /* 0x0000001504157224 */ /* 0x000fc400078e020f */
[----:B------:R-:W-:Y:S02]  /*0950*/  IMAD.MOV R15, RZ, RZ, -R15 ;  /* 0x000000ffff0f7224 */ /* 0x000fe400078e0a0f */
[----:B------:R-:W-:Y:S01]  /*0960*/  IMAD.HI.U32 R17, R13, R17, R12 ;  /* 0x000000110d117227 */ /* 0x000fe200078e000c */
[----:B------:R-:W-:-:S04]  /*0970*/  IABS R16, R21 ;  /* 0x0000001500107213 */ /* 0x000fc80000000000 */
[----:B------:R-:W-:-:S05]  /*0980*/  MOV R12, R16 ;  /* 0x00000010000c7202 */ /* 0x000fca0000000f00 */
[----:B------:R-:W-:Y:S02]  /*0990*/  IMAD.HI.U32 R18, R17, R12, RZ ;  /* 0x0000000c11127227 */ /* 0x000fe400078e00ff */
[----:B------:R-:W1:Y:S03]  /*09a0*/  @P1 LDC.64 R16, c[0x0][0x288] ;  /* 0x0000a200ff101b82 */ /* 0x000e660000000a00 */
[----:B------:R-:W-:-:S05]  /*09b0*/  IADD3 R13, -R18, RZ, RZ ;  /* 0x000000ff120d7210 */ /* 0x000fca0007ffe1ff */
[----:B------:R-:W-:Y:S01]  /*09c0*/  IMAD R12, R11, R13, R12 ;  /* 0x0000000d0b0c7224 */ /* 0x000fe200078e020c */
[----:B------:R-:W-:Y:S01]  /*09d0*/  IADD3 R13, -R14, RZ, RZ ;  /* 0x000000ff0e0d7210 */ /* 0x000fe20007ffe1ff */
[----:B------:R-:W-:-:S03]  /*09e0*/  IMAD R14, R5, R15, R14 ;  /* 0x0000000f050e7224 */ /* 0x000fc600078e020e */
        /* <DEDUP_REMOVED lines=8> */
[----:B------:R-:W-:Y:S02]  /*0a70*/  ISETP.LT.OR P2, PT, R13, RZ, P3 ;  /* 0x000000ff0d00720c */ /* 0x000fe40001f41670 */
[----:B------:R-:W-:Y:S01]  /*0a80*/  ISETP.GE.U32.AND P4, PT, R12, R11, PT ;  /* 0x0000000b0c00720c */ /* 0x000fe20003f86070 */
[----:B------:R0:W2:Y:S01]  /*0a90*/  @P1 LDG.E.U16 R16, desc[UR8][R16.64] ;  /* 0x0000000810101981 */ /* 0x0000a2000c1e1500 */
[----:B------:R-:W-:Y:S01]  /*0aa0*/  ISETP.GE.OR P2, PT, R22, UR14, P2 ;  /* 0x0000000e16007c0c */ /* 0x000fe20009746670 */
[----:B------:R-:W1:Y:S01]  /*0ab0*/  LDC.64 R12, c[0x0][0x260] ;  /* 0x00009800ff0c7b82 */ /* 0x000e620000000a00 */
[----:B------:R-:W-:-:S02]  /*0ac0*/  LOP3.LUT R11, R21, R6, RZ, 0x3c, !PT ;  /* 0x00000006150b7212 */ /* 0x000fc400078e3cff */
[----:B------:R-:W-:Y:S02]  /*0ad0*/  @!P0 IADD3 R18, R18, 0x1, RZ ;  /* 0x0000000112128810 */ /* 0x000fe40007ffe0ff */
[----:B------:R-:W-:Y:S02]  /*0ae0*/  ISETP.GE.AND P5, PT, R11, RZ, PT ;  /* 0x000000ff0b00720c */ /* 0x000fe40003fa6270 */
[----:B------:R-:W-:Y:S02]  /*0af0*/  ISETP.NE.AND P0, PT, R6, RZ, PT ;  /* 0x000000ff0600720c */ /* 0x000fe40003f05270 */
[----:B------:R-:W-:Y:S02]  /*0b00*/  IADD3 R11, R22, UR16, RZ ;  /* 0x00000010160b7c10 */ /* 0x000fe4000fffe0ff */
[----:B------:R-:W-:Y:S01]  /*0b10*/  @P4 IADD3 R18, R18, 0x1, RZ ;  /* 0x0000000112124810 */ /* 0x000fe20007ffe0ff */
[----:B------:R-:W3:Y:S01]  /*0b20*/  @!P2 LDC.64 R28, c[0x0][0x210] ;  /* 0x00008400ff1cab82 */ /* 0x000ee20000000a00 */
[----:B------:R-:W-:-:S04]  /*0b30*/  LOP3.LUT R14, R11, R23, RZ, 0xfc, !PT ;  /* 0x000000170b0e7212 */ /* 0x000fc800078efcff */
[----:B------:R-:W-:Y:S01]  /*0b40*/  ISETP.LT.OR P4, PT, R14, RZ, P3 ;  /* 0x000000ff0e00720c */ /* 0x000fe20001f81670 */
[----:B------:R-:W-:Y:S02]  /*0b50*/  @!P5 IMAD.MOV R18, RZ, RZ, -R18 ;  /* 0x000000ffff12d224 */ /* 0x000fe400078e0a12 */
        /* <DEDUP_REMOVED lines=15> */
[----:B------:R-:W-:-:S04]  /*0c50*/  IADD3 R18, R11, UR16, RZ ;  /* 0x000000100b127c10 */ /* 0x000fc8000fffe0ff */
[----:B------:R-:W-:-:S04]  /*0c60*/  LOP3.LUT R0, R18, R23, RZ, 0xfc, !PT ;  /* 0x0000001712007212 */ /* 0x000fc800078efcff */
[----:B------:R-:W-:-:S04]  /*0c70*/  ISETP.LT.OR P0, PT, R0, RZ, P3 ;  /* 0x000000ff0000720c */ /* 0x000fc80001f01670 */
[C---:B------:R-:W-:Y:S02]  /*0c80*/  ISETP.GE.OR P0, PT, R18.reuse, UR14, P0 ;  /* 0x0000000e12007c0c */ /* 0x040fe40008706670 */
[----:B------:R-:W-:Y:S02]  /*0c90*/  IADD3 R20, R18, UR16, RZ ;  /* 0x0000001012147c10 */ /* 0x000fe4000fffe0ff */
[----:B------:R-:W-:Y:S02]  /*0ca0*/  MOV R0, RZ ;  /* 0x000000ff00007202 */ /* 0x000fe40000000f00 */
[----:B0-----:R-:W-:-:S07]  /*0cb0*/  LOP3.LUT R17, R20, R23, RZ, 0xfc, !PT ;  /* 0x0000001714117212 */ /* 0x001fce00078efcff */
[----:B------:R-:W4:Y:S01]  /*0cc0*/  @!P0 LDG.E.U16 R28, desc[UR8][R12.64+0x4] ;  /* 0x000004080c1c8981 */ /* 0x000f22000c1e1500 */
[----:B--2---:R-:W-:Y:S01]  /*0cd0*/  @P1 HADD2.F32 R0, -RZ, R16.H0_H0 ;  /* 0x20000010ff001230 */ /* 0x004fe20000004100 */
[----:B------:R-:W-:Y:S02]  /*0ce0*/  ISETP.LT.OR P1, PT, R17, RZ, P3 ;  /* 0x000000ff1100720c */ /* 0x000fe40001f21670 */
[----:B------:R-:W0:Y:S02]  /*0cf0*/  @!P0 LDC.64 R16, c[0x0][0x210] ;  /* 0x00008400ff108b82 */ /* 0x000e240000000a00 */
[----:B------:R-:W-:Y:S01]  /*0d00*/  ISETP.GE.OR P1, PT, R20, UR14, P1 ;  /* 0x0000000e14007c0c */ /* 0x000fe20008f26670 */
[----:B---3--:R-:W-:-:S12]  /*0d10*/  @!P2 HADD2.F32 R15, -RZ, R26.H0_H0 ;  /* 0x2000001aff0fa230 */ /* 0x008fd80000004100 */
[----:B------:R-:W2:Y:S01]  /*0d20*/  @!P1 LDG.E.U16 R26, desc[UR8][R12.64+0x6] ;  /* 0x000006080c1a9981 */ /* 0x000ea2000c1e1500 */
[----:B-----5:R-:W-:-:S05]  /*0d30*/  @!P2 HADD2.F32 R27, -RZ, R27.H0_H0 ;  /* 0x2000001bff1ba230 */ /* 0x020fca0000004100 */
[----:B------:R-:W-:Y:S02]  /*0d40*/  @!P2 FFMA.FTZ R0, R15, R27, R0 ;  /* 0x0000001b0f00a223 */ /* 0x000fe40000010000 */
[----:B------:R-:W1:Y:S01]  /*0d50*/  @!P1 LDC.64 R14, c[0x0][0x210] ;  /* 0x00008400ff0e9b82 */ /* 0x000e620000000a00 */
[----:B------:R-:W-:-:S04]  /*0d60*/  @!P0 IMAD R27, R25, UR14, R18 ;  /* 0x0000000e191b8c24 */ /* 0x000fc8000f8e0212 */
[----:B0-----:R-:W-:-:S04]  /*0d70*/  @!P0 IMAD.WIDE R16, R27, 0x2, R16 ;  /* 0x000000021b108825 */ /* 0x001fc800078e0210 */
[----:B----4-:R-:W-:Y:S01]  /*0d80*/  @!P4 HADD2.F32 R21, -RZ, R21.H0_H0 ;  /* 0x20000015ff15c230 */ /* 0x010fe20000004100 */
[----:B------:R-:W3:Y:S01]  /*0d90*/  @!P0 LDG.E.U16 R27, desc[UR8][R16.64] ;  /* 0x00000008101b8981 */ /* 0x000ee2000c1e1500 */
[----:B------:R-:W-:-:S05]  /*0da0*/  @!P4 HADD2.F32 R24, -RZ, R24.H0_H0 ;  /* 0x20000018ff18c230 */ /* 0x000fca0000004100 */
[----:B------:R-:W-:Y:S01]  /*0db0*/  @!P4 FFMA.FTZ R0, R21, R24, R0 ;  /* 0x000000181500c223 */ /* 0x000fe20000010000 */
[----:B------:R-:W-:-:S04]  /*0dc0*/  @!P1 IMAD R21, R25, UR14, R20 ;  /* 0x0000000e19159c24 */ /* 0x000fc8000f8e0214 */
[----:B-1----:R-:W-:Y:S01]  /*0dd0*/  @!P1 IMAD.WIDE R14, R21, 0x2, R14 ;  /* 0x00000002150e9825 */ /* 0x002fe200078e020e */
[----:B------:R-:W-:-:S04]  /*0de0*/  IADD3 R21, R20, UR16, RZ ;  /* 0x0000001014157c10 */ /* 0x000fc8000fffe0ff */
[----:B------:R-:W-:Y:S01]  /*0df0*/  LOP3.LUT R24, R21, R23, RZ, 0xfc, !PT ;  /* 0x0000001715187212 */ /* 0x000fe200078efcff */
[----:B------:R0:W4:Y:S03]  /*0e00*/  @!P1 LDG.E.U16 R17, desc[UR8][R14.64] ;  /* 0x000000080e119981 */ /* 0x000126000c1e1500 */
        /* <DEDUP_REMOVED lines=11> */
[----:B------:R-:W-:Y:S01]  /*0ec0*/  ISETP.GE.OR P3, PT, R22, UR14, P3 ;  /* 0x0000000e16007c0c */ /* 0x000fe20009f66670 */
[----:B------:R-:W-:Y:S02]  /*0ed0*/  @!P0 HADD2.F32 R15, -RZ, R28.H0_H0 ;  /* 0x2000001cff0f8230 */ /* 0x000fe40000004100 */
[----:B--2---:R-:W-:-:S10]  /*0ee0*/  @!P1 HADD2.F32 R25, -RZ, R26.H0_H0 ;  /* 0x2000001aff199230 */ /* 0x004fd40000004100 */
[----:B------:R-:W2:Y:S01]  /*0ef0*/  @!P3 LDG.E.U16 R26, desc[UR8][R12.64+0xa] ;  /* 0x00000a080c1ab981 */ /* 0x000ea2000c1e1500 */
[----:B---3--:R-:W-:-:S05]  /*0f00*/  @!P0 HADD2.F32 R27, -RZ, R27.H0_H0 ;  /* 0x2000001bff1b8230 */ /* 0x008fca0000004100 */
[----:B------:R-:W-:Y:S02]  /*0f10*/  @!P0 FFMA.FTZ R0, R15, R27, R0 ;  /* 0x0000001b0f008223 */ /* 0x000fe40000010000 */
[----:B------:R-:W0:Y:S01]  /*0f20*/  @!P3 LDC.64 R14, c[0x0][0x210] ;  /* 0x00008400ff0ebb82 */ /* 0x000e220000000a00 */
[----:B----4-:R-:W-:-:S05]  /*0f30*/  @!P1 HADD2.F32 R17, -RZ, R17.H0_H0 ;  /* 0x20000011ff119230 */ /* 0x010fca0000004100 */
        /* <DEDUP_REMOVED lines=9> */
[----:B-----5:R-:W-:Y:S02]  /*0fd0*/  @!P4 HADD2.F32 R27, -RZ, R16.H0_H0 ;  /* 0x20000010ff1bc230 */ /* 0x020fe40000004100 */
[----:B------:R-:W-:-:S05]  /*0fe0*/  @!P4 HADD2.F32 R24, -RZ, R24.H0_H0 ;  /* 0x20000018ff18c230 */ /* 0x000fca0000004100 */
        /* <DEDUP_REMOVED lines=10> */
[----:B--2---:R-:W-:Y:S02]  /*1090*/  @!P3 HADD2.F32 R27, -RZ, R26.H0_H0 ;  /* 0x2000001aff1bb230 */ /* 0x004fe40000004100 */
[----:B---3--:R-:W-:-:S05]  /*10a0*/  @!P3 HADD2.F32 R25, -RZ, R25.H0_H0 ;  /* 0x20000019ff19b230 */ /* 0x008fca0000004100 */
        /* <DEDUP_REMOVED lines=8> */
[----:B----4-:R-:W-:Y:S02]  /*1130*/  @!P5 HADD2.F32 R25, -RZ, R24.H0_H0 ;  /* 0x20000018ff19d230 */ /* 0x010fe40000004100 */
[----:B-----5:R-:W-:-:S05]  /*1140*/  @!P5 HADD2.F32 R16, -RZ, R16.H0_H0 ;  /* 0x20000010ff10d230 */ /* 0x020fca0000004100 */
[----:B------:R-:W-:Y:S01]  /*1150*/  @!P5 FFMA.FTZ R0, R25, R16, R0 ;  /* 0x000000101900d223 */ /* 0x000fe20000010000 */
[----:B------:R-:W-:Y:S01]  /*1160*/  LOP3.LUT R16, R21, R23, RZ, 0xfc, !PT ;  /* 0x0000001715107212 */ /* 0x000fe200078efcff */
[----:B------:R-:W-:-:S03]  /*1170*/  @!P1 IMAD R25, R17, UR14, R20 ;  /* 0x0000000e11199c24 */ /* 0x000fc6000f8e0214 */
[----:B------:R-:W-:Y:S01]  /*1180*/  ISETP.LT.OR P4, PT, R16, RZ, P2 ;  /* 0x000000ff1000720c */ /* 0x000fe20001781670 */
[----:B0-----:R-:W-:-:S03]  /*1190*/  @!P1 IMAD.WIDE R14, R25, 0x2, R14 ;  /* 0x00000002190e9825 */ /* 0x001fc600078e020e */
[----:B------:R-:W-:Y:S01]  /*11a0*/  ISETP.GE.OR P4, PT, R21, UR14, P4 ;  /* 0x0000000e15007c0c */ /* 0x000fe2000a786670 */
[----:B------:R-:W3:Y:S04]  /*11b0*/  @!P1 LDG.E.U16 R25, desc[UR8][R12.64+0x10] ;  /* 0x000010080c199981 */ /* 0x000ee8000c1e1500 */
[----:B------:R0:W4:Y:S08]  /*11c0*/  @!P1 LDG.E.U16 R24, desc[UR8][R14.64] ;  /* 0x000000080e189981 */ /* 0x000130000c1e1500 */
[----:B------:R-:W5:Y:S01]  /*11d0*/  @!P4 LDG.E.U16 R26, desc[UR8][R12.64+0x12] ;  /* 0x000012080c1ac981 */ /* 0x000f62000c1e1500 */
[----:B0-----:R-:W0:Y:S01]  /*11e0*/  @!P4 LDC.64 R14, c[0x0][0x210] ;  /* 0x00008400ff0ecb82 */ /* 0x001e220000000a00 */
[----:B------:R-:W-:-:S04]  /*11f0*/  @!P4 IMAD R17, R17, UR14, R21 ;  /* 0x0000000e1111cc24 */ /* 0x000fc8000f8e0215 */
[----:B0-----:R-:W-:-:S06]  /*1200*/  @!P4 IMAD.WIDE R16, R17, 0x2, R14 ;  /* 0x000000021110c825 */ /* 0x001fcc00078e020e */
[----:B------:R0:W5:Y:S01]  /*1210*/  @!P4 LDG.E.U16 R16, desc[UR8][R16.64] ;  /* 0x000000081010c981 */ /* 0x000162000c1e1500 */
[----:B------:R-:W-:-:S05]  /*1220*/  VIADD R23, R23, UR17 ;  /* 0x0000001117177c36 */ /* 0x000fca0008000000 */
[----:B------:R-:W-:Y:S02]  /*1230*/  ISETP.GE.AND P2, PT, R23, UR15, PT ;  /* 0x0000000f17007c0c */ /* 0x000fe4000bf46270 */
[----:B------:R-:W-:-:S04]  /*1240*/  LOP3.LUT R14, R22, R23, RZ, 0xfc, !PT ;  /* 0x00000017160e7212 */ /* 0x000fc800078efcff */
[----:B------:R-:W-:-:S04]  /*1250*/  ISETP.LT.OR P3, PT, R14, RZ, P2 ;  /* 0x000000ff0e00720c */ /* 0x000fc80001761670 */
[----:B------:R-:W-:Y:S01]  /*1260*/  ISETP.GE.OR P3, PT, R22, UR14, P3 ;  /* 0x0000000e16007c0c */ /* 0x000fe20009f66670 */
[----:B------:R-:W-:Y:S02]  /*1270*/  @!P0 HADD2.F32 R15, -RZ, R28.H0_H0 ;  /* 0x2000001cff0f8230 */ /* 0x000fe40000004100 */
[----:B0-----:R-:W-:-:S10]  /*1280*/  IMAD R17, R19, UR15, R23 ;  /* 0x0000000f13117c24 */ /* 0x001fd4000f8e0217 */
[----:B------:R-:W-:Y:S02]  /*1290*/  @!P3 IMAD R29, R17, UR14, R22 ;  /* 0x0000000e111dbc24 */ /* 0x000fe4000f8e0216 */
[----:B--2---:R-:W-:-:S05]  /*12a0*/  @!P0 HADD2.F32 R27, -RZ, R27.H0_H0 ;  /* 0x2000001bff1b8230 */ /* 0x004fca0000004100 */
[----:B------:R-:W-:Y:S02]  /*12b0*/  @!P0 FFMA.FTZ R0, R15, R27, R0 ;  /* 0x0000001b0f008223 */ /* 0x000fe40000010000 */
[----:B------:R-:W0:Y:S01]  /*12c0*/  @!P3 LDC.64 R14, c[0x0][0x210] ;  /* 0x00008400ff0ebb82 */ /* 0x000e220000000a00 */
[----:B---3--:R-:W-:Y:S02]  /*12d0*/  @!P1 HADD2.F32 R25, -RZ, R25.H0_H0 ;  /* 0x20000019ff199230 */ /* 0x008fe40000004100 */
[----:B----4-:R-:W-:Y:S02]  /*12e0*/  @!P1 HADD2.F32 R24, -RZ, R24.H0_H0 ;  /* 0x20000018ff189230 */ /* 0x010fe40000004100 */
        /* <DEDUP_REMOVED lines=8> */
[----:B-----5:R-:W-:Y:S02]  /*1370*/  @!P4 HADD2.F32 R27, -RZ, R26.H0_H0 ;  /* 0x2000001aff1bc230 */ /* 0x020fe40000004100 */
[----:B------:R-:W4:Y:S01]  /*1380*/  @!P5 LDG.E.U16 R26, desc[UR8][R12.64+0x16] ;  /* 0x000016080c1ad981 */ /* 0x000f22000c1e1500 */
[----:B------:R-:W-:-:S05]  /*1390*/  @!P4 HADD2.F32 R16, -RZ, R16.H0_H0 ;  /* 0x20000010ff10c230 */ /* 0x000fca0000004100 */
        /* <DEDUP_REMOVED lines=12> */
[----:B--2---:R-:W-:Y:S02]  /*1460*/  @!P3 HADD2.F32 R25, -RZ, R25.H0_H0 ;  /* 0x20000019ff19b230 */ /* 0x004fe40000004100 */
[----:B---3--:R-:W-:-:S05]  /*1470*/  @!P3 HADD2.F32 R24, -RZ, R24.H0_H0 ;  /* 0x20000018ff18b230 */ /* 0x008fca0000004100 */
[----:B------:R-:W-:Y:S02]  /*1480*/  @!P3 FFMA.FTZ R0, R25, R24, R0 ;  /* 0x000000181900b223 */ /* 0x000fe40000010000 */
[----:B------:R-:W0:Y:S02]  /*1490*/  @!P0 LDC.64 R24, c[0x0][0x210] ;  /* 0x00008400ff188b82 */ /* 0x000e240000000a00 */
[----:B0-----:R-:W-:-:S06]  /*14a0*/  @!P0 IMAD.WIDE R24, R15, 0x2, R24 ;  /* 0x000000020f188825 */ /* 0x001fcc00078e0218 */
[----:B------:R-:W0:Y:S01]  /*14b0*/  @!P1 LDC.64 R14, c[0x0][0x210] ;  /* 0x00008400ff0e9b82 */ /* 0x000e220000000a00 */
[----:B----4-:R-:W-:Y:S01]  /*14c0*/  @!P5 HADD2.F32 R27, -RZ, R26.H0_H0 ;  /* 0x2000001aff1bd230 */ /* 0x010fe20000004100 */
[----:B------:R-:W2:Y:S01]  /*14d0*/  @!P0 LDG.E.U16 R28, desc[UR8][R24.64] ;  /* 0x00000008181c8981 */ /* 0x000ea2000c1e1500 */
[----:B-----5:R-:W-:-:S05]  /*14e0*/  @!P5 HADD2.F32 R16, -RZ, R16.H0_H0 ;  /* 0x20000010ff10d230 */ /* 0x020fca0000004100 */
[----:B------:R-:W-:Y:S01]  /*14f0*/  @!P5 FFMA.FTZ R0, R27, R16, R0 ;  /* 0x000000101b00d223 */ /* 0x000fe20000010000 */
[----:B------:R-:W-:Y:S01]  /*1500*/  @!P1 IMAD R27, R17, UR14, R20 ;  /* 0x0000000e111b9c24 */ /* 0x000fe2000f8e0214 */
[----:B------:R-:W-:-:S03]  /*1510*/  LOP3.LUT R16, R21, R23, RZ, 0xfc, !PT ;  /* 0x0000001715107212 */ /* 0x000fc600078efcff */
[----:B0-----:R-:W-:Y:S01]  /*1520*/  @!P1 IMAD.WIDE R14, R27, 0x2, R14 ;  /* 0x000000021b0e9825 */ /* 0x001fe200078e020e */
[----:B------:R-:W-:Y:S01]  /*1530*/  ISETP.LT.OR P4, PT, R16, RZ, P2 ;  /* 0x000000ff1000720c */ /* 0x000fe20001781670 */
[----:B------:R-:W3:Y:S04]  /*1540*/  @!P1 LDG.E.U16 R27, desc[UR8][R12.64+0x1a] ;  /* 0x00001a080c1b9981 */ /* 0x000ee8000c1e1500 */
[----:B------:R0:W4:Y:S01]  /*1550*/  @!P1 LDG.E.U16 R26, desc[UR8][R14.64] ;  /* 0x000000080e1a9981 */ /* 0x000122000c1e1500 */
[----:B------:R-:W-:-:S13]  /*1560*/  ISETP.GE.OR P4, PT, R21, UR14, P4 ;  /* 0x0000000e15007c0c */ /* 0x000fda000a786670 */
        /* <DEDUP_REMOVED lines=10> */
[----:B------:R-:W-:-:S12]  /*1610*/  @!P0 HADD2.F32 R29, -RZ, R29.H0_H0 ;  /* 0x2000001dff1d8230 */ /* 0x000fd80000004100 */
[----:B------:R-:W1:Y:S01]  /*1620*/  @!P3 LDC.64 R14, c[0x0][0x210] ;  /* 0x00008400ff0ebb82 */ /* 0x000e620000000a00 */
[----:B0-----:R-:W-:Y:S01]  /*1630*/  IMAD R25, R19, UR15, R23 ;  /* 0x0000000f13197c24 */ /* 0x001fe2000f8e0217 */
[----:B------:R-:W-:Y:S01]  /*1640*/  LOP3.LUT R24, R11, R23, RZ, 0xfc, !PT ;  /* 0x000000170b187212 */ /* 0x000fe200078efcff */
[----:B--2---:R-:W-:-:S05]  /*1650*/  @!P0 HADD2.F32 R28, -RZ, R28.H0_H0 ;  /* 0x2000001cff1c8230 */ /* 0x004fca0000004100 */
[----:B------:R-:W-:Y:S01]  /*1660*/  @!P0 FFMA.FTZ R0, R29, R28, R0 ;  /* 0x0000001c1d008223 */ /* 0x000fe20000010000 */
[----:B------:R-:W-:Y:S01]  /*1670*/  ISETP.LT.OR P0, PT, R24, RZ, P2 ;  /* 0x000000ff1800720c */ /* 0x000fe20001701670 */
[----:B------:R-:W2:Y:S01]  /*1680*/  @!P3 LDG.E.U16 R28, desc[UR8][R12.64+0x1e] ;  /* 0x00001e080c1cb981 */ /* 0x000ea2000c1e1500 */
[----:B---3--:R-:W-:Y:S02]  /*1690*/  @!P1 HADD2.F32 R27, -RZ, R27.H0_H0 ;  /* 0x2000001bff1b9230 */ /* 0x008fe40000004100 */
[----:B----4-:R-:W-:-:S05]  /*16a0*/  @!P1 HADD2.F32 R26, -RZ, R26.H0_H0 ;  /* 0x2000001aff1a9230 */ /* 0x010fca0000004100 */
[----:B------:R-:W-:Y:S01]  /*16b0*/  @!P1 FFMA.FTZ R0, R27, R26, R0 ;  /* 0x0000001a1b009223 */ /* 0x000fe20000010000 */
[----:B------:R-:W-:-:S04]  /*16c0*/  @!P3 IMAD R27, R25, UR14, R22 ;  /* 0x0000000e191bbc24 */ /* 0x000fc8000f8e0216 */
[----:B-1----:R-:W-:Y:S01]  /*16d0*/  @!P3 IMAD.WIDE R14, R27, 0x2, R14 ;  /* 0x000000021b0eb825 */ /* 0x002fe200078e020e */
[----:B------:R-:W-:-:S04]  /*16e0*/  ISETP.GE.OR P0, PT, R11, UR14, P0 ;  /* 0x0000000e0b007c0c */ /* 0x000fc80008706670 */
[----:B------:R0:W3:Y:S01]  /*16f0*/  @!P3 LDG.E.U16 R27, desc[UR8][R14.64] ;  /* 0x000000080e1bb981 */ /* 0x0000e2000c1e1500 */
[----:B-----5:R-:W-:-:S08]  /*1700*/  @!P4 HADD2.F32 R29, -RZ, R16.H0_H0 ;  /* 0x20000010ff1dc230 */ /* 0x020fd00000004100 */
[----:B------:R-:W4:Y:S01]  /*1710*/  @!P0 LDG.E.U16 R26, desc[UR8][R12.64+0x20] ;  /* 0x000020080c1a8981 */ /* 0x000f22000c1e1500 */
[----:B0-----:R-:W0:Y:S01]  /*1720*/  @!P0 LDC.64 R14, c[0x0][0x210] ;  /* 0x00008400ff0e8b82 */ /* 0x001e220000000a00 */
[----:B------:R-:W-:-:S05]  /*1730*/  @!P4 HADD2.F32 R17, -RZ, R17.H0_H0 ;  /* 0x20000011ff11c230 */ /* 0x000fca0000004100 */
        /* <DEDUP_REMOVED lines=8> */
[----:B--2---:R-:W-:Y:S02]  /*17c0*/  @!P3 HADD2.F32 R15, -RZ, R28.H0_H0 ;  /* 0x2000001cff0fb230 */ /* 0x004fe40000004100 */
[----:B---3--:R-:W-:-:S05]  /*17d0*/  @!P3 HADD2.F32 R27, -RZ, R27.H0_H0 ;  /* 0x2000001bff1bb230 */ /* 0x008fca0000004100 */
[----:B------:R-:W-:Y:S02]  /*17e0*/  @!P3 FFMA.FTZ R0, R15, R27, R0 ;  /* 0x0000001b0f00b223 */ /* 0x000fe40000010000 */
[----:B------:R-:W0:Y:S01]  /*17f0*/  @!P4 LDC.64 R14, c[0x0][0x210] ;  /* 0x00008400ff0ecb82 */ /* 0x000e220000000a00 */
[----:B------:R-:W-:-:S04]  /*1800*/  LOP3.LUT R27, R20, R23, RZ, 0xfc, !PT ;  /* 0x00000017141b7212 */ /* 0x000fc800078efcff */
[----:B------:R-:W-:-:S04]  /*1810*/  ISETP.LT.OR P3, PT, R27, RZ, P2 ;  /* 0x000000ff1b00720c */ /* 0x000fc80001761670 */
[----:B------:R-:W-:Y:S01]  /*1820*/  ISETP.GE.OR P3, PT, R20, UR14, P3 ;  /* 0x0000000e14007c0c */ /* 0x000fe20009f66670 */
[----:B----4-:R-:W-:Y:S02]  /*1830*/  @!P0 HADD2.F32 R27, -RZ, R26.H0_H0 ;  /* 0x2000001aff1b8230 */ /* 0x010fe40000004100 */
[----:B0-----:R-:W-:-:S10]  /*1840*/  @!P4 IMAD.WIDE R14, R17, 0x2, R14 ;  /* 0x00000002110ec825 */ /* 0x001fd400078e020e */
[----:B------:R-:W0:Y:S01]  /*1850*/  @!P3 LDC.64 R16, c[0x0][0x210] ;  /* 0x00008400ff10bb82 */ /* 0x000e220000000a00 */
[----:B------:R-:W2:Y:S01]  /*1860*/  @!P4 LDG.E.U16 R14, desc[UR8][R14.64] ;  /* 0x000000080e0ec981 */ /* 0x000ea2000c1e1500 */
[----:B-----5:R-:W-:-:S03]  /*1870*/  @!P0 HADD2.F32 R26, -RZ, R24.H0_H0 ;  /* 0x20000018ff1a8230 */ /* 0x020fc60000004100 */
[----:B------:R-:W3:Y:S02]  /*1880*/  @!P4 LDG.E.U16 R24, desc[UR8][R12.64+0x22] ;  /* 0x000022080c18c981 */ /* 0x000ee4000c1e1500 */
[----:B------:R-:W-:Y:S01]  /*1890*/  @!P0 FFMA.FTZ R0, R27, R26, R0 ;  /* 0x0000001a1b008223 */ /* 0x000fe20000010000 */
[----:B------:R-:W-:Y:S01]  /*18a0*/  @!P3 IMAD R27, R25, UR14, R20 ;  /* 0x0000000e191bbc24 */ /* 0x000fe2000f8e0214 */
[----:B------:R-:W4:Y:S03]  /*18b0*/  @!P3 LDG.E.U16 R26, desc[UR8][R12.64+0x24] ;  /* 0x000024080c1ab981 */ /* 0x000f26000c1e1500 */
[----:B0-----:R-:W-:-:S05]  /*18c0*/  @!P3 IMAD.WIDE R16, R27, 0x2, R16 ;  /* 0x000000021b10b825 */ /* 0x001fca00078e0210 */
[----:B------:R0:W5:Y:S01]  /*18d0*/  @!P3 LDG.E.U16 R27, desc[UR8][R16.64] ;  /* 0x00000008101bb981 */ /* 0x000162000c1e1500 */
[----:B------:R-:W-:-:S04]  /*18e0*/  LOP3.LUT R28, R21, R23, RZ, 0xfc, !PT ;  /* 0x00000017151c7212 */ /* 0x000fc800078efcff */
[----:B------:R-:W-:-:S04]  /*18f0*/  ISETP.LT.OR P0, PT, R28, RZ, P2 ;  /* 0x000000ff1c00720c */ /* 0x000fc80001701670 */
[----:B------:R-:W-:Y:S02]  /*1900*/  ISETP.GE.OR P0, PT, R21, UR14, P0 ;  /* 0x0000000e15007c0c */ /* 0x000fe40008706670 */
[----:B------:R-:W-:-:S04]  /*1910*/  IADD3 R23, R23, UR17, RZ ;  /* 0x0000001117177c10 */ /* 0x000fc8000fffe0ff */
[----:B------:R-:W-:-:S07]  /*1920*/  ISETP.GE.AND P1, PT, R23, UR15, PT ;  /* 0x0000000f17007c0c */ /* 0x000fce000bf26270 */
[----:B0-----:R-:W0:Y:S01]  /*1930*/  @!P0 LDC.64 R16, c[0x0][0x210] ;  /* 0x00008400ff108b82 */ /* 0x001e220000000a00 */
[----:B------:R-:W-:Y:S02]  /*1940*/  @!P0 IMAD R25, R25, UR14, R21 ;  /* 0x0000000e19198c24 */ /* 0x000fe4000f8e0215 */
[----:B------:R-:W-:Y:S02]  /*1950*/  IMAD R19, R19, UR15, R23 ;  /* 0x0000000f13137c24 */ /* 0x000fe4000f8e0217 */
[----:B--2---:R-:W-:Y:S02]  /*1960*/  @!P4 HADD2.F32 R14, -RZ, R14.H0_H0 ;  /* 0x2000000eff0ec230 */ /* 0x004fe40000004100 */
[----:B---3--:R-:W-:Y:S01]  /*1970*/  @!P4 HADD2.F32 R15, -RZ, R24.H0_H0 ;  /* 0x20000018ff0fc230 */ /* 0x008fe20000004100 */
[----:B------:R-:W-:-:S04]  /*1980*/  LOP3.LUT R24, R22, R23, RZ, 0xfc, !PT ;  /* 0x0000001716187212 */ /* 0x000fc800078efcff */
[----:B------:R-:W-:Y:S01]  /*1990*/  @!P4 FFMA.FTZ R0, R15, R14, R0 ;  /* 0x0000000e0f00c223 */ /* 0x000fe20000010000 */
[----:B------:R-:W-:Y:S02]  /*19a0*/  ISETP.LT.OR P2, PT, R24, RZ, P1 ;  /* 0x000000ff1800720c */ /* 0x000fe40000f41670 */
[CC--:B------:R-:W-:Y:S02]  /*19b0*/  LOP3.LUT R14, R11.reuse, R23.reuse, RZ, 0xfc, !PT ;  /* 0x000000170b0e7212 */ /* 0x0c0fe400078efcff */
[----:B------:R-:W-:Y:S02]  /*19c0*/  ISETP.GE.OR P2, PT, R22, UR14, P2 ;  /* 0x0000000e16007c0c */ /* 0x000fe40009746670 */
[----:B------:R-:W-:Y:S01]  /*19d0*/  ISETP.LT.OR P4, PT, R14, RZ, P1 ;  /* 0x000000ff0e00720c */ /* 0x000fe20000f81670 */
[----:B----4-:R-:W-:Y:S01]  /*19e0*/  @!P3 HADD2.F32 R15, -RZ, R26.H0_H0 ;  /* 0x2000001aff0fb230 */ /* 0x010fe20000004100 */
[----:B------:R-:W-:Y:S02]  /*19f0*/  LOP3.LUT R24, R18, R23, RZ, 0xfc, !PT ;  /* 0x0000001712187212 */ /* 0x000fe400078efcff */
[----:B------:R-:W-:Y:S01]  /*1a00*/  ISETP.GE.OR P4, PT, R11, UR14, P4 ;  /* 0x0000000e0b007c0c */ /* 0x000fe2000a786670 */
[----:B-----5:R-:W-:-:S05]  /*1a10*/  @!P3 HADD2.F32 R27, -RZ, R27.H0_H0 ;  /* 0x2000001bff1bb230 */ /* 0x020fca0000004100 */
[----:B------:R-:W-:Y:S01]  /*1a20*/  @!P3 FFMA.FTZ R0, R15, R27, R0 ;  /* 0x0000001b0f00b223 */ /* 0x000fe20000010000 */
[----:B------:R-:W-:Y:S01]  /*1a30*/  ISETP.LT.OR P3, PT, R24, RZ, P1 ;  /* 0x000000ff1800720c */ /* 0x000fe20000f61670 */
[----:B------:R-:W1:Y:S01]  /*1a40*/  @!P2 LDC.64 R14, c[0x0][0x210] ;  /* 0x00008400ff0eab82 */ /* 0x000e620000000a00 */
[----:B------:R-:W-:-:S04]  /*1a50*/  LOP3.LUT R24, R20, R23, RZ, 0xfc, !PT ;  /* 0x0000001714187212 */ /* 0x000fc800078efcff */
[----:B------:R-:W-:Y:S01]  /*1a60*/  ISETP.LT.OR P5, PT, R24, RZ, P1 ;  /* 0x000000ff1800720c */ /* 0x000fe20000fa1670 */
[----:B0-----:R-:W-:Y:S01]  /*1a70*/  @!P0 IMAD.WIDE R24, R25, 0x2, R16 ;  /* 0x0000000219188825 */ /* 0x001fe200078e0210 */
[----:B------:R-:W-:Y:S01]  /*1a80*/  ISETP.GE.OR P3, PT, R18, UR14, P3 ;  /* 0x0000000e12007c0c */ /* 0x000fe20009f66670 */
[----:B------:R-:W0:Y:S01]  /*1a90*/  @!P4 LDC.64 R16, c[0x0][0x210] ;  /* 0x00008400ff10cb82 */ /* 0x000e220000000a00 */
[----:B------:R-:W-:Y:S02]  /*1aa0*/  LOP3.LUT R23, R21, R23, RZ, 0xfc, !PT ;  /* 0x0000001715177212 */ /* 0x000fe400078efcff */
[----:B------:R-:W-:Y:S01]  /*1ab0*/  ISETP.GE.OR P5, PT, R20, UR14, P5 ;  /* 0x0000000e14007c0c */ /* 0x000fe2000afa6670 */
[----:B------:R-:W-:Y:S01]  /*1ac0*/  @!P2 IMAD R27, R19, UR14, R22 ;  /* 0x0000000e131bac24 */ /* 0x000fe2000f8e0216 */
[----:B------:R-:W-:Y:S01]  /*1ad0*/  ISETP.LT.OR P1, PT, R23, RZ, P1 ;  /* 0x000000ff1700720c */ /* 0x000fe20000f21670 */
[----:B------:R-:W-:Y:S01]  /*1ae0*/  @!P4 IMAD R28, R19, UR14, R11 ;  /* 0x0000000e131ccc24 */ /* 0x000fe2000f8e020b */
[----:B------:R-:W2:Y:S02]  /*1af0*/  @!P0 LDG.E.U16 R24, desc[UR8][R24.64] ;  /* 0x0000000818188981 */ /* 0x000ea4000c1e1500 */
[----:B------:R-:W-:-:S03]  /*1b00*/  ISETP.GE.OR P1, PT, R21, UR14, P1 ;  /* 0x0000000e15007c0c */ /* 0x000fc60008f26670 */
[----:B------:R-:W3:Y:S01]  /*1b10*/  @!P3 LDC.64 R22, c[0x0][0x210] ;  /* 0x00008400ff16bb82 */ /* 0x000ee20000000a00 */
[----:B------:R-:W-:Y:S02]  /*1b20*/  @!P3 IMAD R11, R19, UR14, R18 ;  /* 0x0000000e130bbc24 */ /* 0x000fe4000f8e0212 */
[----:B-1----:R-:W-:Y:S01]  /*1b30*/  @!P2 IMAD.WIDE R26, R27, 0x2, R14 ;  /* 0x000000021b1aa825 */ /* 0x002fe200078e020e */
[----:B------:R-:W4:Y:S04]  /*1b40*/  @!P4 LDG.E.U16 R25, desc[UR8][R12.64+0x2a] ;  /* 0x00002a080c19c981 */ /* 0x000f28000c1e1500 */
[----:B------:R-:W1:Y:S01]  /*1b50*/  @!P5 LDC.64 R14, c[0x0][0x210] ;  /* 0x00008400ff0edb82 */ /* 0x000e620000000a00 */
[C---:B------:R-:W-:Y:S01]  /*1b60*/  @!P5 IMAD R29, R19.reuse, UR14, R20 ;  /* 0x0000000e131ddc24 */ /* 0x040fe2000f8e0214 */
[----:B------:R-:W5:Y:S01]  /*1b70*/  @!P2 LDG.E.U16 R26, desc[UR8][R26.64] ;  /* 0x000000081a1aa981 */ /* 0x000f62000c1e1500 */
[----:B------:R-:W-:-:S02]  /*1b80*/  @!P1 IMAD R21, R19, UR14, R21 ;  /* 0x0000000e13159c24 */ /* 0x000fc4000f8e0215 */
        /* <DEDUP_REMOVED lines=14> */
[----:B0-----:R-:W-:Y:S01]  /*1c70*/  SHF.R.S64 R12, RZ, 0x1f, R10 ;  /* 0x0000001fff0c7819 */ /* 0x001fe2000000100a */
[----:B--2---:R-:W-:Y:S02]  /*1c80*/  @!P0 HADD2.F32 R24, -RZ, R24.H0_H0 ;  /* 0x20000018ff188230 */ /* 0x004fe40000004100 */
[----:B----4-:R-:W-:Y:S02]  /*1c90*/  @!P4 HADD2.F32 R25, -RZ, R25.H0_H0 ;  /* 0x20000019ff19c230 */ /* 0x010fe40000004100 */
[----:B-----5:R-:W-:-:S02]  /*1ca0*/  @!P2 HADD2.F32 R26, -RZ, R26.H0_H0 ;  /* 0x2000001aff1aa230 */ /* 0x020fc40000004100 */
[----:B------:R-:W-:-:S05]  /*1cb0*/  @!P0 HADD2.F32 R27, -RZ, R20.H0_H0 ;  /* 0x20000014ff1b8230 */ /* 0x000fca0000004100 */
[----:B------:R-:W-:Y:S01]  /*1cc0*/  @!P0 FFMA.FTZ R0, R27, R24, R0 ;  /* 0x000000181b008223 */ /* 0x000fe20000010000 */
[----:B------:R-:W-:Y:S02]  /*1cd0*/  @!P4 HADD2.F32 R18, -RZ, R18.H0_H0 ;  /* 0x20000012ff12c230 */ /* 0x000fe40000004100 */
[----:B---3--:R-:W-:-:S05]  /*1ce0*/  @!P2 HADD2.F32 R11, -RZ, R11.H0_H0 ;  /* 0x2000000bff0ba230 */ /* 0x008fca0000004100 */
[----:B------:R-:W-:Y:S01]  /*1cf0*/  @!P2 FFMA.FTZ R0, R11, R26, R0 ;  /* 0x0000001a0b00a223 */ /* 0x000fe20000010000 */
[----:B------:R-:W-:Y:S02]  /*1d00*/  @!P3 HADD2.F32 R11, -RZ, R28.H0_H0 ;  /* 0x2000001cff0bb230 */ /* 0x000fe40000004100 */
[----:B------:R-:W-:Y:S02]  /*1d10*/  @!P3 HADD2.F32 R22, -RZ, R22.H0_H0 ;  /* 0x20000016ff16b230 */ /* 0x000fe40000004100 */
[----:B------:R-:W-:Y:S01]  /*1d20*/  @!P4 FFMA.FTZ R0, R25, R18, R0 ;  /* 0x000000121900c223 */ /* 0x000fe20000010000 */
[----:B------:R-:W-:-:S03]  /*1d30*/  @!P5 HADD2.F32 R14, -RZ, R14.H0_H0 ;  /* 0x2000000eff0ed230 */ /* 0x000fc60000004100 */
[----:B------:R-:W-:Y:S01]  /*1d40*/  @!P3 FFMA.FTZ R0, R11, R22, R0 ;  /* 0x000000160b00b223 */ /* 0x000fe20000010000 */
[----:B------:R-:W-:Y:S02]  /*1d50*/  @!P5 HADD2.F32 R21, -RZ, R21.H0_H0 ;  /* 0x20000015ff15d230 */ /* 0x000fe40000004100 */
[----:B------:R-:W-:Y:S02]  /*1d60*/  @!P1 HADD2.F32 R19, -RZ, R19.H0_H0 ;  /* 0x20000013ff139230 */ /* 0x000fe40000004100 */
[----:B------:R-:W-:Y:S02]  /*1d70*/  @!P1 HADD2.F32 R16, -RZ, R16.H0_H0 ;  /* 0x20000010ff109230 */ /* 0x000fe40000004100 */
[----:B------:R-:W-:Y:S01]  /*1d80*/  @!P5 FFMA.FTZ R0, R21, R14, R0 ;  /* 0x0000000e1500d223 */ /* 0x000fe20000010000 */
[----:B------:R-:W-:-:S03]  /*1d90*/  IADD3 R12, P0, R12, UR18, RZ ;  /* 0x000000120c0c7c10 */ /* 0x000fc6000ff1e0ff */
[----:B------:R-:W-:Y:S01]  /*1da0*/  @!P1 FFMA.FTZ R0, R19, R16, R0 ;  /* 0x0000001013009223 */ /* 0x000fe20000010000 */
[C---:B------:R-:W-:Y:S02]  /*1db0*/  LEA.HI.X.SX32 R13, R10.reuse, UR19, 0x1, P0 ;  /* 0x000000130a0d7c11 */ /* 0x040fe400080f0eff */
[----:B------:R-:W-:Y:S02]  /*1dc0*/  IADD3 R10, P0, R10, UR7, RZ ;  /* 0x000000070a0a7c10 */ /* 0x000fe4000ff1e0ff */
[----:B------:R-:W-:Y:S02]  /*1dd0*/  F2FP.F16.F32.PACK_AB R0, RZ, R0 ;  /* 0x00000000ff00723e */ /* 0x000fe400000000ff */
[----:B------:R-:W-:Y:S02]  /*1de0*/  IADD3.X R9, RZ, R9, RZ, P0, !PT ;  /* 0x00000009ff097210 */ /* 0x000fe400007fe4ff */
[----:B------:R-:W-:Y:S01]  /*1df0*/  ISETP.GE.U32.AND P0, PT, R10, UR20, PT ;  /* 0x000000140a007c0c */ /* 0x000fe2000bf06070 */
[----:B------:R0:W-:Y:S03]  /*1e00*/  STG.E.U16 desc[UR8][R12.64], R0 ;  /* 0x000000000c007986 */ /* 0x0001e6000c101508 */
[----:B------:R-:W-:-:S13]  /*1e10*/  ISETP.GE.AND.EX P0, PT, R9, UR10, PT, P0 ;  /* 0x0000000a09007c0c */ /* 0x000fda000bf06300 */
[----:B0-----:R-:W-:Y:S05]  /*1e20*/  @!P0 BRA `(.L_x_935) ;  /* 0xffffffe400908947 */ /* 0x001fea000383ffff */
[----:B------:R-:W-:Y:S05]  /*1e30*/  BSYNC B0 ;  /* 0x0000000000007941 */ /* 0x000fea0003800000 */
.L_x_934:
[----:B------:R-:W-:Y:S05]  /*1e40*/  EXIT ;  /* 0x000000000000794d */ /* 0x000fea0003800000 */
.L_x_933:
        /* <DEDUP_REMOVED lines=18> */
[----:B---3--:R-:W-:Y:S01]  /*1f70*/  IMAD.MOV.U32 R10, RZ, RZ, RZ ;  /* 0x000000ffff0a7224 */ /* 0x008fe200078e00ff */
[----:B-----5:R-:W-:-:S05]  /*1f80*/  IADD3 R9, RZ, -R11, RZ ;  /* 0x8000000bff097210 */ /* 0x020fca0007ffe0ff */
[----:B------:R-:W-:-:S04]  /*1f90*/  IMAD R9, R9, R4, RZ ;  /* 0x0000000409097224 */ /* 0x000fc800078e02ff */
[----:B012-4-:R-:W-:-:S07]  /*1fa0*/  IMAD.HI.U32 R2, R11, R9, R10 ;  /* 0x000000090b027227 */ /* 0x017fce00078e000a */
.L_x_937:
[----:B------:R-:W-:Y:S01]  /*1fb0*/  IABS R11, R8 ;  /* 0x00000008000b7213 */ /* 0x000fe20000000000 */
[----:B------:R-:W-:Y:S01]  /*1fc0*/  UPRMT UR4, UR5, 0x8880, URZ ;  /* 0x0000888005047896 */ /* 0x000fe2000800003f */
[----:B------:R-:W-:Y:S02]  /*1fd0*/  IABS R9, R7 ;  /* 0x0000000700097213 */ /* 0x000fe40000000000 */
[----:B------:R-:W-:Y:S01]  /*1fe0*/  IABS R10, R5 ;  /* 0x00000005000a7213 */ /* 0x000fe20000000000 */
[----:B------:R-:W-:Y:S01]  /*1ff0*/  IMAD.HI.U32 R14, R2, R11, RZ ;  /* 0x0000000b020e7227 */ /* 0x000fe200078e00ff */
[----:B------:R-:W0:Y:S01]  /*2000*/  I2F.RP R15, R9 ;  /* 0x00000009000f7306 */ /* 0x000e220000209400 */
[----:B------:R-:W-:Y:S02]  /*2010*/  IABS R17, R6 ;  /* 0x0000000600117213 */ /* 0x000fe40000000000 */
[----:B------:R-:W-:Y:S02]  /*2020*/  ISETP.NE.AND P5, PT, R6, RZ, PT ;  /* 0x000000ff0600720c */ /* 0x000fe40003fa5270 */
[----:B------:R-:W-:-:S05]  /*2030*/  IADD3 R0, -R14, RZ, RZ ;  /* 0x000000ff0e007210 */ /* 0x000fca0007ffe1ff */
[----:B------:R-:W-:Y:S01]  /*2040*/  IMAD R11, R10, R0, R11 ;  /* 0x000000000a0b7224 */ /* 0x000fe200078e020b */
[----:B------:R-:W-:Y:S01]  /*2050*/  LOP3.LUT R0, R8, R5, RZ, 0x3c, !PT ;  /* 0x0000000508007212 */ /* 0x000fe200078e3cff */
[----:B0-----:R-:W0:Y:S03]  /*2060*/  MUFU.RCP R15, R15 ;  /* 0x0000000f000f7308 */ /* 0x001e260000001000 */
[----:B------:R-:W-:Y:S02]  /*2070*/  ISETP.GT.U32.AND P1, PT, R4, R11, PT ;  /* 0x0000000b0400720c */ /* 0x000fe40003f24070 */
[----:B------:R-:W-:-:S11]  /*2080*/  ISETP.GE.AND P2, PT, R0, RZ, PT ;  /* 0x000000ff0000720c */ /* 0x000fd60003f46270 */
[----:B------:R-:W-:Y:S02]  /*2090*/  @!P1 IADD3 R11, R11, -R10, RZ ;  /* 0x8000000a0b0b9210 */ /* 0x000fe40007ffe0ff */
[----:B------:R-:W-:Y:S02]  /*20a0*/  @!P1 IADD3 R14, R14, 0x1, RZ ;  /* 0x000000010e0e9810 */ /* 0x000fe40007ffe0ff */
[----:B0-----:R-:W-:Y:S02]  /*20b0*/  IADD3 R10, R15, 0xffffffe, RZ ;  /* 0x0ffffffe0f0a7810 */ /* 0x001fe40007ffe0ff */
[----:B------:R-:W-:Y:S02]  /*20c0*/  ISETP.GE.U32.AND P0, PT, R11, R4, PT ;  /* 0x000000040b00720c */ /* 0x000fe40003f06070 */
[----:B------:R0:W1:Y:S01]  /*20d0*/  F2I.FTZ.U32.TRUNC.NTZ R11, R10 ;  /* 0x0000000a000b7305 */ /* 0x000062000021f000 */
[----:B------:R-:W-:Y:S01]  /*20e0*/  ISETP.NE.AND P1, PT, R5, RZ, PT ;  /* 0x000000ff0500720c */ /* 0x000fe20003f25270 */
[----:B0-----:R-:W-:-:S09]  /*20f0*/  HFMA2.MMA R10, -RZ, RZ, 0, 0 ;  /* 0x00000000ff0a7435 */ /* 0x001fd200000001ff */
[----:B------:R-:W-:-:S04]  /*2100*/  @P0 IADD3 R14, R14, 0x1, RZ ;  /* 0x000000010e0e0810 */ /* 0x000fc80007ffe0ff */
[----:B------:R-:W-:Y:S01]  /*2110*/  @!P2 IADD3 R14, -R14, RZ, RZ ;  /* 0x000000ff0e0ea210 */ /* 0x000fe20007ffe1ff */
[----:B-1----:R-:W-:Y:S01]  /*2120*/  IMAD.MOV R0, RZ, RZ, -R11 ;  /* 0x000000ffff007224 */ /* 0x002fe200078e0a0b */
[----:B------:R-:W-:-:S03]  /*2130*/  @!P1 LOP3.LUT R14, RZ, R5, RZ, 0x33, !PT ;  /* 0x00000005ff0e9212 */ /* 0x000fc600078e33ff */
[----:B------:R-:W-:Y:S01]  /*2140*/  IMAD R15, R0, R9, RZ ;  /* 0x00000009000f7224 */ /* 0x000fe200078e02ff */
[----:B------:R-:W-:Y:S02]  /*2150*/  IABS R16, R14 ;  /* 0x0000000e00107213 */ /* 0x000fe40000000000 */
[----:B------:R-:W-:Y:S01]  /*2160*/  MOV R0, R17 ;  /* 0x0000001100007202 */ /* 0x000fe20000000f00 */
[----:B------:R-:W-:Y:S01]  /*2170*/  IMAD.HI.U32 R15, R11, R15, R10 ;  /* 0x0000000f0b0f7227 */ /* 0x000fe200078e000a */
[----:B------:R-:W-:Y:S02]  /*2180*/  MOV R10, R16 ;  /* 0x00000010000a7202 */ /* 0x000fe40000000f00 */
[----:B------:R-:W0:Y:S01]  /*2190*/  I2F.RP R16, R0 ;  /* 0x0000000000107306 */ /* 0x000e220000209400 */
[----:B------:R-:W-:Y:S02]  /*21a0*/  IADD3 R21, -R14, RZ, RZ ;  /* 0x000000ff0e157210 */ /* 0x000fe40007ffe1ff */
[----:B------:R-:W-:-:S04]  /*21b0*/  IMAD.HI.U32 R22, R15, R10, RZ ;  /* 0x0000000a0f167227 */ /* 0x000fc800078e00ff */
[----:B------:R-:W-:Y:S01]  /*21c0*/  IMAD R21, R5, R21, R8 ;  /* 0x0000001505157224 */ /* 0x000fe200078e0208 */
[----:B------:R-:W-:-:S05]  /*21d0*/  IADD3 R11, -R22, RZ, RZ ;  /* 0x000000ff160b7210 */ /* 0x000fca0007ffe1ff */
[C---:B------:R-:W-:Y:S01]  /*21e0*/  IMAD R10, R9.reuse, R11, R10 ;  /* 0x0000000b090a7224 */ /* 0x040fe200078e020a */
[----:B0-----:R-:W0:Y:S04]  /*21f0*/  MUFU.RCP R16, R16 ;  /* 0x0000001000107308 */ /* 0x001e280000001000 */
[----:B------:R-:W-:-:S13]  /*2200*/  ISETP.GT.U32.AND P1, PT, R9, R10, PT ;  /* 0x0000000a0900720c */ /* 0x000fda0003f24070 */
[----:B------:R-:W-:Y:S01]  /*2210*/  @!P1 IMAD.IADD R10, R10, 0x1, -R9 ;  /* 0x000000010a0a9824 */ /* 0x000fe200078e0a09 */
[----:B0-----:R-:W-:Y:S02]  /*2220*/  IADD3 R11, R16, 0xffffffe, RZ ;  /* 0x0ffffffe100b7810 */ /* 0x001fe40007ffe0ff */
[----:B------:R-:W-:Y:S02]  /*2230*/  @!P1 IADD3 R22, R22, 0x1, RZ ;  /* 0x0000000116169810 */ /* 0x000fe40007ffe0ff */
[----:B------:R-:W-:Y:S01]  /*2240*/  ISETP.GE.U32.AND P0, PT, R10, R9, PT ;  /* 0x000000090a00720c */ /* 0x000fe20003f06070 */
[----:B------:R-:W-:Y:S01]  /*2250*/  IMAD.MOV.U32 R10, RZ, RZ, RZ ;  /* 0x000000ffff0a7224 */ /* 0x000fe200078e00ff */
[----:B------:R-:W0:Y:S01]  /*2260*/  F2I.FTZ.U32.TRUNC.NTZ R11, R11 ;  /* 0x0000000b000b7305 */ /* 0x000e22000021f000 */
[----:B------:R-:W-:Y:S02]  /*2270*/  LOP3.LUT R9, R14, R7, RZ, 0x3c, !PT ;  /* 0x000000070e097212 */ /* 0x000fe400078e3cff */
[----:B------:R-:W-:-:S02]  /*2280*/  ISETP.NE.AND P1, PT, R7, RZ, PT ;  /* 0x000000ff0700720c */ /* 0x000fc40003f25270 */
[----:B------:R-:W-:-:S06]  /*2290*/  ISETP.GE.AND P2, PT, R9, RZ, PT ;  /* 0x000000ff0900720c */ /* 0x000fcc0003f46270 */
[----:B------:R-:W-:Y:S02]  /*22a0*/  @P0 IADD3 R22, R22, 0x1, RZ ;  /* 0x0000000116160810 */ /* 0x000fe40007ffe0ff */
[----:B0-----:R-:W-:-:S05]  /*22b0*/  IADD3 R9, RZ, -R11, RZ ;  /* 0x8000000bff097210 */ /* 0x001fca0007ffe0ff */
[----:B------:R-:W-:Y:S01]  /*22c0*/  @!P2 IADD3 R22, -R22, RZ, RZ ;  /* 0x000000ff1616a210 */ /* 0x000fe20007ffe1ff */
[----:B------:R-:W-:Y:S01]  /*22d0*/  IMAD R9, R9, R0, RZ ;  /* 0x0000000009097224 */ /* 0x000fe200078e02ff */
[----:B------:R-:W-:Y:S02]  /*22e0*/  @!P1 LOP3.LUT R22, RZ, R7, RZ, 0x33, !PT ;  /* 0x00000007ff169212 */ /* 0x000fe400078e33ff */
[----:B------:R-:W-:Y:S01]  /*22f0*/  ISETP.NE.AND P1, PT, RZ, UR4, PT ;  /* 0x00000004ff007c0c */ /* 0x000fe2000bf25270 */
[----:B------:R-:W-:Y:S01]  /*2300*/  IMAD.HI.U32 R16, R11, R9, R10 ;  /* 0x000000090b107227 */ /* 0x000fe200078e000a */
[----:B------:R-:W-:Y:S01]  /*2310*/  IABS R15, R22 ;  /* 0x00000016000f7213 */ /* 0x000fe20000000000 */
[----:B------:R-:W0:Y:S01]  /*2320*/  LDC.64 R10, c[0x0][0x2c8] ;  /* 0x0000b200ff0a7b82 */ /* 0x000e220000000a00 */
[----:B------:R-:W-:-:S03]  /*2330*/  ISETP.GE.AND P4, PT, R22, RZ, PT ;  /* 0x000000ff1600720c */ /* 0x000fc60003f86270 */
[----:B------:R-:W-:-:S05]  /*2340*/  IMAD.HI.U32 R9, R16, R15, RZ ;  /* 0x0000000f10097227 */ /* 0x000fca00078e00ff */
[----:B------:R-:W-:Y:S01]  /*2350*/  IADD3 R9, -R9, RZ, RZ ;  /* 0x000000ff09097210 */ /* 0x000fe20007ffe1ff */
[----:B------:R-:W1:Y:S04]  /*2360*/  @P1 LDC.64 R26, c[0x0][0x288] ;  /* 0x0000a200ff1a1b82 */ /* 0x000e680000000a00 */
[----:B------:R-:W-:Y:S01]  /*2370*/  IMAD R9, R0, R9, R15 ;  /* 0x0000000900097224 */ /* 0x000fe200078e020f */
[----:B------:R-:W-:-:S04]  /*2380*/  IADD3 R15, -R22, RZ, RZ ;  /* 0x000000ff160f7210 */ /* 0x000fc80007ffe1ff */
[----:B------:R-:W-:Y:S01]  /*2390*/  ISETP.GT.U32.AND P0, PT, R0, R9, PT ;  /* 0x000000090000720c */ /* 0x000fe20003f04070 */
[----:B------:R-:W-:-:S04]  /*23a0*/  IMAD R14, R7, R15, R14 ;  /* 0x0000000f070e7224 */ /* 0x000fc800078e020e */
[----:B0-----:R-:W-:Y:S02]  /*23b0*/  IMAD R23, R14, UR13, -R11 ;  /* 0x0000000d0e177c24 */ /* 0x001fe4000f8e0a0b */
[----:B------:R-:W-:Y:S02]  /*23c0*/  IMAD R21, R21, UR12, -R10 ;  /* 0x0000000c15157c24 */ /* 0x000fe4000f8e0a0a */
[----:B------:R-:W-:Y:S01]  /*23d0*/  IMAD R24, R22, UR15, R23 ;  /* 0x0000000f16187c24 */ /* 0x000fe2000f8e0217 */
[----:B------:R-:W-:Y:S02]  /*23e0*/  ISETP.GE.AND P2, PT, R23, UR15, PT ;  /* 0x0000000f17007c0c */ /* 0x000fe4000bf46270 */
[----:B------:R-:W-:Y:S02]  /*23f0*/  LOP3.LUT R10, R21, R23, RZ, 0xfc, !PT ;  /* 0x00000017150a7212 */ /* 0x000fe400078efcff */
[----:B------:R-:W-:Y:S02]  /*2400*/  @!P0 IADD3 R9, R9, -R0, RZ ;  /* 0x8000000009098210 */ /* 0x000fe40007ffe0ff */
[----:B------:R-:W-:-:S02]  /*2410*/  ISETP.LT.OR P3, PT, R10, RZ, P2 ;  /* 0x000000ff0a00720c */ /* 0x000fc40001761670 */
[----:B------:R-:W-:Y:S02]  /*2420*/  ISETP.GT.U32.AND P0, PT, R0, R9, PT ;  /* 0x000000090000720c */ /* 0x000fe40003f04070 */
[C---:B------:R-:W-:Y:S02]  /*2430*/  ISETP.GE.OR P3, PT, R21.reuse, UR14, P3 ;  /* 0x0000000e15007c0c */ /* 0x040fe40009f66670 */
[----:B------:R-:W-:-:S09]  /*2440*/  IADD3 R11, R21, UR11, RZ ;  /* 0x0000000b150b7c10 */ /* 0x000fd2000fffe0ff */
[----:B------:R-:W-:Y:S01]  /*2450*/  @!P0 IMAD.IADD R9, R9, 0x1, -R0 ;  /* 0x0000000109098824 */ /* 0x000fe200078e0a00 */
[----:B------:R-:W-:Y:S01]  /*2460*/  LOP3.LUT R0, R11, R23, RZ, 0xfc, !PT ;  /* 0x000000170b007212 */ /* 0x000fe200078efcff */
[----:B------:R-:W0:Y:S03]  /*2470*/  @!P3 LDC.64 R28, c[0x0][0x210] ;  /* 0x00008400ff1cbb82 */ /* 0x000e260000000a00 */
[----:B------:R-:W-:Y:S02]  /*2480*/  MOV R15, R9 ;  /* 0x00000009000f7202 */ /* 0x000fe40000000f00 */
[----:B------:R-:W-:Y:S02]  /*2490*/  ISETP.LT.OR P0, PT, R0, RZ, P2 ;  /* 0x000000ff0000720c */ /* 0x000fe40001701670 */
[----:B------:R-:W-:Y:S02]  /*24a0*/  @!P4 IADD3 R15, -R15, RZ, RZ ;  /* 0x000000ff0f0fc210 */ /* 0x000fe40007ffe1ff */
[----:B------:R-:W-:-:S02]  /*24b0*/  @!P5 LOP3.LUT R15, RZ, R6, RZ, 0x33, !PT ;  /* 0x00000006ff0fd212 */ /* 0x000fc400078e33ff */
        /* <DEDUP_REMOVED lines=14> */
[----:B------:R-:W-:-:S04]  /*25a0*/  IADD3 R20, R11, UR11, RZ ;  /* 0x0000000b0b147c10 */ /* 0x000fc8000fffe0ff */
[----:B------:R-:W-:-:S04]  /*25b0*/  LOP3.LUT R0, R20, R23, RZ, 0xfc, !PT ;  /* 0x0000001714007212 */ /* 0x000fc800078efcff */
[----:B------:R-:W-:-:S04]  /*25c0*/  ISETP.LT.OR P0, PT, R0, RZ, P2 ;  /* 0x000000ff0000720c */ /* 0x000fc80001701670 */
[C---:B------:R-:W-:Y:S02]  /*25d0*/  ISETP.GE.OR P0, PT, R20.reuse, UR14, P0 ;  /* 0x0000000e14007c0c */ /* 0x040fe40008706670 */
[----:B------:R-:W-:Y:S01]  /*25e0*/  IADD3 R9, R20, UR11, RZ ;  /* 0x0000000b14097c10 */ /* 0x000fe2000fffe0ff */
[----:B------:R-:W-:-:S03]  /*25f0*/  HFMA2.MMA R0, -RZ, RZ, 0, 0 ;  /* 0x00000000ff007435 */ /* 0x000fc600000001ff */
[----:B-1----:R-:W-:-:S07]  /*2600*/  LOP3.LUT R27, R9, R23, RZ, 0xfc, !PT ;  /* 0x00000017091b7212 */ /* 0x002fce00078efcff */
[----:B0-----:R-:W0:Y:S01]  /*2610*/  @!P0 LDC.64 R16, c[0x0][0x210] ;  /* 0x00008400ff108b82 */ /* 0x001e220000000a00 */
[----:B------:R-:W3:Y:S01]  /*2620*/  @!P0 LDG.E.U16 R28, desc[UR8][R14.64+0x4] ;  /* 0x000004080e1c8981 */ /* 0x000ee2000c1e1500 */
[----:B--2---:R-:W-:Y:S01]  /*2630*/  @P1 HADD2.F32 R0, -RZ, R26.H0_H0 ;  /* 0x2000001aff001230 */ /* 0x004fe20000004100 */
[----:B------:R-:W-:-:S04]  /*2640*/  ISETP.LT.OR P1, PT, R27, RZ, P2 ;  /* 0x000000ff1b00720c */ /* 0x000fc80001721670 */
[----:B------:R-:W-:Y:S01]  /*2650*/  ISETP.GE.OR P1, PT, R9, UR14, P1 ;  /* 0x0000000e09007c0c */ /* 0x000fe20008f26670 */
[----:B----4-:R-:W-:Y:S02]  /*2660*/  @!P3 HADD2.F32 R18, -RZ, R18.H0_H0 ;  /* 0x20000012ff12b230 */ /* 0x010fe40000004100 */
[----:B-----5:R-:W-:Y:S02]  /*2670*/  @!P3 HADD2.F32 R19, -RZ, R19.H0_H0 ;  /* 0x20000013ff13b230 */ /* 0x020fe40000004100 */
[----:B------:R-:W-:Y:S02]  /*2680*/  @!P0 IMAD R27, R24, UR14, R20 ;  /* 0x0000000e181b8c24 */ /* 0x000fe4000f8e0214 */
[----:B------:R-:W-:Y:S02]  /*2690*/  @!P4 HADD2.F32 R25, -RZ, R25.H0_H0 ;  /* 0x20000019ff19c230 */ /* 0x000fe40000004100 */
[----:B------:R-:W-:-:S04]  /*26a0*/  @!P3 FFMA.FTZ R0, R19, R18, R0 ;  /* 0x000000121300b223 */ /* 0x000fc80000010000 */
[----:B------:R-:W2:Y:S01]  /*26b0*/  @!P1 LDG.E.U16 R26, desc[UR8][R14.64+0x6] ;  /* 0x000006080e1a9981 */ /* 0x000ea2000c1e1500 */
[----:B------:R-:W1:Y:S01]  /*26c0*/  @!P1 LDC.64 R18, c[0x0][0x210] ;  /* 0x00008400ff129b82 */ /* 0x000e620000000a00 */
[----:B0-----:R-:W-:-:S05]  /*26d0*/  @!P0 IMAD.WIDE R16, R27, 0x2, R16 ;  /* 0x000000021b108825 */ /* 0x001fca00078e0210 */
[----:B------:R0:W4:Y:S01]  /*26e0*/  @!P0 LDG.E.U16 R27, desc[UR8][R16.64] ;  /* 0x00000008101b8981 */ /* 0x000122000c1e1500 */
[----:B---3--:R-:W-:-:S05]  /*26f0*/  @!P4 HADD2.F32 R10, -RZ, R10.H0_H0 ;  /* 0x2000000aff0ac230 */ /* 0x008fca0000004100 */
        /* <DEDUP_REMOVED lines=19> */
[----:B----4-:R-:W-:-:S05]  /*2830*/  @!P0 HADD2.F32 R27, -RZ, R27.H0_H0 ;  /* 0x2000001bff1b8230 */ /* 0x010fca0000004100 */
[----:B------:R-:W-:-:S05]  /*2840*/  @!P0 FFMA.FTZ R0, R17, R27, R0 ;  /* 0x0000001b11008223 */ /* 0x000fca0000010000 */
[----:B------:R-:W0:Y:S01]  /*2850*/  @!P3 LDC.64 R16, c[0x0][0x210] ;  /* 0x00008400ff10bb82 */ /* 0x000e220000000a00 */
[----:B--2---:R-:W-:Y:S02]  /*2860*/  @!P1 HADD2.F32 R25, -RZ, R26.H0_H0 ;  /* 0x2000001aff199230 */ /* 0x004fe40000004100 */
[----:B------:R-:W2:Y:S01]  /*2870*/  @!P3 LDG.E.U16 R26, desc[UR8][R14.64+0xa] ;  /* 0x00000a080e1ab981 */ /* 0x000ea2000c1e1500 */
[----:B---3--:R-:W-:-:S05]  /*2880*/  @!P1 HADD2.F32 R18, -RZ, R18.H0_H0 ;  /* 0x20000012ff129230 */ /* 0x008fca0000004100 */
        /* <DEDUP_REMOVED lines=21> */
[----:B---3--:R-:W-:Y:S02]  /*29e0*/  @!P3 HADD2.F32 R27, -RZ, R25.H0_H0 ;  /* 0x20000019ff1bb230 */ /* 0x008fe40000004100 */
[----:B--2---:R-:W-:-:S05]  /*29f0*/  @!P3 HADD2.F32 R25, -RZ, R26.H0_H0 ;  /* 0x2000001aff19b230 */ /* 0x004fca0000004100 */
        /* <DEDUP_REMOVED lines=8> */
[----:B-----5:R-:W-:Y:S02]  /*2a80*/  @!P5 HADD2.F32 R25, -RZ, R19.H0_H0 ;  /* 0x20000013ff19d230 */ /* 0x020fe40000004100 */
[----:B----4-:R-:W-:-:S05]  /*2a90*/  @!P5 HADD2.F32 R19, -RZ, R24.H0_H0 ;  /* 0x20000018ff13d230 */ /* 0x010fca0000004100 */
        /* <DEDUP_REMOVED lines=35> */
[----:B------:R-:W-:Y:S02]  /*2cd0*/  @!P4 HADD2.F32 R19, -RZ, R26.H0_H0 ;  /* 0x2000001aff13c230 */ /* 0x000fe40000004100 */
[----:B------:R-:W4:Y:S03]  /*2ce0*/  @!P5 LDG.E.U16 R26, desc[UR8][R14.64+0x16] ;  /* 0x000016080e1ad981 */ /* 0x000f26000c1e1500 */
        /* <DEDUP_REMOVED lines=12> */
[----:B--2---:R-:W-:Y:S02]  /*2db0*/  @!P3 HADD2.F32 R25, -RZ, R25.H0_H0 ;  /* 0x20000019ff19b230 */ /* 0x004fe40000004100 */
[----:B---3--:R-:W-:-:S05]  /*2dc0*/  @!P3 HADD2.F32 R24, -RZ, R24.H0_H0 ;  /* 0x20000018ff18b230 */ /* 0x008fca0000004100 */
[----:B------:R-:W-:Y:S02]  /*2dd0*/  @!P3 FFMA.FTZ R0, R25, R24, R0 ;  /* 0x000000181900b223 */ /* 0x000fe40000010000 */
[----:B------:R-:W0:Y:S02]  /*2de0*/  @!P0 LDC.64 R24, c[0x0][0x210] ;  /* 0x00008400ff188b82 */ /* 0x000e240000000a00 */
[----:B0-----:R-:W-:-:S06]  /*2df0*/  @!P0 IMAD.WIDE R24, R17, 0x2, R24 ;  /* 0x0000000211188825 */ /* 0x001fcc00078e0218 */
        /* <DEDUP_REMOVED lines=23> */
[----:B0-----:R-:W-:Y:S02]  /*2f70*/  IMAD R24, R22, UR15, R23 ;  /* 0x0000000f16187c24 */ /* 0x001fe4000f8e0217 */
[----:B------:R-:W-:Y:S02]  /*2f80*/  @!P0 HADD2.F32 R29, -RZ, R29.H0_H0 ;  /* 0x2000001dff1d8230 */ /* 0x000fe40000004100 */
[----:B------:R-:W-:-:S04]  /*2f90*/  @!P3 IMAD R25, R24, UR14, R21 ;  /* 0x0000000e1819bc24 */ /* 0x000fc8000f8e0215 */
[----:B-1----:R-:W-:Y:S01]  /*2fa0*/  @!P3 IMAD.WIDE R16, R25, 0x2, R16 ;  /* 0x000000021910b825 */ /* 0x002fe200078e0210 */
[----:B------:R-:W-:-:S03]  /*2fb0*/  LOP3.LUT R25, R11, R23, RZ, 0xfc, !PT ;  /* 0x000000170b197212 */ /* 0x000fc600078efcff */
[----:B--2---:R-:W-:-:S05]  /*2fc0*/  @!P0 HADD2.F32 R28, -RZ, R28.H0_H0 ;  /* 0x2000001cff1c8230 */ /* 0x004fca0000004100 */
[----:B------:R-:W-:Y:S01]  /*2fd0*/  @!P0 FFMA.FTZ R0, R29, R28, R0 ;  /* 0x0000001c1d008223 */ /* 0x000fe20000010000 */
[----:B------:R-:W-:Y:S01]  /*2fe0*/  ISETP.LT.OR P0, PT, R25, RZ, P2 ;  /* 0x000000ff1900720c */ /* 0x000fe20001701670 */
[----:B------:R-:W2:Y:S03]  /*2ff0*/  @!P3 LDG.E.U16 R28, desc[UR8][R14.64+0x1e] ;  /* 0x00001e080e1cb981 */ /* 0x000ea6000c1e1500 */
[----:B------:R-:W-:Y:S01]  /*3000*/  ISETP.GE.OR P0, PT, R11, UR14, P0 ;  /* 0x0000000e0b007c0c */ /* 0x000fe20008706670 */
[----:B---3--:R-:W-:Y:S02]  /*3010*/  @!P1 HADD2.F32 R27, -RZ, R27.H0_H0 ;  /* 0x2000001bff1b9230 */ /* 0x008fe40000004100 */
[----:B----4-:R-:W-:-:S05]  /*3020*/  @!P1 HADD2.F32 R26, -RZ, R26.H0_H0 ;  /* 0x2000001aff1a9230 */ /* 0x010fca0000004100 */
[----:B------:R-:W-:Y:S02]  /*3030*/  @!P1 FFMA.FTZ R0, R27, R26, R0 ;  /* 0x0000001a1b009223 */ /* 0x000fe40000010000 */
[----:B------:R0:W3:Y:S04]  /*3040*/  @!P3 LDG.E.U16 R27, desc[UR8][R16.64] ;  /* 0x00000008101bb981 */ /* 0x0000e8000c1e1500 */
[----:B------:R-:W4:Y:S01]  /*3050*/  @!P0 LDG.E.U16 R26, desc[UR8][R14.64+0x20] ;  /* 0x000020080e1a8981 */ /* 0x000f22000c1e1500 */
[----:B0-----:R-:W0:Y:S01]  /*3060*/  @!P0 LDC.64 R16, c[0x0][0x210] ;  /* 0x00008400ff108b82 */ /* 0x001e220000000a00 */
[----:B-----5:R-:W-:Y:S02]  /*3070*/  @!P4 HADD2.F32 R25, -RZ, R19.H0_H0 ;  /* 0x20000013ff19c230 */ /* 0x020fe40000004100 */
        /* <DEDUP_REMOVED lines=18> */
[----:B----4-:R-:W-:Y:S01]  /*31a0*/  @!P0 HADD2.F32 R27, -RZ, R26.H0_H0 ;  /* 0x2000001aff1b8230 */ /* 0x010fe20000004100 */
[----:B------:R1:W2:Y:S04]  /*31b0*/  @!P5 LDG.E.U16 R16, desc[UR8][R16.64] ;  /* 0x000000081010d981 */ /* 0x0002a8000c1e1500 */
[----:B------:R-:W3:Y:S01]  /*31c0*/  @!P4 LDG.E.U16 R26, desc[UR8][R14.64+0x24] ;  /* 0x000024080e1ac981 */ /* 0x000ee2000c1e1500 */
[----:B-----5:R-:W-:-:S03]  /*31d0*/  @!P0 HADD2.F32 R28, -RZ, R25.H0_H0 ;  /* 0x20000019ff1c8230 */ /* 0x020fc60000004100 */
[----:B------:R-:W4:Y:S02]  /*31e0*/  @!P5 LDG.E.U16 R25, desc[UR8][R14.64+0x22] ;  /* 0x000022080e19d981 */ /* 0x000f24000c1e1500 */
[----:B------:R-:W-:Y:S01]  /*31f0*/  @!P0 FFMA.FTZ R0, R27, R28, R0 ;  /* 0x0000001c1b008223 */ /* 0x000fe20000010000 */
[----:B------:R-:W-:-:S04]  /*3200*/  @!P4 IMAD R27, R24, UR14, R9 ;  /* 0x0000000e181bcc24 */ /* 0x000fc8000f8e0209 */
[----:B0-----:R-:W-:-:S05]  /*3210*/  @!P4 IMAD.WIDE R18, R27, 0x2, R18 ;  /* 0x000000021b12c825 */ /* 0x001fca00078e0212 */
[----:B------:R0:W5:Y:S01]  /*3220*/  @!P4 LDG.E.U16 R27, desc[UR8][R18.64] ;  /* 0x00000008121bc981 */ /* 0x000162000c1e1500 */
[----:B------:R-:W-:Y:S02]  /*3230*/  LOP3.LUT R28, R10, R23, RZ, 0xfc, !PT ;  /* 0x000000170a1c7212 */ /* 0x000fe400078efcff */
[----:B------:R-:W-:Y:S02]  /*3240*/  IADD3 R23, R23, UR16, RZ ;  /* 0x0000001017177c10 */ /* 0x000fe4000fffe0ff */
[----:B------:R-:W-:Y:S02]  /*3250*/  ISETP.LT.OR P0, PT, R28, RZ, P2 ;  /* 0x000000ff1c00720c */ /* 0x000fe40001701670 */
[----:B------:R-:W-:Y:S02]  /*3260*/  ISETP.GE.AND P1, PT, R23, UR15, PT ;  /* 0x0000000f17007c0c */ /* 0x000fe4000bf26270 */
[----:B-1----:R-:W-:Y:S02]  /*3270*/  LOP3.LUT R17, R21, R23, RZ, 0xfc, !PT ;  /* 0x0000001715117212 */ /* 0x002fe400078efcff */
[----:B------:R-:W-:-:S02]  /*3280*/  ISETP.GE.OR P0, PT, R10, UR14, P0 ;  /* 0x0000000e0a007c0c */ /* 0x000fc40008706670 */
[----:B------:R-:W-:-:S04]  /*3290*/  ISETP.LT.OR P3, PT, R17, RZ, P1 ;  /* 0x000000ff1100720c */ /* 0x000fc80000f61670 */
[----:B------:R-:W-:-:S07]  /*32a0*/  ISETP.GE.OR P3, PT, R21, UR14, P3 ;  /* 0x0000000e15007c0c */ /* 0x000fce0009f66670 */
[----:B0-----:R-:W0:Y:S01]  /*32b0*/  @!P0 LDC.64 R18, c[0x0][0x210] ;  /* 0x00008400ff128b82 */ /* 0x001e220000000a00 */
[----:B--2---:R-:W-:Y:S02]  /*32c0*/  @!P5 HADD2.F32 R16, -RZ, R16.H0_H0 ;  /* 0x20000010ff10d230 */ /* 0x004fe40000004100 */
[----:B---3--:R-:W-:Y:S02]  /*32d0*/  @!P4 HADD2.F32 R17, -RZ, R26.H0_H0 ;  /* 0x2000001aff11c230 */ /* 0x008fe40000004100 */
[----:B----4-:R-:W-:-:S05]  /*32e0*/  @!P5 HADD2.F32 R25, -RZ, R25.H0_H0 ;  /* 0x20000019ff19d230 */ /* 0x010fca0000004100 */
[----:B------:R-:W-:Y:S01]  /*32f0*/  @!P5 FFMA.FTZ R0, R25, R16, R0 ;  /* 0x000000101900d223 */ /* 0x000fe20000010000 */
[----:B------:R-:W-:-:S04]  /*3300*/  LOP3.LUT R16, R11, R23, RZ, 0xfc, !PT ;  /* 0x000000170b107212 */ /* 0x000fc800078efcff */
[----:B------:R-:W-:Y:S01]  /*3310*/  ISETP.LT.OR P2, PT, R16, RZ, P1 ;  /* 0x000000ff1000720c */ /* 0x000fe20000f41670 */
[----:B-----5:R-:W-:-:S03]  /*3320*/  @!P4 HADD2.F32 R27, -RZ, R27.H0_H0 ;  /* 0x2000001bff1bc230 */ /* 0x020fc60000004100 */
[----:B------:R-:W-:Y:S01]  /*3330*/  ISETP.GE.OR P2, PT, R11, UR14, P2 ;  /* 0x0000000e0b007c0c */ /* 0x000fe20009746670 */
[----:B------:R-:W-:Y:S02]  /*3340*/  @!P0 IMAD R25, R24, UR14, R10 ;  /* 0x0000000e18198c24 */ /* 0x000fe4000f8e020a */
[----:B------:R-:W-:Y:S02]  /*3350*/  @!P4 FFMA.FTZ R0, R17, R27, R0 ;  /* 0x0000001b1100c223 */ /* 0x000fe40000010000 */
[----:B------:R-:W1:Y:S01]  /*3360*/  @!P3 LDC.64 R16, c[0x0][0x210] ;  /* 0x00008400ff10bb82 */ /* 0x000e620000000a00 */
[-C--:B------:R-:W-:Y:S02]  /*3370*/  LOP3.LUT R24, R20, R23.reuse, RZ, 0xfc, !PT ;  /* 0x0000001714187212 */ /* 0x080fe400078efcff */
[----:B------:R-:W-:Y:S02]  /*3380*/  LOP3.LUT R26, R9, R23, RZ, 0xfc, !PT ;  /* 0x00000017091a7212 */ /* 0x000fe400078efcff */
[----:B------:R-:W-:-:S02]  /*3390*/  ISETP.LT.OR P4, PT, R24, RZ, P1 ;  /* 0x000000ff1800720c */ /* 0x000fc40000f81670 */
[----:B------:R-:W-:Y:S01]  /*33a0*/  ISETP.LT.OR P5, PT, R26, RZ, P1 ;  /* 0x000000ff1a00720c */ /* 0x000fe20000fa1670 */
[----:B------:R-:W-:Y:S01]  /*33b0*/  IMAD R26, R22, UR15, R23 ;  /* 0x0000000f161a7c24 */ /* 0x000fe2000f8e0217 */
[----:B------:R-:W-:Y:S02]  /*33c0*/  LOP3.LUT R24, R10, R23, RZ, 0xfc, !PT ;  /* 0x000000170a187212 */ /* 0x000fe400078efcff */
[----:B------:R-:W2:Y:S01]  /*33d0*/  @!P2 LDC.64 R22, c[0x0][0x210] ;  /* 0x00008400ff16ab82 */ /* 0x000ea20000000a00 */
[----:B------:R-:W-:Y:S02]  /*33e0*/  ISETP.GE.OR P4, PT, R20, UR14, P4 ;  /* 0x0000000e14007c0c */ /* 0x000fe4000a786670 */
[----:B------:R-:W-:Y:S02]  /*33f0*/  ISETP.GE.OR P5, PT, R9, UR14, P5 ;  /* 0x0000000e09007c0c */ /* 0x000fe4000afa6670 */
        /* <DEDUP_REMOVED lines=28> */
[----:B0-----:R-:W-:Y:S01]  /*35c0*/  SHF.R.S64 R11, RZ, 0x1f, R8 ;  /* 0x0000001fff0b7819 */ /* 0x001fe20000001008 */
[----:B---3--:R-:W-:-:S02]  /*35d0*/  @!P0 HADD2.F32 R18, -RZ, R18.H0_H0 ;  /* 0x20000012ff128230 */ /* 0x008fc40000004100 */
[----:B----4-:R-:W-:Y:S02]  /*35e0*/  @!P0 HADD2.F32 R19, -RZ, R19.H0_H0 ;  /* 0x20000013ff138230 */ /* 0x010fe40000004100 */
[----:B--2---:R-:W-:-:S03]  /*35f0*/  @!P3 HADD2.F32 R24, -RZ, R24.H0_H0 ;  /* 0x20000018ff18b230 */ /* 0x004fc60000004100 */
[----:B------:R-:W-:Y:S01]  /*3600*/  @!P0 FFMA.FTZ R0, R19, R18, R0 ;  /* 0x0000001213008223 */ /* 0x000fe20000010000 */
[----:B------:R-:W-:Y:S02]  /*3610*/  @!P2 HADD2.F32 R22, -RZ, R22.H0_H0 ;  /* 0x20000016ff16a230 */ /* 0x000fe40000004100 */
[----:B------:R-:W-:-:S05]  /*3620*/  @!P3 HADD2.F32 R27, -RZ, R20.H0_H0 ;  /* 0x20000014ff1bb230 */ /* 0x000fca0000004100 */
[----:B------:R-:W-:Y:S01]  /*3630*/  @!P3 FFMA.FTZ R0, R27, R24, R0 ;  /* 0x000000181b00b223 */ /* 0x000fe20000010000 */
[----:B------:R-:W-:Y:S02]  /*3640*/  @!P4 HADD2.F32 R21, -RZ, R21.H0_H0 ;  /* 0x20000015ff15c230 */ /* 0x000fe40000004100 */
[----:B------:R-:W-:Y:S02]  /*3650*/  @!P4 HADD2.F32 R16, -RZ, R16.H0_H0 ;  /* 0x20000010ff10c230 */ /* 0x000fe40000004100 */
[----:B------:R-:W-:-:S05]  /*3660*/  @!P2 HADD2.F32 R9, -RZ, R9.H0_H0 ;  /* 0x20000009ff09a230 */ /* 0x000fca0000004100 */
[----:B------:R-:W-:Y:S01]  /*3670*/  @!P2 FFMA.FTZ R0, R9, R22, R0 ;  /* 0x000000160900a223 */ /* 0x000fe20000010000 */
[----:B------:R-:W-:Y:S02]  /*3680*/  @!P5 HADD2.F32 R28, -RZ, R28.H0_H0 ;  /* 0x2000001cff1cd230 */ /* 0x000fe40000004100 */
[----:B-----5:R-:W-:Y:S02]  /*3690*/  @!P5 HADD2.F32 R25, -RZ, R25.H0_H0 ;  /* 0x20000019ff19d230 */ /* 0x020fe40000004100 */
[----:B------:R-:W-:Y:S01]  /*36a0*/  @!P4 FFMA.FTZ R0, R21, R16, R0 ;  /* 0x000000101500c223 */ /* 0x000fe20000010000 */
[----:B------:R-:W-:-:S03]  /*36b0*/  @!P1 HADD2.F32 R10, -RZ, R10.H0_H0 ;  /* 0x2000000aff0a9230 */ /* 0x000fc60000004100 */
[----:B------:R-:W-:Y:S01]  /*36c0*/  @!P5 FFMA.FTZ R0, R25, R28, R0 ;  /* 0x0000001c1900d223 */ /* 0x000fe20000010000 */
[----:B------:R-:W-:-:S05]  /*36d0*/  @!P1 HADD2.F32 R23, -RZ, R23.H0_H0 ;  /* 0x20000017ff179230 */ /* 0x000fca0000004100 */
[----:B------:R-:W-:Y:S01]  /*36e0*/  @!P1 FFMA.FTZ R0, R23, R10, R0 ;  /* 0x0000000a17009223 */ /* 0x000fe20000010000 */
[----:B------:R-:W-:-:S04]  /*36f0*/  IADD3 R10, P0, R11, UR18, RZ ;  /* 0x000000120b0a7c10 */ /* 0x000fc8000ff1e0ff */
[----:B------:R-:W-:Y:S02]  /*3700*/  F2FP.F16.F32.PACK_AB R0, RZ, R0 ;  /* 0x00000000ff00723e */ /* 0x000fe400000000ff */
        /* <DEDUP_REMOVED lines=8> */
.L_x_936:
[----:B------:R-:W-:Y:S05]  /*3790*/  EXIT ;  /* 0x000000000000794d */ /* 0x000fea0003800000 */
.L_x_938:
        /* <DEDUP_REMOVED lines=14> */
.L_x_1164:


//--------------------- .text._ZN2at6native51_GLOBAL__N__2c613397_18_DepthwiseConv2d_cu_9959487039conv_depthwise2d_forward_kernel_genericIfiEEvNS_27GenericPackedTensorAccessorIKT_Lm4ENS_16DefaultPtrTraitsEiEENS3_IS4_Lm4ES6_iEES7_NS3_IS5_Lm1ES6_iEEbT0_iiiiiiiiiiiiii --------------------------
	.section	.text._ZN2at6native51_GLOBAL__N__2c613397_18_DepthwiseConv2d_cu_9959487039conv_depthwise2d_forward_kernel_genericIfiEEvNS_27GenericPackedTensorAccessorIKT_Lm4ENS_16DefaultPtrTraitsEiEENS3_IS4_Lm4ES6_iEES7_NS3_IS5_Lm1ES6_iEEbT0_iiiiiiiiiiiiii,"ax",@progbits
	.align	128
.text._ZN2at6native51_GLOBAL__N__2c613397_18_DepthwiseConv2d_cu_9959487039conv_depthwise2d_forward_kernel_genericIfiEEvNS_27GenericPackedTensorAccessorIKT_Lm4ENS_16DefaultPtrTraitsEiEENS3_IS4_Lm4ES6_iEES7_NS3_IS5_Lm1ES6_iEEbT0_iiiiiiiiiiiiii:
        .type           _ZN2at6native51_GLOBAL__N__2c613397_18_DepthwiseConv2d_cu_9959487039conv_depthwise2d_forward_kernel_genericIfiEEvNS_27GenericPackedTensorAccessorIKT_Lm4ENS_16DefaultPtrTraitsEiEENS3_IS4_Lm4ES6_iEES7_NS3_IS5_Lm1ES6_iEEbT0_iiiiiiiiiiiiii,@function
        .size           _ZN2at6native51_GLOBAL__N__2c613397_18_DepthwiseConv2d_cu_9959487039conv_depthwise2d_forward_kernel_genericIfiEEvNS_27GenericPackedTensorAccessorIKT_Lm4ENS_16DefaultPtrTraitsEiEENS3_IS4_Lm4ES6_iEES7_NS3_IS5_Lm1ES6_iEEbT0_iiiiiiiiiiiiii,(.L_x_1165 - _ZN2at6native51_GLOBAL__N__2c613397_18_DepthwiseConv2d_cu_9959487039conv_depthwise2d_forward_kernel_genericIfiEEvNS_27GenericPackedTensorAccessorIKT_Lm4ENS_16DefaultPtrTraitsEiEENS3_IS4_Lm4ES6_iEES7_NS3_IS5_Lm1ES6_iEEbT0_iiiiiiiiiiiiii)
        .other          _ZN2at6native51_GLOBAL__N__2c613397_18_DepthwiseConv2d_cu_9959487039conv_depthwise2d_forward_kernel_genericIfiEEvNS_27GenericPackedTensorAccessorIKT_Lm4ENS_16DefaultPtrTraitsEiEENS3_IS4_Lm4ES6_iEES7_NS3_IS5_Lm1ES6_iEEbT0_iiiiiiiiiiiiii,@"STO_CUDA_ENTRY STV_DEFAULT"
_ZN2at6native51_GLOBAL__N__2c613397_18_DepthwiseConv2d_cu_9959487039conv_depthwise2d_forward_kernel_genericIfiEEvNS_27GenericPackedTensorAccessorIKT_Lm4ENS_16DefaultPtrTraitsEiEENS3_IS4_Lm4ES6_iEES7_NS3_IS5_Lm1ES6_iEEbT0_iiiiiiiiiiiiii:
        /* <DEDUP_REMOVED lines=40> */
.L_x_960:
        /* <DEDUP_REMOVED lines=106> */
.L_x_941:
[----:B------:R-:W-:Y:S05]  /*0920*/  BSYNC B0 ;  /* 0x0000000000007941 */ /* 0x000fea0003800000 */
.L_x_940:
[----:B------:R-:W-:Y:S01]  /*0930*/  ULDC UR4, c[0x0][0x2bc] ;  /* 0x0000af0000047ab9 */ /* 0x000fe20000000800 */
[----:B------:R-:W-:Y:S01]  /*0940*/  BSSY B0, `(.L_x_942) ;  /* 0x0000022000007945 */ /* 0x000fe20003800000 */
[----:B------:R-:W-:Y:S01]  /*0950*/  IMAD.U32 R6, RZ, RZ, UR4 ;  /* 0x00000004ff067e24 */ /* 0x000fe2000f8e00ff */
[----:B--2---:R-:W-:Y:S02]  /*0960*/  IADD3 R20, RZ, -R9, RZ ;  /* 0x80000009ff147210 */ /* 0x004fe40007ffe0ff */
[----:B------:R-:W-:Y:S05]  /*0970*/  @!P0 BRA `(.L_x_943) ;  /* 0x0000000000788947 */ /* 0x000fea0003800000 */
[----:B------:R-:W-:Y:S01]  /*0980*/  IABS R21, R11 ;  /* 0x0000000b00157213 */ /* 0x000fe20000000000 */
[----:B------:R-:W-:-:S03]  /*0990*/  VIADD R18, R18, 0x1 ;  /* 0x0000000112127836 */ /* 0x000fc60000000000 */
        /* <DEDUP_REMOVED lines=19> */
[----:B------:R-:W-:-:S05]  /*0ad0*/  @P0 IADD3 R6, R6, 0x1, RZ ;  /* 0x0000000106060810 */ /* 0x000fca0007ffe0ff */
        /* <DEDUP_REMOVED lines=8> */
.L_x_943:
[----:B------:R-:W-:Y:S05]  /*0b60*/  BSYNC B0 ;  /* 0x0000000000007941 */ /* 0x000fea0003800000 */
.L_x_942:
[----:B------:R-:W-:Y:S01]  /*0b70*/  ULDC UR4, c[0x0][0x2c0] ;  /* 0x0000b00000047ab9 */ /* 0x000fe20000000800 */
[----:B------:R-:W-:Y:S01]  /*0b80*/  MOV R8, RZ ;  /* 0x000000ff00087202 */ /* 0x000fe20000000f00 */
[----:B-1----:R-:W-:Y:S01]  /*0b90*/  IMAD R7, R19, UR4, -R10 ;  /* 0x0000000413077c24 */ /* 0x002fe2000f8e0a0a */
[----:B------:R-:W-:Y:S01]  /*0ba0*/  IABS R11, R17 ;  /* 0x00000011000b7213 */ /* 0x000fe20000000000 */
[----:B------:R-:W-:Y:S01]  /*0bb0*/  IMAD R18, R20, R12, RZ ;  /* 0x0000000c14127224 */ /* 0x000fe200078e02ff */
[----:B------:R-:W-:Y:S01]  /*0bc0*/  BSSY B0, `(.L_x_944) ;  /* 0x0000025000007945 */ /* 0x000fe20003800000 */
[----:B------:R-:W-:Y:S01]  /*0bd0*/  VIADD R19, R13, 0xffffffff ;  /* 0xffffffff0d137836 */ /* 0x000fe20000000000 */
[----:B------:R-:W-:Y:S01]  /*0be0*/  ISETP.GT.AND P0, PT, R7, -0x1, PT ;  /* 0xffffffff0700780c */ /* 0x000fe20003f04270 */
[----:B------:R-:W-:-:S06]  /*0bf0*/  IMAD.HI.U32 R18, R9, R18, R8 ;  /* 0x0000001209127227 */ /* 0x000fcc00078e0008 */
[----:B------:R-:W-:-:S06]  /*0c00*/  IMAD.HI.U32 R18, R18, R11, RZ ;  /* 0x0000000b12127227 */ /* 0x000fcc00078e00ff */
[----:B------:R-:W-:Y:S05]  /*0c10*/  @P0 BRA `(.L_x_945) ;  /* 0x00000000007c0947 */ /* 0x000fea0003800000 */
[----:B------:R-:W0:Y:S01]  /*0c20*/  LDC R10, c[0x0][0x2d0] ;  /* 0x0000b400ff0a7b82 */ /* 0x000e220000000800 */
[----:B------:R-:W-:Y:S02]  /*0c30*/  IABS R24, R7 ;  /* 0x0000000700187213 */ /* 0x000fe40000000000 */
[----:B0-----:R-:W-:-:S04]  /*0c40*/  IABS R20, R10 ;  /* 0x0000000a00147213 */ /* 0x001fc80000000000 */
[----:B------:R-:W0:Y:S08]  /*0c50*/  I2F.RP R21, R20 ;  /* 0x0000001400157306 */ /* 0x000e300000209400 */
[----:B0-----:R-:W0:Y:S02]  /*0c60*/  MUFU.RCP R21, R21 ;  /* 0x0000001500157308 */ /* 0x001e240000001000 */
[----:B0-----:R-:W-:-:S06]  /*0c70*/  IADD3 R8, R21, 0xffffffe, RZ ;  /* 0x0ffffffe15087810 */ /* 0x001fcc0007ffe0ff */
[----:B------:R0:W1:Y:S02]  /*0c80*/  F2I.FTZ.U32.TRUNC.NTZ R9, R8 ;  /* 0x0000000800097305 */ /* 0x000064000021f000 */
[----:B0-----:R-:W-:Y:S01]  /*0c90*/  IMAD.MOV.U32 R8, RZ, RZ, RZ ;  /* 0x000000ffff087224 */ /* 0x001fe200078e00ff */
[----:B-1----:R-:W-:-:S05]  /*0ca0*/  IADD3 R23, RZ, -R9, RZ ;  /* 0x80000009ff177210 */ /* 0x002fca0007ffe0ff */
[----:B------:R-:W-:-:S04]  /*0cb0*/  IMAD R23, R23, R20, RZ ;  /* 0x0000001417177224 */ /* 0x000fc800078e02ff */
[----:B------:R-:W-:Y:S01]  /*0cc0*/  IMAD.HI.U32 R9, R9, R23, R8 ;  /* 0x0000001709097227 */ /* 0x000fe200078e0008 */
[----:B------:R-:W-:-:S05]  /*0cd0*/  MOV R23, R24 ;  /* 0x0000001800177202 */ /* 0x000fca0000000f00 */
[----:B------:R-:W-:-:S05]  /*0ce0*/  IMAD.HI.U32 R9, R9, R23, RZ ;  /* 0x0000001709097227 */ /* 0x000fca00078e00ff */
[----:B------:R-:W-:-:S05]  /*0cf0*/  IADD3 R21, -R9, RZ, RZ ;  /* 0x000000ff09157210 */ /* 0x000fca0007ffe1ff */
[----:B------:R-:W-:Y:S01]  /*0d00*/  IMAD R21, R20, R21, R23 ;  /* 0x0000001514157224 */ /* 0x000fe200078e0217 */
[----:B------:R-:W-:-:S04]  /*0d10*/  IADD3 R23, -R7, RZ, RZ ;  /* 0x000000ff07177210 */ /* 0x000fc80007ffe1ff */
[----:B------:R-:W-:Y:S02]  /*0d20*/  ISETP.GT.U32.AND P1, PT, R20, R21, PT ;  /* 0x000000151400720c */ /* 0x000fe40003f24070 */
[----:B------:R-:W-:-:S04]  /*0d30*/  LOP3.LUT R8, R23, R10, RZ, 0x3c, !PT ;  /* 0x0000000a17087212 */ /* 0x000fc800078e3cff */
[----:B------:R-:W-:-:S07]  /*0d40*/  ISETP.GE.AND P2, PT, R8, RZ, PT ;  /* 0x000000ff0800720c */ /* 0x000fce0003f46270 */
[----:B------:R-:W-:Y:S01]  /*0d50*/  @!P1 IMAD.IADD R21, R21, 0x1, -R20 ;  /* 0x0000000115159824 */ /* 0x000fe200078e0a14 */
[----:B------:R-:W-:Y:S02]  /*0d60*/  @!P1 IADD3 R9, R9, 0x1, RZ ;  /* 0x0000000109099810 */ /* 0x000fe40007ffe0ff */
[----:B------:R-:W-:Y:S02]  /*0d70*/  ISETP.NE.AND P1, PT, R10, RZ, PT ;  /* 0x000000ff0a00720c */ /* 0x000fe40003f25270 */
[----:B------:R-:W-:-:S13]  /*0d80*/  ISETP.GE.U32.AND P0, PT, R21, R20, PT ;  /* 0x000000141500720c */ /* 0x000fda0003f06070 */
[----:B------:R-:W-:-:S05]  /*0d90*/  @P0 VIADD R9, R9, 0x1 ;  /* 0x0000000109090836 */ /* 0x000fca0000000000 */
[----:B------:R-:W-:Y:S02]  /*0da0*/  @!P2 IADD3 R9, -R9, RZ, RZ ;  /* 0x000000ff0909a210 */ /* 0x000fe40007ffe1ff */
[----:B------:R-:W-:-:S04]  /*0db0*/  @!P1 LOP3.LUT R9, RZ, R10, RZ, 0x33, !PT ;  /* 0x0000000aff099212 */ /* 0x000fc800078e33ff */
[----:B------:R-:W-:-:S05]  /*0dc0*/  IADD3 R8, -R9, RZ, RZ ;  /* 0x000000ff09087210 */ /* 0x000fca0007ffe1ff */
[----:B------:R-:W-:Y:S02]  /*0dd0*/  IMAD R10, R10, R8, -R7 ;  /* 0x000000080a0a7224 */ /* 0x000fe400078e0a07 */
[----:B------:R-:W-:-:S03]  /*0de0*/  VIADD R8, R9, 0x1 ;  /* 0x0000000109087836 */ /* 0x000fc60000000000 */
[----:B------:R-:W-:-:S13]  /*0df0*/  ISETP.GT.AND P0, PT, R10, RZ, PT ;  /* 0x000000ff0a00720c */ /* 0x000fda0003f04270 */
[----:B------:R-:W-:-:S07]  /*0e00*/  @!P0 IADD3 R8, R9, RZ, RZ ;  /* 0x000000ff09088210 */ /* 0x000fce0007ffe0ff */
.L_x_945:
[----:B------:R-:W-:Y:S05]  /*0e10*/  BSYNC B0 ;  /* 0x0000000000007941 */ /* 0x000fea0003800000 */
.L_x_944:
[----:B------:R-:W-:Y:S01]  /*0e20*/  ULDC UR4, c[0x0][0x2a8] ;  /* 0x0000aa0000047ab9 */ /* 0x000fe20000000800 */
[----:B------:R-:W-:Y:S01]  /*0e30*/  IADD3 R9, -R18, RZ, RZ ;  /* 0x000000ff12097210 */ /* 0x000fe20007ffe1ff */
[----:B------:R-:W-:Y:S01]  /*0e40*/  IMAD R10, R19, R16, -UR4 ;  /* 0x80000004130a7e24 */ /* 0x000fe2000f8e0210 */
[----:B------:R-:W-:Y:S01]  /*0e50*/  ULDC UR4, c[0x0][0x2b8] ;  /* 0x0000ae0000047ab9 */ /* 0x000fe20000000800 */
[----:B------:R-:W-:Y:S02]  /*0e60*/  BSSY B0, `(.L_x_946) ;  /* 0x0000025000007945 */ /* 0x000fe40003800000 */
[----:B------:R-:W-:Y:S02]  /*0e70*/  IMAD.IADD R10, R7, 0x1, R10 ;  /* 0x00000001070a7824 */ /* 0x000fe400078e020a */
[----:B------:R-:W-:Y:S01]  /*0e80*/  IMAD R19, R12, R9, R11 ;  /* 0x000000090c137224 */ /* 0x000fe200078e020b */
        /* <DEDUP_REMOVED lines=34> */
.L_x_947:
[----:B------:R-:W-:Y:S05]  /*10b0*/  BSYNC B0 ;  /* 0x0000000000007941 */ /* 0x000fea0003800000 */
.L_x_946:
[----:B------:R-:W-:Y:S01]  /*10c0*/  @!P0 IMAD.IADD R19, R19, 0x1, -R12 ;  /* 0x0000000113138824 */ /* 0x000fe200078e0a0c */
[----:B------:R-:W-:Y:S01]  /*10d0*/  LOP3.LUT R10, R17, R14, RZ, 0x3c, !PT ;  /* 0x0000000e110a7212 */ /* 0x000fe200078e3cff */
[----:B------:R-:W-:Y:S01]  /*10e0*/  ULDC.U8 UR4, c[0x0][0x298] ;  /* 0x0000a60000047ab9 */ /* 0x000fe20000000000 */
[----:B------:R-:W-:Y:S01]  /*10f0*/  @!P0 IADD3 R18, R18, 0x1, RZ ;  /* 0x0000000112128810 */ /* 0x000fe20007ffe0ff */
[----:B------:R-:W-:Y:S01]  /*1100*/  UPRMT UR4, UR4, 0x8880, URZ ;  /* 0x0000888004047896 */ /* 0x000fe2000800003f */
[----:B------:R-:W-:Y:S01]  /*1110*/  ISETP.GE.U32.AND P3, PT, R19, R12, PT ;  /* 0x0000000c1300720c */ /* 0x000fe20003f66070 */
[----:B------:R-:W-:Y:S01]  /*1120*/  IMAD.MOV.U32 R16, RZ, RZ, RZ ;  /* 0x000000ffff107224 */ /* 0x000fe200078e00ff */
[----:B------:R-:W-:Y:S02]  /*1130*/  ISETP.GE.AND P2, PT, R10, RZ, PT ;  /* 0x000000ff0a00720c */ /* 0x000fe40003f46270 */
[----:B------:R-:W-:Y:S02]  /*1140*/  ISETP.NE.AND P0, PT, R14, RZ, PT ;  /* 0x000000ff0e00720c */ /* 0x000fe40003f05270 */
[----:B------:R-:W-:-:S07]  /*1150*/  ISETP.NE.AND P1, PT, RZ, UR4, PT ;  /* 0x00000004ff007c0c */ /* 0x000fce000bf25270 */
[----:B------:R-:W-:-:S05]  /*1160*/  @P3 IADD3 R18, R18, 0x1, RZ ;  /* 0x0000000112123810 */ /* 0x000fca0007ffe0ff */
[----:B------:R-:W-:Y:S01]  /*1170*/  IMAD.MOV.U32 R11, RZ, RZ, R18 ;  /* 0x000000ffff0b7224 */ /* 0x000fe200078e0012 */
[----:B------:R-:W0:Y:S04]  /*1180*/  @P1 LDC.64 R12, c[0x0][0x288] ;  /* 0x0000a200ff0c1b82 */ /* 0x000e280000000a00 */
[----:B------:R-:W-:Y:S02]  /*1190*/  @!P2 IADD3 R11, -R11, RZ, RZ ;  /* 0x000000ff0b0ba210 */ /* 0x000fe40007ffe1ff */
[----:B------:R-:W-:-:S04]  /*11a0*/  @!P0 LOP3.LUT R11, RZ, R14, RZ, 0x33, !PT ;  /* 0x0000000eff0b8212 */ /* 0x000fc800078e33ff */
[----:B------:R-:W-:-:S05]  /*11b0*/  IADD3 R10, -R11, RZ, RZ ;  /* 0x000000ff0b0a7210 */ /* 0x000fca0007ffe1ff */
[----:B------:R-:W-:Y:S02]  /*11c0*/  IMAD R10, R14, R10, R17 ;  /* 0x0000000a0e0a7224 */ /* 0x000fe400078e0211 */
[----:B------:R-:W1:Y:S01]  /*11d0*/  LDC R17, c[0x0][0x2a4] ;  /* 0x0000a900ff117b82 */ /* 0x000e620000000800 */
[----:B------:R-:W-:Y:S02]  /*11e0*/  IMAD.MOV.U32 R18, RZ, RZ, RZ ;  /* 0x000000ffff127224 */ /* 0x000fe400078e00ff */
[----:B0-----:R-:W-:-:S05]  /*11f0*/  @P1 IMAD.WIDE R12, R10, 0x4, R12 ;  /* 0x000000040a0c1825 */ /* 0x001fca00078e020c */
[----:B------:R0:W5:Y:S01]  /*1200*/  @P1 LDG.E R16, desc[UR6][R12.64] ;  /* 0x000000060c101981 */ /* 0x000162000c1e1900 */
[----:B------:R-:W-:Y:S01]  /*1210*/  BSSY B1, `(.L_x_948) ;  /* 0x00000f8000017945 */ /* 0x000fe20003800000 */
[----:B0-----:R-:W-:Y:S02]  /*1220*/  IABS R13, R10 ;  /* 0x0000000a000d7213 */ /* 0x001fe40000000000 */
[----:B-1----:R-:W-:-:S04]  /*1230*/  IABS R14, R17 ;  /* 0x00000011000e7213 */ /* 0x002fc80000000000 */
[----:B------:R-:W0:Y:S08]  /*1240*/  I2F.RP R20, R14 ;  /* 0x0000000e00147306 */ /* 0x000e300000209400 */
[----:B0-----:R-:W0:Y:S02]  /*1250*/  MUFU.RCP R20, R20 ;  /* 0x0000001400147308 */ /* 0x001e240000001000 */
[----:B0-----:R-:W-:-:S06]  /*1260*/  IADD3 R19, R20, 0xffffffe, RZ ;  /* 0x0ffffffe14137810 */ /* 0x001fcc0007ffe0ff */
[----:B------:R-:W0:Y:S02]  /*1270*/  F2I.FTZ.U32.TRUNC.NTZ R19, R19 ;  /* 0x0000001300137305 */ /* 0x000e24000021f000 */
[----:B0-----:R-:W-:-:S05]  /*1280*/  IADD3 R21, RZ, -R19, RZ ;  /* 0x80000013ff157210 */ /* 0x001fca0007ffe0ff */
[----:B------:R-:W-:-:S04]  /*1290*/  IMAD R21, R21, R14, RZ ;  /* 0x0000000e15157224 */ /* 0x000fc800078e02ff */
[----:B------:R-:W-:-:S06]  /*12a0*/  IMAD.HI.U32 R12, R19, R21, R18 ;  /* 0x00000015130c7227 */ /* 0x000fcc00078e0012 */
[----:B------:R-:W-:-:S05]  /*12b0*/  IMAD.HI.U32 R12, R12, R13, RZ ;  /* 0x0000000d0c0c7227 */ /* 0x000fca00078e00ff */
[----:B------:R-:W-:-:S05]  /*12c0*/  IADD3 R18, -R12, RZ, RZ ;  /* 0x000000ff0c127210 */ /* 0x000fca0007ffe1ff */
        /* <DEDUP_REMOVED lines=8> */
[----:B------:R-:W-:Y:S02]  /*1350*/  @P0 IADD3 R12, R12, 0x1, RZ ;  /* 0x000000010c0c0810 */ /* 0x000fe40007ffe0ff */
[----:B------:R-:W-:-:S04]  /*1360*/  ISETP.GE.AND P0, PT, R5, R6, PT ;  /* 0x000000060500720c */ /* 0x000fc80003f06270 */
[----:B------:R-:W-:Y:S02]  /*1370*/  @!P2 IADD3 R12, -R12, RZ, RZ ;  /* 0x000000ff0c0ca210 */ /* 0x000fe40007ffe1ff */
[----:B------:R-:W-:-:S05]  /*1380*/  @!P1 LOP3.LUT R12, RZ, R17, RZ, 0x33, !PT ;  /* 0x00000011ff0c9212 */ /* 0x000fca00078e33ff */
[----:B------:R-:W-:Y:S02]  /*1390*/  IMAD R11, R4, R11, R12 ;  /* 0x0000000b040b7224 */ /* 0x000fe400078e020c */
[----:B------:R-:W-:Y:S05]  /*13a0*/  @P0 BRA `(.L_x_949) ;  /* 0x0000000c00780947 */ /* 0x000fea0003800000 */
[----:B------:R-:W-:Y:S02]  /*13b0*/  IMAD R22, R11, R22, R15 ;  /* 0x000000160b167224 */ /* 0x000fe400078e020f */
[----:B------:R-:W-:-:S07]  /*13c0*/  VIADD R23, R8, 0x3 ;  /* 0x0000000308177836 */ /* 0x000fce0000000000 */
.L_x_959:
[----:B------:R-:W-:Y:S01]  /*13d0*/  ISETP.GT.AND P0, PT, R9, R8, PT ;  /* 0x000000080900720c */ /* 0x000fe20003f04270 */
[----:B------:R-:W-:-:S12]  /*13e0*/  BSSY B0, `(.L_x_950) ;  /* 0x00000d7000007945 */ /* 0x000fd80003800000 */
[----:B------:R-:W-:Y:S05]  /*13f0*/  @!P0 BRA `(.L_x_951) ;  /* 0x0000000c00548947 */ /* 0x000fea0003800000 */
[-C--:B------:R-:W-:Y:S01]  /*1400*/  IADD3 R11, R9, -R8.reuse, RZ ;  /* 0x80000008090b7210 */ /* 0x080fe20007ffe0ff */
[----:B------:R-:W-:Y:S01]  /*1410*/  ULDC UR4, c[0x0][0x2d4] ;  /* 0x0000b50000047ab9 */ /* 0x000fe20000000800 */
[----:B------:R-:W-:Y:S01]  /*1420*/  LOP3.LUT R12, RZ, R8, RZ, 0x33, !PT ;  /* 0x00000008ff0c7212 */ /* 0x000fe200078e33ff */
[----:B------:R-:W-:Y:S01]  /*1430*/  BSSY B2, `(.L_x_952) ;  /* 0x0000025000027945 */ /* 0x000fe20003800000 */
[----:B------:R-:W-:Y:S01]  /*1440*/  LOP3.LUT P0, R11, R11, 0x3, RZ, 0xc0, !PT ;  /* 0x000000030b0b7812 */ /* 0x000fe2000780c0ff */
[----:B------:R-:W-:Y:S01]  /*1450*/  IMAD.MOV.U32 R26, RZ, RZ, R8 ;  /* 0x000000ffff1a7224 */ /* 0x000fe200078e0008 */
[----:B------:R-:W-:-:S04]  /*1460*/  IADD3 R12, R12, R9, RZ ;  /* 0x000000090c0c7210 */ /* 0x000fc80007ffe0ff */
        /* <DEDUP_REMOVED lines=13> */
[----:B------:R-:W3:Y:S01]  /*1540*/  LDG.E R19, desc[UR6][R18.64] ;  /* 0x0000000612137981 */ /* 0x000ee2000c1e1900 */
[----:B--2---:R-:W-:-:S05]  /*1550*/  IMAD.WIDE R12, R21, 0x4, R12 ;  /* 0x00000004150c7825 */ /* 0x004fca00078e020c */
[----:B------:R-:W3:Y:S01]  /*1560*/  LDG.E R21, desc[UR6][R12.64] ;  /* 0x000000060c157981 */ /* 0x000ee2000c1e1900 */
[----:B------:R-:W-:Y:S02]  /*1570*/  ISETP.NE.AND P0, PT, R11, 0x1, PT ;  /* 0x000000010b00780c */ /* 0x000fe40003f05270 */
[----:B------:R-:W-:Y:S01]  /*1580*/  IADD3 R26, R8, 0x1, RZ ;  /* 0x00000001081a7810 */ /* 0x000fe20007ffe0ff */
[----:B---3-5:R-:W-:-:S10]  /*1590*/  FFMA.FTZ R16, R19, R21, R16 ;  /* 0x0000001513107223 */ /* 0x028fd40000010010 */
[----:B------:R-:W-:Y:S05]  /*15a0*/  @!P0 BRA `(.L_x_953) ;  /* 0x0000000000348947 */ /* 0x000fea0003800000 */
[----:B------:R-:W-:Y:S02]  /*15b0*/  ISETP.NE.AND P0, PT, R11, 0x2, PT ;  /* 0x000000020b00780c */ /* 0x000fe40003f05270 */
[----:B------:R-:W-:Y:S01]  /*15c0*/  IADD3 R18, R20, R17, RZ ;  /* 0x0000001114127210 */ /* 0x000fe20007ffe0ff */
[----:B------:R-:W2:Y:S10]  /*15d0*/  LDG.E R11, desc[UR6][R12.64+0x4] ;  /* 0x000004060c0b7981 */ /* 0x000eb4000c1e1900 */
[----:B------:R-:W-:-:S02]  /*15e0*/  @P0 IMAD.IADD R17, R18, 0x1, R17 ;  /* 0x0000000112110824 */ /* 0x000fc400078e0211 */
[----:B------:R-:W-:-:S04]  /*15f0*/  IMAD.WIDE R18, R18, 0x4, R14 ;  /* 0x0000000412127825 */ /* 0x000fc800078e020e */
[----:B------:R-:W-:Y:S02]  /*1600*/  @P0 IMAD.WIDE R14, R17, 0x4, R14 ;  /* 0x00000004110e0825 */ /* 0x000fe400078e020e */
[----:B------:R-:W2:Y:S04]  /*1610*/  LDG.E R19, desc[UR6][R18.64] ;  /* 0x0000000612137981 */ /* 0x000ea8000c1e1900 */
[----:B------:R-:W3:Y:S04]  /*1620*/  @P0 LDG.E R17, desc[UR6][R12.64+0x8] ;  /* 0x000008060c110981 */ /* 0x000ee8000c1e1900 */
[----:B------:R-:W3:Y:S01]  /*1630*/  @P0 LDG.E R15, desc[UR6][R14.64] ;  /* 0x000000060e0f0981 */ /* 0x000ee2000c1e1900 */
[----:B------:R-:W-:-:S02]  /*1640*/  IADD3 R26, R8, 0x2, RZ ;  /* 0x00000002081a7810 */ /* 0x000fc40007ffe0ff */
[----:B------:R-:W-:Y:S01]  /*1650*/  @P0 MOV R26, R23 ;  /* 0x00000017001a0202 */ /* 0x000fe20000000f00 */
[----:B--2---:R-:W-:-:S04]  /*1660*/  FFMA.FTZ R16, R19, R11, R16 ;  /* 0x0000000b13107223 */ /* 0x004fc80000010010 */
[----:B---3--:R-:W-:-:S07]  /*1670*/  @P0 FFMA.FTZ R16, R15, R17, R16 ;  /* 0x000000110f100223 */ /* 0x008fce0000010010 */
.L_x_953:
[----:B------:R-:W-:Y:S05]  /*1680*/  BSYNC B2 ;  /* 0x0000000000027941 */ /* 0x000fea0003800000 */
.L_x_952:
        /* <DEDUP_REMOVED lines=10> */
.L_x_956:
[----:B------:R-:W0:Y:S01]  /*1730*/  LDC R28, c[0x0][0x2d0] ;  /* 0x0000b400ff1c7b82 */ /* 0x000e220000000800 */
[----:B------:R-:W-:Y:S02]  /*1740*/  ULDC UR4, c[0x0][0x2b8] ;  /* 0x0000ae0000047ab9 */ /* 0x000fe40000000800 */
[----:B------:R-:W-:-:S05]  /*1750*/  IMAD R19, R24, UR4, R26 ;  /* 0x0000000418137c24 */ /* 0x000fca000f8e021a */
[----:B------:R-:W1:Y:S08]  /*1760*/  LDC.64 R14, c[0x0][0x260] ;  /* 0x00009800ff0e7b82 */ /* 0x000e700000000a00 */
[----:B------:R-:W2:Y:S01]  /*1770*/  LDC.64 R12, c[0x0][0x210] ;  /* 0x00008400ff0c7b82 */ /* 0x000ea20000000a00 */
[----:B0-----:R-:W-:Y:S02]  /*1780*/  IMAD R21, R26, R28, R25 ;  /* 0x0000001c1a157224 */ /* 0x001fe400078e0219 */
[----:B-1----:R-:W-:-:S05]  /*1790*/  IMAD.WIDE R18, R19, 0x4, R14 ;  /* 0x0000000413127825 */ /* 0x002fca00078e020e */
[----:B------:R-:W3:Y:S01]  /*17a0*/  LDG.E R17, desc[UR6][R18.64] ;  /* 0x0000000612117981 */ /* 0x000ee2000c1e1900 */
[----:B--2---:R-:W-:-:S05]  /*17b0*/  IMAD.WIDE R20, R21, 0x4, R12 ;  /* 0x0000000415147825 */ /* 0x004fca00078e020c */
[----:B------:R-:W3:Y:S02]  /*17c0*/  LDG.E R27, desc[UR6][R20.64] ;  /* 0x00000006141b7981 */ /* 0x000ee4000c1e1900 */
[----:B---3-5:R-:W-:Y:S01]  /*17d0*/  FFMA.FTZ R27, R27, R17, R16 ;  /* 0x000000111b1b7223 */ /* 0x028fe20000010010 */
[C---:B------:R-:W-:Y:S02]  /*17e0*/  IMAD.WIDE R16, R28.reuse, 0x4, R20 ;  /* 0x000000041c107825 */ /* 0x040fe400078e0214 */
[----:B------:R-:W2:Y:S04]  /*17f0*/  LDG.E R20, desc[UR6][R18.64+0x4] ;  /* 0x0000040612147981 */ /* 0x000ea8000c1e1900 */
[----:B------:R0:W2:Y:S04]  /*1800*/  LDG.E R29, desc[UR6][R16.64] ;  /* 0x00000006101d7981 */ /* 0x0000a8000c1e1900 */
[----:B------:R-:W3:Y:S01]  /*1810*/  LDG.E R21, desc[UR6][R18.64+0x8] ;  /* 0x0000080612157981 */ /* 0x000ee2000c1e1900 */
[----:B0-----:R-:W-:-:S03]  /*1820*/  IMAD.WIDE R16, R28, 0x4, R16 ;  /* 0x000000041c107825 */ /* 0x001fc600078e0210 */
[----:B------:R-:W4:Y:S01]  /*1830*/  LDG.E R18, desc[UR6][R18.64+0xc] ;  /* 0x00000c0612127981 */ /* 0x000f22000c1e1900 */
[----:B--2---:R-:W-:-:S03]  /*1840*/  FFMA.FTZ R20, R29, R20, R27 ;  /* 0x000000141d147223 */ /* 0x004fc6000001001b */
[----:B------:R0:W3:Y:S02]  /*1850*/  LDG.E R27, desc[UR6][R16.64] ;  /* 0x00000006101b7981 */ /* 0x0000e4000c1e1900 */
[----:B0-----:R-:W-:-:S05]  /*1860*/  IMAD.WIDE R16, R28, 0x4, R16 ;  /* 0x000000041c107825 */ /* 0x001fca00078e0210 */
[----:B------:R0:W4:Y:S01]  /*1870*/  LDG.E R29, desc[UR6][R16.64] ;  /* 0x00000006101d7981 */ /* 0x000122000c1e1900 */
[----:B---3--:R-:W-:Y:S01]  /*1880*/  FFMA.FTZ R20, R27, R21, R20 ;  /* 0x000000151b147223 */ /* 0x008fe20000010014 */
[----:B------:R-:W-:-:S05]  /*1890*/  IADD3 R21, R26, 0x4, RZ ;  /* 0x000000041a157810 */ /* 0x000fca0007ffe0ff */
[----:B------:R-:W-:-:S04]  /*18a0*/  IMAD R27, R21, R28, R25 ;  /* 0x0000001c151b7224 */ /* 0x000fc800078e0219 */
[----:B0-----:R-:W-:-:S04]  /*18b0*/  IMAD.WIDE R16, R27, 0x4, R12 ;  /* 0x000000041b107825 */ /* 0x001fc800078e020c */
[----:B----4-:R-:W-:Y:S01]  /*18c0*/  FFMA.FTZ R29, R29, R18, R20 ;  /* 0x000000121d1d7223 */ /* 0x010fe20000010014 */
[----:B------:R-:W-:Y:S01]  /*18d0*/  IMAD R20, R24, UR4, R21 ;  /* 0x0000000418147c24 */ /* 0x000fe2000f8e0215 */
[----:B------:R-:W2:Y:S03]  /*18e0*/  LDG.E R27, desc[UR6][R16.64] ;  /* 0x00000006101b7981 */ /* 0x000ea6000c1e1900 */
[----:B------:R-:W-:-:S05]  /*18f0*/  IMAD.WIDE R20, R20, 0x4, R14 ;  /* 0x0000000414147825 */ /* 0x000fca00078e020e */
[----:B------:R-:W2:Y:S02]  /*1900*/  LDG.E R18, desc[UR6][R20.64] ;  /* 0x0000000614127981 */ /* 0x000ea4000c1e1900 */
[----:B--2---:R-:W-:Y:S01]  /*1910*/  FFMA.FTZ R29, R27, R18, R29 ;  /* 0x000000121b1d7223 */ /* 0x004fe2000001001d */
        /* <DEDUP_REMOVED lines=11> */
[----:B------:R-:W-:-:S04]  /*19d0*/  VIADD R17, R26, 0x8 ;  /* 0x000000081a117836 */ /* 0x000fc80000000000 */
[----:B------:R-:W-:-:S04]  /*19e0*/  IMAD R27, R17, R28, R25 ;  /* 0x0000001c111b7224 */ /* 0x000fc800078e0219 */
[----:B0-----:R-:W-:-:S05]  /*19f0*/  IMAD.WIDE R18, R27, 0x4, R12 ;  /* 0x000000041b127825 */ /* 0x001fca00078e020c */
[----:B------:R0:W2:Y:S01]  /*1a00*/  LDG.E R27, desc[UR6][R18.64] ;  /* 0x00000006121b7981 */ /* 0x0000a2000c1e1900 */
[----:B----4-:R-:W-:Y:S01]  /*1a10*/  FFMA.FTZ R29, R29, R20, R16 ;  /* 0x000000141d1d7223 */ /* 0x010fe20000010010 */
[----:B------:R-:W-:-:S04]  /*1a20*/  IMAD R16, R24, UR4, R17 ;  /* 0x0000000418107c24 */ /* 0x000fc8000f8e0211 */
[----:B------:R-:W-:-:S05]  /*1a30*/  IMAD.WIDE R16, R16, 0x4, R14 ;  /* 0x0000000410107825 */ /* 0x000fca00078e020e */
[----:B------:R-:W2:Y:S01]  /*1a40*/  LDG.E R20, desc[UR6][R16.64] ;  /* 0x0000000610147981 */ /* 0x000ea2000c1e1900 */
[----:B0-----:R-:W-:-:S03]  /*1a50*/  IMAD.WIDE R18, R28, 0x4, R18 ;  /* 0x000000041c127825 */ /* 0x001fc600078e0212 */
[----:B------:R-:W3:Y:S01]  /*1a60*/  LDG.E R21, desc[UR6][R16.64+0x4] ;  /* 0x0000040610157981 */ /* 0x000ee2000c1e1900 */
[----:B--2---:R-:W-:-:S03]  /*1a70*/  FFMA.FTZ R27, R27, R20, R29 ;  /* 0x000000141b1b7223 */ /* 0x004fc6000001001d */
[----:B------:R0:W3:Y:S02]  /*1a80*/  LDG.E R20, desc[UR6][R18.64] ;  /* 0x0000000612147981 */ /* 0x0000e4000c1e1900 */
[----:B0-----:R-:W-:-:S05]  /*1a90*/  IMAD.WIDE R18, R28, 0x4, R18 ;  /* 0x000000041c127825 */ /* 0x001fca00078e0212 */
[----:B------:R-:W2:Y:S01]  /*1aa0*/  LDG.E R29, desc[UR6][R18.64] ;  /* 0x00000006121d7981 */ /* 0x000ea2000c1e1900 */
[----:B---3--:R-:W-:Y:S01]  /*1ab0*/  FFMA.FTZ R27, R20, R21, R27 ;  /* 0x00000015141b7223 */ /* 0x008fe2000001001b */
[----:B------:R-:W-:-:S06]  /*1ac0*/  IMAD.WIDE R20, R28, 0x4, R18 ;  /* 0x000000041c147825 */ /* 0x000fcc00078e0212 */
[----:B------:R0:W3:Y:S04]  /*1ad0*/  LDG.E R20, desc[UR6][R20.64] ;  /* 0x0000000614147981 */ /* 0x0000e8000c1e1900 */
[----:B------:R-:W2:Y:S02]  /*1ae0*/  LDG.E R21, desc[UR6][R16.64+0x8] ;  /* 0x0000080610157981 */ /* 0x000ea4000c1e1900 */
[----:B--2---:R-:W-:Y:S01]  /*1af0*/  FFMA.FTZ R27, R29, R21, R27 ;  /* 0x000000151d1b7223 */ /* 0x004fe2000001001b */
[----:B0-----:R-:W-:Y:S01]  /*1b00*/  IADD3 R21, R26, 0xc, RZ ;  /* 0x0000000c1a157810 */ /* 0x001fe20007ffe0ff */
[----:B------:R0:W3:Y:S04]  /*1b10*/  LDG.E R29, desc[UR6][R16.64+0xc] ;  /* 0x00000c06101d7981 */ /* 0x0000e8000c1e1900 */
[----:B0-----:R-:W-:-:S02]  /*1b20*/  IMAD R17, R24, UR4, R21 ;  /* 0x0000000418117c24 */ /* 0x001fc4000f8e0215 */
[----:B------:R-:W-:Y:S02]  /*1b30*/  IMAD R21, R21, R28, R25 ;  /* 0x0000001c15157224 */ /* 0x000fe400078e0219 */
[----:B------:R-:W-:-:S04]  /*1b40*/  IMAD.WIDE R14, R17, 0x4, R14 ;  /* 0x00000004110e7825 */ /* 0x000fc800078e020e */
[----:B------:R-:W-:Y:S01]  /*1b50*/  IMAD.WIDE R12, R21, 0x4, R12 ;  /* 0x00000004150c7825 */ /* 0x000fe200078e020c */
[----:B------:R-:W2:Y:S04]  /*1b60*/  LDG.E R16, desc[UR6][R14.64] ;  /* 0x000000060e107981 */ /* 0x000ea8000c1e1900 */
[----:B------:R0:W2:Y:S01]  /*1b70*/  LDG.E R21, desc[UR6][R12.64] ;  /* 0x000000060c157981 */ /* 0x0000a2000c1e1900 */
[----:B------:R-:W-:-:S03]  /*1b80*/  IMAD.WIDE R18, R28, 0x4, R12 ;  /* 0x000000041c127825 */ /* 0x000fc600078e020c */
[----:B------:R-:W4:Y:S01]  /*1b90*/  LDG.E R17, desc[UR6][R14.64+0x4] ;  /* 0x000004060e117981 */ /* 0x000f22000c1e1900 */
[----:B0-----:R-:W-:-:S03]  /*1ba0*/  IMAD.WIDE R12, R28, 0x4, R18 ;  /* 0x000000041c0c7825 */ /* 0x001fc600078e0212 */
[----:B------:R-:W4:Y:S01]  /*1bb0*/  LDG.E R19, desc[UR6][R18.64] ;  /* 0x0000000612137981 */ /* 0x000f22000c1e1900 */
[----:B---3--:R-:W-:Y:S01]  /*1bc0*/  FFMA.FTZ R20, R20, R29, R27 ;  /* 0x0000001d14147223 */ /* 0x008fe2000001001b */
[----:B------:R-:W-:Y:S02]  /*1bd0*/  IMAD.WIDE R28, R28, 0x4, R12 ;  /* 0x000000041c1c7825 */ /* 0x000fe400078e020c */
[----:B------:R-:W3:Y:S04]  /*1be0*/  LDG.E R27, desc[UR6][R14.64+0xc] ;  /* 0x00000c060e1b7981 */ /* 0x000ee8000c1e1900 */
[----:B------:R-:W3:Y:S01]  /*1bf0*/  LDG.E R29, desc[UR6][R28.64] ;  /* 0x000000061c1d7981 */ /* 0x000ee2000c1e1900 */
[----:B--2---:R-:W-:-:S03]  /*1c00*/  FFMA.FTZ R20, R21, R16, R20 ;  /* 0x0000001015147223 */ /* 0x004fc60000010014 */
[----:B------:R-:W2:Y:S04]  /*1c10*/  LDG.E R16, desc[UR6][R12.64] ;  /* 0x000000060c107981 */ /* 0x000ea8000c1e1900 */
[----:B------:R-:W2:Y:S01]  /*1c20*/  LDG.E R21, desc[UR6][R14.64+0x8] ;  /* 0x000008060e157981 */ /* 0x000ea2000c1e1900 */
[----:B------:R-:W-:-:S04]  /*1c30*/  IADD3 R26, R26, 0x10, RZ ;  /* 0x000000101a1a7810 */ /* 0x000fc80007ffe0ff */
[----:B------:R-:W-:Y:S01]  /*1c40*/  ISETP.GE.AND P1, PT, R26, R11, PT ;  /* 0x0000000b1a00720c */ /* 0x000fe20003f26270 */
[----:B----4-:R-:W-:-:S04]  /*1c50*/  FFMA.FTZ R17, R19, R17, R20 ;  /* 0x0000001113117223 */ /* 0x010fc80000010014 */
[----:B--2---:R-:W-:-:S04]  /*1c60*/  FFMA.FTZ R16, R16, R21, R17 ;  /* 0x0000001510107223 */ /* 0x004fc80000010011 */
[----:B---3--:R-:W-:-:S04]  /*1c70*/  FFMA.FTZ R16, R29, R27, R16 ;  /* 0x0000001b1d107223 */ /* 0x008fc80000010010 */
[----:B------:R-:W-:Y:S05]  /*1c80*/  @!P1 BRA `(.L_x_956) ;  /* 0xfffffff800a89947 */ /* 0x000fea000383ffff */
.L_x_955:
[----:B------:R-:W-:Y:S05]  /*1c90*/  BSYNC B2 ;  /* 0x0000000000027941 */ /* 0x000fea0003800000 */
.L_x_954:
[----:B------:R-:W-:Y:S01]  /*1ca0*/  IMAD.IADD R11, R9, 0x1, -R26 ;  /* 0x00000001090b7824 */ /* 0x000fe200078e0a1a */
[----:B------:R-:W-:Y:S04]  /*1cb0*/  BSSY B2, `(.L_x_957) ;  /* 0x0000030000027945 */ /* 0x000fe80003800000 */
        /* <DEDUP_REMOVED lines=10> */
[----:B--2---:R-:W-:-:S03]  /*1d60*/  IMAD.WIDE R28, R29, 0x4, R12 ;  /* 0x000000041d1c7825 */ /* 0x004fc600078e020c */
[----:B------:R-:W2:Y:S04]  /*1d70*/  LDG.E R27, desc[UR6][R18.64+0x4] ;  /* 0x00000406121b7981 */ /* 0x000ea8000c1e1900 */
[----:B------:R-:W3:Y:S02]  /*1d80*/  LDG.E R17, desc[UR6][R28.64] ;  /* 0x000000061c117981 */ /* 0x000ee4000c1e1900 */
[----:B---3-5:R-:W-:Y:S01]  /*1d90*/  FFMA.FTZ R17, R17, R20, R16 ;  /* 0x0000001411117223 */ /* 0x028fe20000010010 */
[C---:B------:R-:W-:Y:S02]  /*1da0*/  IMAD.WIDE R20, R11.reuse, 0x4, R28 ;  /* 0x000000040b147825 */ /* 0x040fe400078e021c */
[----:B------:R-:W3:Y:S04]  /*1db0*/  LDG.E R29, desc[UR6][R18.64+0xc] ;  /* 0x00000c06121d7981 */ /* 0x000ee8000c1e1900 */
[----:B------:R0:W2:Y:S02]  /*1dc0*/  LDG.E R16, desc[UR6][R20.64] ;  /* 0x0000000614107981 */ /* 0x0000a4000c1e1900 */
[----:B0-----:R-:W-:-:S05]  /*1dd0*/  IMAD.WIDE R20, R11, 0x4, R20 ;  /* 0x000000040b147825 */ /* 0x001fca00078e0214 */
[----:B------:R-:W4:Y:S01]  /*1de0*/  LDG.E R28, desc[UR6][R20.64] ;  /* 0x00000006141c7981 */ /* 0x000f22000c1e1900 */
[----:B--2---:R-:W-:Y:S01]  /*1df0*/  FFMA.FTZ R27, R16, R27, R17 ;  /* 0x0000001b101b7223 */ /* 0x004fe20000010011 */
[----:B------:R-:W-:Y:S02]  /*1e00*/  IMAD.WIDE R16, R11, 0x4, R20 ;  /* 0x000000040b107825 */ /* 0x000fe400078e0214 */
[----:B------:R-:W4:Y:S04]  /*1e10*/  LDG.E R20, desc[UR6][R18.64+0x8] ;  /* 0x0000080612147981 */ /* 0x000f28000c1e1900 */
[----:B------:R0:W3:Y:S02]  /*1e20*/  LDG.E R16, desc[UR6][R16.64] ;  /* 0x0000000610107981 */ /* 0x0000e4000c1e1900 */
[----:B0-----:R-:W-:Y:S01]  /*1e30*/  IADD3 R17, R26, 0x4, RZ ;  /* 0x000000041a117810 */ /* 0x001fe20007ffe0ff */
[----:B----4-:R-:W-:-:S04]  /*1e40*/  FFMA.FTZ R27, R28, R20, R27 ;  /* 0x000000141c1b7223 */ /* 0x010fc8000001001b */
[----:B------:R-:W-:-:S04]  /*1e50*/  IMAD R28, R17, R11, R25 ;  /* 0x0000000b111c7224 */ /* 0x000fc800078e0219 */
[----:B------:R-:W-:-:S04]  /*1e60*/  IMAD.WIDE R12, R28, 0x4, R12 ;  /* 0x000000041c0c7825 */ /* 0x000fc800078e020c */
[----:B------:R-:W-:-:S04]  /*1e70*/  IMAD R28, R24, UR4, R17 ;  /* 0x00000004181c7c24 */ /* 0x000fc8000f8e0211 */
[----:B------:R-:W-:-:S04]  /*1e80*/  IMAD.WIDE R20, R28, 0x4, R14 ;  /* 0x000000041c147825 */ /* 0x000fc800078e020e */
[----:B------:R-:W-:-:S04]  /*1e90*/  IMAD.WIDE R14, R11, 0x4, R12 ;  /* 0x000000040b0e7825 */ /* 0x000fc800078e020c */
[----:B---3--:R-:W-:Y:S01]  /*1ea0*/  FFMA.FTZ R27, R16, R29, R27 ;  /* 0x0000001d101b7223 */ /* 0x008fe2000001001b */
[----:B------:R-:W2:Y:S04]  /*1eb0*/  LDG.E R12, desc[UR6][R12.64] ;  /* 0x000000060c0c7981 */ /* 0x000ea8000c1e1900 */
[----:B------:R-:W2:Y:S01]  /*1ec0*/  LDG.E R16, desc[UR6][R20.64] ;  /* 0x0000000614107981 */ /* 0x000ea2000c1e1900 */
[----:B------:R-:W-:-:S03]  /*1ed0*/  IMAD.WIDE R18, R11, 0x4, R14 ;  /* 0x000000040b127825 */ /* 0x000fc600078e020e */
[----:B------:R-:W3:Y:S04]  /*1ee0*/  LDG.E R14, desc[UR6][R14.64] ;  /* 0x000000060e0e7981 */ /* 0x000ee8000c1e1900 */
[----:B------:R-:W3:Y:S01]  /*1ef0*/  LDG.E R13, desc[UR6][R20.64+0x4] ;  /* 0x00000406140d7981 */ /* 0x000ee2000c1e1900 */
[----:B------:R-:W-:-:S03]  /*1f00*/  IMAD.WIDE R28, R11, 0x4, R18 ;  /* 0x000000040b1c7825 */ /* 0x000fc600078e0212 */
[----:B------:R-:W4:Y:S04]  /*1f10*/  LDG.E R17, desc[UR6][R20.64+0x8] ;  /* 0x0000080614117981 */ /* 0x000f28000c1e1900 */
[----:B------:R-:W4:Y:S04]  /*1f20*/  LDG.E R19, desc[UR6][R18.64] ;  /* 0x0000000612137981 */ /* 0x000f28000c1e1900 */
[----:B------:R-:W4:Y:S04]  /*1f30*/  LDG.E R15, desc[UR6][R20.64+0xc] ;  /* 0x00000c06140f7981 */ /* 0x000f28000c1e1900 */
[----:B------:R-:W4:Y:S01]  /*1f40*/  LDG.E R29, desc[UR6][R28.64] ;  /* 0x000000061c1d7981 */ /* 0x000f22000c1e1900 */
[----:B------:R-:W-:-:S02]  /*1f50*/  PLOP3.LUT P0, PT, PT, PT, PT, 0x8, 0x0 ;  /* 0x000000000000781c */ /* 0x000fc40003f0e170 */
[----:B------:R-:W-:Y:S01]  /*1f60*/  IADD3 R26, R26, 0x8, RZ ;  /* 0x000000081a1a7810 */ /* 0x000fe20007ffe0ff */
[----:B--2---:R-:W-:-:S04]  /*1f70*/  FFMA.FTZ R27, R12, R16, R27 ;  /* 0x000000100c1b7223 */ /* 0x004fc8000001001b */
[----:B---3--:R-:W-:-:S04]  /*1f80*/  FFMA.FTZ R12, R14, R13, R27 ;  /* 0x0000000d0e0c7223 */ /* 0x008fc8000001001b */
[----:B----4-:R-:W-:-:S04]  /*1f90*/  FFMA.FTZ R12, R19, R17, R12 ;  /* 0x00000011130c7223 */ /* 0x010fc8000001000c */
[----:B------:R-:W-:-:S07]  /*1fa0*/  FFMA.FTZ R16, R29, R15, R12 ;  /* 0x0000000f1d107223 */ /* 0x000fce000001000c */
.L_x_958:
[----:B------:R-:W-:Y:S05]  /*1fb0*/  BSYNC B2 ;  /* 0x0000000000027941 */ /* 0x000fea0003800000 */
.L_x_957:
        /* <DEDUP_REMOVED lines=21> */
[----:B--2--5:R-:W-:-:S04]  /*2110*/  FFMA.FTZ R26, R13, R26, R16 ;  /* 0x0000001a0d1a7223 */ /* 0x024fc80000010010 */
[----:B---3--:R-:W-:-:S04]  /*2120*/  FFMA.FTZ R26, R15, R27, R26 ;  /* 0x0000001b0f1a7223 */ /* 0x008fc8000001001a */
[----:B----4-:R-:W-:-:S04]  /*2130*/  FFMA.FTZ R11, R17, R11, R26 ;  /* 0x0000000b110b7223 */ /* 0x010fc8000001001a */
[----:B------:R-:W-:-:S07]  /*2140*/  FFMA.FTZ R16, R24, R28, R11 ;  /* 0x0000001c18107223 */ /* 0x000fce000001000b */
.L_x_951:
[----:B------:R-:W-:Y:S05]  /*2150*/  BSYNC B0 ;  /* 0x0000000000007941 */ /* 0x000fea0003800000 */
.L_x_950:
[----:B------:R-:W-:-:S05]  /*2160*/  VIADD R5, R5, 0x1 ;  /* 0x0000000105057836 */ /* 0x000fca0000000000 */
[----:B------:R-:W-:-:S13]  /*2170*/  ISETP.GE.AND P0, PT, R5, R6, PT ;  /* 0x000000060500720c */ /* 0x000fda0003f06270 */
[----:B------:R-:W-:Y:S05]  /*2180*/  @!P0 BRA `(.L_x_959) ;  /* 0xfffffff000908947 */ /* 0x000fea000383ffff */
.L_x_949:
[----:B------:R-:W-:Y:S05]  /*2190*/  BSYNC B1 ;  /* 0x0000000000017941 */ /* 0x000fea0003800000 */
.L_x_948:
[----:B------:R-:W-:Y:S01]  /*21a0*/  SHF.R.S64 R6, RZ, 0x1e, R2 ;  /* 0x0000001eff067819 */ /* 0x000fe20000001002 */
[----:B------:R-:W-:Y:S01]  /*21b0*/  ULDC.64 UR8, c[0x0][0x238] ;  /* 0x00008e0000087ab9 */ /* 0x000fe20000000a00 */
[----:B------:R-:W-:Y:S02]  /*21c0*/  ULDC UR4, c[0x0][0xc] ;  /* 0x0000030000047ab9 */ /* 0x000fe40000000800 */
[----:B------:R-:W-:Y:S01]  /*21d0*/  IADD3 R6, P0, R6, UR8, RZ ;  /* 0x0000000806067c10 */ /* 0x000fe2000ff1e0ff */
[----:B------:R-:W-:Y:S01]  /*21e0*/  IMAD R5, R0, UR4, RZ ;  /* 0x0000000400057c24 */ /* 0x000fe2000f8e02ff */
[----:B------:R-:W-:Y:S02]  /*21f0*/  ULDC UR4, c[0x0][0x29c] ;  /* 0x0000a70000047ab9 */ /* 0x000fe40000000800 */
[----:B------:R-:W-:Y:S02]  /*2200*/  LEA.HI.X.SX32 R7, R2, UR9, 0x2, P0 ;  /* 0x0000000902077c11 */ /* 0x000fe400080f16ff */
[----:B------:R-:W-:-:S03]  /*2210*/  IADD3 R2, P0, R5, R2, RZ ;  /* 0x0000000205027210 */ /* 0x000fc60007f1e0ff */
[----:B-----5:R0:W-:Y:S01]  /*2220*/  STG.E desc[UR6][R6.64], R16 ;  /* 0x0000001006007986 */ /* 0x0201e2000c101906 */
[----:B------:R-:W-:Y:S02]  /*2230*/  IADD3.X R3, RZ, R3, RZ, P0, !PT ;  /* 0x00000003ff037210 */ /* 0x000fe400007fe4ff */
[----:B------:R-:W-:-:S04]  /*2240*/  ISETP.GE.U32.AND P0, PT, R2, UR4, PT ;  /* 0x0000000402007c0c */ /* 0x000fc8000bf06070 */
[----:B------:R-:W-:-:S13]  /*2250*/  ISETP.GE.AND.EX P0, PT, R3, UR5, PT, P0 ;  /* 0x0000000503007c0c */ /* 0x000fda000bf06300 */
[----:B0-----:R-:W-:Y:S05]  /*2260*/  @!P0 BRA `(.L_x_960) ;  /* 0xffffffe000048947 */ /* 0x001fea000383ffff */
[----:B------:R-:W-:Y:S05]  /*2270*/  EXIT ;  /* 0x000000000000794d */ /* 0x000fea0003800000 */
.L_x_939:
[----:B0-----:R-:W0:Y:S01]  /*2280*/  LDC R7, c[0x0][0x2b0] ;  /* 0x0000ac00ff077b82 */ /* 0x001e220000000800 */
        /* <DEDUP_REMOVED lines=113> */
.L_x_962:
[----:B------:R-:W-:Y:S05]  /*29a0*/  BSYNC B0 ;  /* 0x0000000000007941 */ /* 0x000fea0003800000 */
.L_x_961:
        /* <DEDUP_REMOVED lines=35> */
.L_x_964:
[----:B------:R-:W-:Y:S05]  /*2be0*/  BSYNC B0 ;  /* 0x0000000000007941 */ /* 0x000fea0003800000 */
.L_x_963:
        /* <DEDUP_REMOVED lines=40> */
.L_x_966:
[----:B------:R-:W-:Y:S05]  /*2e70*/  BSYNC B0 ;  /* 0x0000000000007941 */ /* 0x000fea0003800000 */
.L_x_965:
        /* <DEDUP_REMOVED lines=40> */
.L_x_968:
[----:B------:R-:W-:Y:S05]  /*3100*/  BSYNC B0 ;  /* 0x0000000000007941 */ /* 0x000fea0003800000 */
.L_x_967:
        /* <DEDUP_REMOVED lines=13> */
[----:B------:R0:W5:Y:S02]  /*31e0*/  LDG.E R24, desc[UR6][R24.64] ;  /* 0x0000000618187981 */ /* 0x000164000c1e1900 */
.L_x_969:
[----:B------:R-:W-:Y:S01]  /*31f0*/  ISETP.GE.AND P0, PT, R4, R5, PT ;  /* 0x000000050400720c */ /* 0x000fe20003f06270 */
[----:B------:R-:W-:-:S12]  /*3200*/  BSSY B1, `(.L_x_970) ;  /* 0x00000d1000017945 */ /* 0x000fd80003800000 */
[----:B------:R-:W-:Y:S05]  /*3210*/  @P0 BRA `(.L_x_971) ;  /* 0x0000000c003c0947 */ /* 0x000fea0003800000 */
[----:B------:R-:W-:Y:S01]  /*3220*/  IMAD R11, R12, R10, R11 ;  /* 0x0000000a0c0b7224 */ /* 0x000fe200078e020b */
[C---:B------:R-:W-:Y:S01]  /*3230*/  IADD3 R10, R7.reuse, 0x1, RZ ;  /* 0x00000001070a7810 */ /* 0x040fe20007ffe0ff */
[C---:B------:R-:W-:Y:S01]  /*3240*/  VIADD R13, R7.reuse, 0x3 ;  /* 0x00000003070d7836 */ /* 0x040fe20000000000 */
[----:B------:R-:W-:-:S07]  /*3250*/  IADD3 R12, R7, 0x2, RZ ;  /* 0x00000002070c7810 */ /* 0x000fce0007ffe0ff */
.L_x_981:
[----:B------:R-:W-:Y:S01]  /*3260*/  ISETP.GT.AND P0, PT, R8, R7, PT ;  /* 0x000000070800720c */ /* 0x000fe20003f04270 */
[----:B------:R-:W-:-:S12]  /*3270*/  BSSY B0, `(.L_x_972) ;  /* 0x00000c6000007945 */ /* 0x000fd80003800000 */
[----:B------:R-:W-:Y:S05]  /*3280*/  @!P0 BRA `(.L_x_973) ;  /* 0x0000000c00108947 */ /* 0x000fea0003800000 */
[-C--:B------:R-:W-:Y:S01]  /*3290*/  IADD3 R20, R8, -R7.reuse, RZ ;  /* 0x8000000708147210 */ /* 0x080fe20007ffe0ff */
[----:B------:R-:W-:Y:S01]  /*32a0*/  ULDC UR4, c[0x0][0x2d4] ;  /* 0x0000b50000047ab9 */ /* 0x000fe20000000800 */
[----:B------:R-:W-:Y:S01]  /*32b0*/  LOP3.LUT R15, RZ, R7, RZ, 0x33, !PT ;  /* 0x00000007ff0f7212 */ /* 0x000fe200078e33ff */
[----:B------:R-:W-:Y:S01]  /*32c0*/  IMAD R23, R4, UR4, R11 ;  /* 0x0000000404177c24 */ /* 0x000fe2000f8e020b */
[----:B------:R-:W-:Y:S01]  /*32d0*/  LOP3.LUT P0, R20, R20, 0x3, RZ, 0xc0, !PT ;  /* 0x0000000314147812 */ /* 0x000fe2000780c0ff */
[----:B------:R-:W-:Y:S01]  /*32e0*/  BSSY B2, `(.L_x_974) ;  /* 0x0000023000027945 */ /* 0x000fe20003800000 */
[----:B------:R-:W-:Y:S01]  /*32f0*/  IADD3 R15, R15, R8, RZ ;  /* 0x000000080f0f7210 */ /* 0x000fe20007ffe0ff */
[----:B0-----:R-:W-:-:S03]  /*3300*/  IMAD.MOV.U32 R25, RZ, RZ, R7 ;  /* 0x000000ffff197224 */ /* 0x001fc600078e0007 */
        /* <DEDUP_REMOVED lines=12> */
[----:B------:R-:W3:Y:S01]  /*33d0*/  LDG.E R19, desc[UR6][R18.64] ;  /* 0x0000000612137981 */ /* 0x000ee2000c1e1900 */
[----:B--2---:R-:W-:-:S05]  /*33e0*/  IMAD.WIDE R16, R25, 0x4, R16 ;  /* 0x0000000419107825 */ /* 0x004fca00078e0210 */
[----:B------:R-:W3:Y:S01]  /*33f0*/  LDG.E R25, desc[UR6][R16.64] ;  /* 0x0000000610197981 */ /* 0x000ee2000c1e1900 */
[----:B------:R-:W-:Y:S01]  /*3400*/  ISETP.NE.AND P0, PT, R20, 0x1, PT ;  /* 0x000000011400780c */ /* 0x000fe20003f05270 */
[----:B---3-5:R-:W-:Y:S01]  /*3410*/  FFMA.FTZ R24, R19, R25, R24 ;  /* 0x0000001913187223 */ /* 0x028fe20000010018 */
[----:B------:R-:W-:-:S11]  /*3420*/  MOV R25, R10 ;  /* 0x0000000a00197202 */ /* 0x000fd60000000f00 */
        /* <DEDUP_REMOVED lines=10> */
[----:B------:R-:W-:-:S02]  /*34d0*/  MOV R25, R12 ;  /* 0x0000000c00197202 */ /* 0x000fc40000000f00 */
[----:B------:R-:W-:Y:S01]  /*34e0*/  @P0 MOV R25, R13 ;  /* 0x0000000d00190202 */ /* 0x000fe20000000f00 */
[----:B--2---:R-:W-:-:S04]  /*34f0*/  FFMA.FTZ R24, R19, R20, R24 ;  /* 0x0000001413187223 */ /* 0x004fc80000010018 */
[----:B---3--:R-:W-:-:S07]  /*3500*/  @P0 FFMA.FTZ R24, R15, R21, R24 ;  /* 0x000000150f180223 */ /* 0x008fce0000010018 */
.L_x_975:
[----:B------:R-:W-:Y:S05]  /*3510*/  BSYNC B2 ;  /* 0x0000000000027941 */ /* 0x000fea0003800000 */
.L_x_974:
[----:B------:R-:W-:Y:S05]  /*3520*/  @!P1 BRA `(.L_x_973) ;  /* 0x0000000800689947 */ /* 0x000fea0003800000 */
[----:B------:R-:W0:Y:S01]  /*3530*/  LDC R21, c[0x0][0x2d0] ;  /* 0x0000b400ff157b82 */ /* 0x000e220000000800 */
[----:B------:R-:W-:Y:S01]  /*3540*/  IMAD.IADD R17, R8, 0x1, -R25 ;  /* 0x0000000108117824 */ /* 0x000fe200078e0a19 */
[----:B------:R-:W-:Y:S01]  /*3550*/  ULDC UR4, c[0x0][0x2a8] ;  /* 0x0000aa0000047ab9 */ /* 0x000fe20000000800 */
[----:B------:R-:W-:Y:S01]  /*3560*/  ULDC.64 UR10, c[0x0][0x2b8] ;  /* 0x0000ae00000a7ab9 */ /* 0x000fe20000000a00 */
[----:B------:R-:W-:Y:S01]  /*3570*/  ULDC.64 UR8, c[0x0][0x260] ;  /* 0x0000980000087ab9 */ /* 0x000fe20000000a00 */
[----:B------:R-:W-:Y:S01]  /*3580*/  BSSY B2, `(.L_x_976) ;  /* 0x0000056000027945 */ /* 0x000fe20003800000 */
[----:B------:R-:W-:Y:S02]  /*3590*/  ISETP.GT.AND P1, PT, R17, 0xc, PT ;  /* 0x0000000c1100780c */ /* 0x000fe40003f24270 */
[----:B------:R-:W1:Y:S01]  /*35a0*/  LDC.64 R14, c[0x0][0x210] ;  /* 0x00008400ff0e7b82 */ /* 0x000e620000000a00 */
[----:B------:R-:W-:Y:S02]  /*35b0*/  MOV R20, UR8 ;  /* 0x0000000800147c02 */ /* 0x000fe40008000f00 */
[----:B------:R-:W-:Y:S01]  /*35c0*/  PLOP3.LUT P0, PT, PT, PT, PT, 0x80, 0x0 ;  /* 0x000000000000781c */ /* 0x000fe20003f0f070 */
[----:B0-----:R-:W-:-:S04]  /*35d0*/  IMAD R16, R25, R21, R6 ;  /* 0x0000001519107224 */ /* 0x001fc800078e0206 */
[----:B------:R-:W-:Y:S02]  /*35e0*/  IMAD R23, R23, UR4, R16 ;  /* 0x0000000417177c24 */ /* 0x000fe4000f8e0210 */
[----:B------:R-:W-:Y:S02]  /*35f0*/  IMAD R16, R9, UR11, R4 ;  /* 0x0000000b09107c24 */ /* 0x000fe4000f8e0204 */
[----:B-1----:R-:W-:Y:S01]  /*3600*/  IMAD.WIDE R14, R23, 0x4, R14 ;  /* 0x00000004170e7825 */ /* 0x002fe200078e020e */
[----:B------:R-:W-:-:S03]  /*3610*/  MOV R23, UR9 ;  /* 0x0000000900177c02 */ /* 0x000fc60008000f00 */
[----:B------:R-:W-:Y:S01]  /*3620*/  IMAD R27, R16, UR10, R25 ;  /* 0x0000000a101b7c24 */ /* 0x000fe2000f8e0219 */
[----:B------:R-:W-:Y:S06]  /*3630*/  @!P1 BRA `(.L_x_977) ;  /* 0x0000000400289947 */ /* 0x000fec0003800000 */
[----:B------:R-:W-:Y:S01]  /*3640*/  PLOP3.LUT P0, PT, PT, PT, PT, 0x8, 0x0 ;  /* 0x000000000000781c */ /* 0x000fe20003f0e170 */
[----:B------:R-:W-:-:S12]  /*3650*/  VIADD R22, R8, 0xfffffff4 ;  /* 0xfffffff408167836 */ /* 0x000fd80000000000 */
.L_x_978:
[----:B------:R-:W-:Y:S01]  /*3660*/  MOV R16, R20 ;  /* 0x0000001400107202 */ /* 0x000fe20000000f00 */
[----:B------:R-:W2:Y:S01]  /*3670*/  LDG.E R29, desc[UR6][R14.64] ;  /* 0x000000060e1d7981 */ /* 0x000ea2000c1e1900 */
[----:B------:R-:W-:Y:S01]  /*3680*/  MOV R17, R23 ;  /* 0x0000001700117202 */ /* 0x000fe20000000f00 */
[----:B------:R-:W-:-:S04]  /*3690*/  IMAD.WIDE R18, R21, 0x4, R14 ;  /* 0x0000000415127825 */ /* 0x000fc800078e020e */
[----:B------:R-:W-:Y:S01]  /*36a0*/  IMAD.WIDE R16, R27, 0x4, R16 ;  /* 0x000000041b107825 */ /* 0x000fe200078e0210 */
[----:B------:R0:W3:Y:S04]  /*36b0*/  LDG.E R26, desc[UR6][R18.64] ;  /* 0x00000006121a7981 */ /* 0x0000e8000c1e1900 */
[----:B------:R-:W2:Y:S04]  /*36c0*/  LDG.E R14, desc[UR6][R16.64] ;  /* 0x00000006100e7981 */ /* 0x000ea8000c1e1900 */
[----:B------:R-:W3:Y:S01]  /*36d0*/  LDG.E R28, desc[UR6][R16.64+0x4] ;  /* 0x00000406101c7981 */ /* 0x000ee2000c1e1900 */
[----:B0-----:R-:W-:-:S03]  /*36e0*/  IMAD.WIDE R18, R21, 0x4, R18 ;  /* 0x0000000415127825 */ /* 0x001fc600078e0212 */
[----:B------:R-:W4:Y:S01]  /*36f0*/  LDG.E R15, desc[UR6][R16.64+0x8] ;  /* 0x00000806100f7981 */ /* 0x000f22000c1e1900 */
[----:B--2--5:R-:W-:-:S03]  /*3700*/  FFMA.FTZ R29, R29, R14, R24 ;  /* 0x0000000e1d1d7223 */ /* 0x024fc60000010018 */
[----:B------:R-:W4:Y:S01]  /*3710*/  LDG.E R24, desc[UR6][R18.64] ;  /* 0x0000000612187981 */ /* 0x000f22000c1e1900 */
[----:B---3--:R-:W-:Y:S01]  /*3720*/  FFMA.FTZ R26, R26, R28, R29 ;  /* 0x0000001c1a1a7223 */ /* 0x008fe2000001001d */
[C---:B------:R-:W-:Y:S02]  /*3730*/  IMAD.WIDE R28, R21.reuse, 0x4, R18 ;  /* 0x00000004151c7825 */ /* 0x040fe400078e0212 */
[----:B------:R-:W2:Y:S04]  /*3740*/  LDG.E R18, desc[UR6][R16.64+0xc] ;  /* 0x00000c0610127981 */ /* 0x000ea8000c1e1900 */
[----:B------:R0:W2:Y:S01]  /*3750*/  LDG.E R19, desc[UR6][R28.64] ;  /* 0x000000061c137981 */ /* 0x0000a2000c1e1900 */
[----:B----4-:R-:W-:Y:S01]  /*3760*/  FFMA.FTZ R24, R24, R15, R26 ;  /* 0x0000000f18187223 */ /* 0x010fe2000001001a */
[----:B------:R-:W-:-:S05]  /*3770*/  IMAD.WIDE R14, R21, 0x4, R28 ;  /* 0x00000004150e7825 */ /* 0x000fca00078e021c */
[----:B------:R-:W3:Y:S01]  /*3780*/  LDG.E R26, desc[UR6][R14.64] ;  /* 0x000000060e1a7981 */ /* 0x000ee2000c1e1900 */
[----:B0-----:R-:W-:-:S04]  /*3790*/  IMAD.WIDE R28, R21, 0x4, R14 ;  /* 0x00000004151c7825 */ /* 0x001fc800078e020e */
[----:B--2---:R-:W-:Y:S02]  /*37a0*/  FFMA.FTZ R24, R19, R18, R24 ;  /* 0x0000001213187223 */ /* 0x004fe40000010018 */
[----:B------:R-:W3:Y:S04]  /*37b0*/  LDG.E R19, desc[UR6][R16.64+0x10] ;  /* 0x0000100610137981 */ /* 0x000ee8000c1e1900 */
[----:B------:R-:W2:Y:S04]  /*37c0*/  LDG.E R14, desc[UR6][R16.64+0x14] ;  /* 0x00001406100e7981 */ /* 0x000ea8000c1e1900 */
[----:B------:R-:W2:Y:S01]  /*37d0*/  LDG.E R15, desc[UR6][R28.64] ;  /* 0x000000061c0f7981 */ /* 0x000ea2000c1e1900 */
[----:B---3--:R-:W-:Y:S01]  /*37e0*/  FFMA.FTZ R24, R26, R19, R24 ;  /* 0x000000131a187223 */ /* 0x008fe20000010018 */
[----:B------:R-:W-:-:S02]  /*37f0*/  IMAD.WIDE R18, R21, 0x4, R28 ;  /* 0x0000000415127825 */ /* 0x000fc400078e021c */
[----:B------:R-:W3:Y:S04]  /*3800*/  LDG.E R28, desc[UR6][R16.64+0x1c] ;  /* 0x00001c06101c7981 */ /* 0x000ee8000c1e1900 */
[----:B------:R0:W4:Y:S01]  /*3810*/  LDG.E R26, desc[UR6][R18.64] ;  /* 0x00000006121a7981 */ /* 0x000122000c1e1900 */
[----:B--2---:R-:W-:-:S03]  /*3820*/  FFMA.FTZ R24, R15, R14, R24 ;  /* 0x0000000e0f187223 */ /* 0x004fc60000010018 */
[----:B------:R-:W4:Y:S01]  /*3830*/  LDG.E R15, desc[UR6][R16.64+0x18] ;  /* 0x00001806100f7981 */ /* 0x000f22000c1e1900 */
[----:B0-----:R-:W-:-:S05]  /*3840*/  IMAD.WIDE R18, R21, 0x4, R18 ;  /* 0x0000000415127825 */ /* 0x001fca00078e0212 */
[----:B------:R-:W3:Y:S01]  /*3850*/  LDG.E R29, desc[UR6][R18.64] ;  /* 0x00000006121d7981 */ /* 0x000ee2000c1e1900 */
[----:B----4-:R-:W-:Y:S01]  /*3860*/  FFMA.FTZ R24, R26, R15, R24 ;  /* 0x0000000f1a187223 */ /* 0x010fe20000010018 */
[----:B------:R-:W-:Y:S02]  /*3870*/  IMAD.WIDE R14, R21, 0x4, R18 ;  /* 0x00000004150e7825 */ /* 0x000fe400078e0212 */
[----:B------:R-:W2:Y:S04]  /*3880*/  LDG.E R19, desc[UR6][R16.64+0x20] ;  /* 0x0000200610137981 */ /* 0x000ea8000c1e1900 */
[----:B------:R-:W2:Y:S01]  /*3890*/  LDG.E R26, desc[UR6][R14.64] ;  /* 0x000000060e1a7981 */ /* 0x000ea2000c1e1900 */
[----:B---3--:R-:W-:Y:S01]  /*38a0*/  FFMA.FTZ R24, R29, R28, R24 ;  /* 0x0000001c1d187223 */ /* 0x008fe20000010018 */
[----:B------:R-:W-:-:S02]  /*38b0*/  IMAD.WIDE R28, R21, 0x4, R14 ;  /* 0x00000004151c7825 */ /* 0x000fc400078e020e */
[----:B------:R-:W3:Y:S04]  /*38c0*/  LDG.E R14, desc[UR6][R16.64+0x24] ;  /* 0x00002406100e7981 */ /* 0x000ee8000c1e1900 */
[----:B------:R0:W3:Y:S02]  /*38d0*/  LDG.E R15, desc[UR6][R28.64] ;  /* 0x000000061c0f7981 */ /* 0x0000e4000c1e1900 */
[----:B0-----:R-:W-:-:S04]  /*38e0*/  IMAD.WIDE R28, R21, 0x4, R28 ;  /* 0x00000004151c7825 */ /* 0x001fc800078e021c */
[----:B--2---:R-:W-:Y:S02]  /*38f0*/  FFMA.FTZ R24, R26, R19, R24 ;  /* 0x000000131a187223 */ /* 0x004fe40000010018 */
[----:B------:R-:W2:Y:S01]  /*3900*/  LDG.E R26, desc[UR6][R28.64] ;  /* 0x000000061c1a7981 */ /* 0x000ea2000c1e1900 */
[----:B------:R-:W-:-:S03]  /*3910*/  IMAD.WIDE R18, R21, 0x4, R28 ;  /* 0x0000000415127825 */ /* 0x000fc600078e021c */
[----:B------:R-:W4:Y:S01]  /*3920*/  LDG.E R28, desc[UR6][R16.64+0x2c] ;  /* 0x00002c06101c7981 */ /* 0x000f22000c1e1900 */
[----:B---3--:R-:W-:-:S03]  /*3930*/  FFMA.FTZ R24, R15, R14, R24 ;  /* 0x0000000e0f187223 */ /* 0x008fc60000010018 */
[----:B------:R-:W2:Y:S04]  /*3940*/  LDG.E R15, desc[UR6][R16.64+0x28] ;  /* 0x00002806100f7981 */ /* 0x000ea8000c1e1900 */
[----:B------:R-:W4:Y:S01]  /*3950*/  LDG.E R29, desc[UR6][R18.64] ;  /* 0x00000006121d7981 */ /* 0x000f22000c1e1900 */
[----:B--2---:R-:W-:Y:S01]  /*3960*/  FFMA.FTZ R24, R26, R15, R24 ;  /* 0x0000000f1a187223 */ /* 0x004fe20000010018 */
[----:B------:R-:W-:Y:S02]  /*3970*/  IMAD.WIDE R14, R21, 0x4, R18 ;  /* 0x00000004150e7825 */ /* 0x000fe400078e0212 */
[----:B------:R-:W2:Y:S04]  /*3980*/  LDG.E R19, desc[UR6][R16.64+0x30] ;  /* 0x0000300610137981 */ /* 0x000ea8000c1e1900 */
[----:B------:R0:W2:Y:S01]  /*3990*/  LDG.E R26, desc[UR6][R14.64] ;  /* 0x000000060e1a7981 */ /* 0x0000a2000c1e1900 */
[----:B----4-:R-:W-:-:S03]  /*39a0*/  FFMA.FTZ R24, R29, R28, R24 ;  /* 0x0000001c1d187223 */ /* 0x010fc60000010018 */
[----:B------:R-:W3:Y:S01]  /*39b0*/  LDG.E R28, desc[UR6][R16.64+0x34] ;  /* 0x00003406101c7981 */ /* 0x000ee2000c1e1900 */
[----:B0-----:R-:W-:-:S05]  /*39c0*/  IMAD.WIDE R14, R21, 0x4, R14 ;  /* 0x00000004150e7825 */ /* 0x001fca00078e020e */
[----:B------:R-:W3:Y:S01]  /*39d0*/  LDG.E R29, desc[UR6][R14.64] ;  /* 0x000000060e1d7981 */ /* 0x000ee2000c1e1900 */
[----:B--2---:R-:W-:-:S04]  /*39e0*/  FFMA.FTZ R24, R26, R19, R24 ;  /* 0x000000131a187223 */ /* 0x004fc80000010018 */
[----:B---3--:R-:W-:Y:S01]  /*39f0*/  FFMA.FTZ R24, R29, R28, R24 ;  /* 0x0000001c1d187223 */ /* 0x008fe20000010018 */
[C---:B------:R-:W-:Y:S02]  /*3a00*/  IMAD.WIDE R28, R21.reuse, 0x4, R14 ;  /* 0x00000004151c7825 */ /* 0x040fe400078e020e */
[----:B------:R-:W2:Y:S02]  /*3a10*/  LDG.E R15, desc[UR6][R16.64+0x38] ;  /* 0x00003806100f7981 */ /* 0x000ea4000c1e1900 */
[----:B------:R-:W-:Y:S02]  /*3a20*/  IMAD.WIDE R18, R21, 0x4, R28 ;  /* 0x0000000415127825 */ /* 0x000fe400078e021c */
[----:B------:R-:W2:Y:S04]  /*3a30*/  LDG.E R26, desc[UR6][R28.64] ;  /* 0x000000061c1a7981 */ /* 0x000ea8000c1e1900 */
[----:B------:R-:W3:Y:S04]  /*3a40*/  LDG.E R14, desc[UR6][R16.64+0x3c] ;  /* 0x00003c06100e7981 */ /* 0x000ee8000c1e1900 */
[----:B------:R-:W3:Y:S01]  /*3a50*/  LDG.E R29, desc[UR6][R18.64] ;  /* 0x00000006121d7981 */ /* 0x000ee2000c1e1900 */
[----:B------:R-:W-:-:S05]  /*3a60*/  VIADD R25, R25, 0x10 ;  /* 0x0000001019197836 */ /* 0x000fca0000000000 */
[----:B------:R-:W-:Y:S02]  /*3a70*/  ISETP.GE.AND P1, PT, R25, R22, PT ;  /* 0x000000161900720c */ /* 0x000fe40003f26270 */
[----:B------:R-:W-:-:S04]  /*3a80*/  IADD3 R20, P2, R20, 0x40, RZ ;  /* 0x0000004014147810 */ /* 0x000fc80007f5e0ff */
[----:B------:R-:W-:Y:S01]  /*3a90*/  IADD3.X R23, RZ, R23, RZ, P2, !PT ;  /* 0x00000017ff177210 */ /* 0x000fe200017fe4ff */
[----:B--2---:R-:W-:-:S04]  /*3aa0*/  FFMA.FTZ R24, R26, R15, R24 ;  /* 0x0000000f1a187223 */ /* 0x004fc80000010018 */
[----:B---3--:R-:W-:Y:S01]  /*3ab0*/  FFMA.FTZ R24, R29, R14, R24 ;  /* 0x0000000e1d187223 */ /* 0x008fe20000010018 */
[----:B------:R-:W-:Y:S01]  /*3ac0*/  IMAD.WIDE R14, R21, 0x4, R18 ;  /* 0x00000004150e7825 */ /* 0x000fe200078e0212 */
[----:B------:R-:W-:Y:S06]  /*3ad0*/  @!P1 BRA `(.L_x_978) ;  /* 0xfffffff800e09947 */ /* 0x000fec000383ffff */
.L_x_977:
[----:B------:R-:W-:Y:S05]  /*3ae0*/  BSYNC B2 ;  /* 0x0000000000027941 */ /* 0x000fea0003800000 */
.L_x_976:
[----:B------:R-:W-:Y:S01]  /*3af0*/  IADD3 R16, -R25, R8, RZ ;  /* 0x0000000819107210 */ /* 0x000fe20007ffe1ff */
[----:B------:R-:W-:Y:S03]  /*3b00*/  BSSY B2, `(.L_x_979) ;  /* 0x0000029000027945 */ /* 0x000fe60003800000 */
[----:B------:R-:W-:-:S13]  /*3b10*/  ISETP.GT.AND P1, PT, R16, 0x4, PT ;  /* 0x000000041000780c */ /* 0x000fda0003f24270 */
[----:B------:R-:W-:Y:S05]  /*3b20*/  @!P1 BRA `(.L_x_980) ;  /* 0x0000000000989947 */ /* 0x000fea0003800000 */
[----:B------:R-:W-:Y:S01]  /*3b30*/  IMAD.MOV.U32 R22, RZ, RZ, R20 ;  /* 0x000000ffff167224 */ /* 0x000fe200078e0014 */
[----:B------:R0:W2:Y:S03]  /*3b40*/  LDG.E R26, desc[UR6][R14.64] ;  /* 0x000000060e1a7981 */ /* 0x0000a6000c1e1900 */
[----:B------:R-:W-:-:S04]  /*3b50*/  IMAD.WIDE R16, R27, 0x4, R22 ;  /* 0x000000041b107825 */ /* 0x000fc800078e0216 */
[C---:B------:R-:W-:Y:S01]  /*3b60*/  IMAD.WIDE R18, R21.reuse, 0x4, R14 ;  /* 0x0000000415127825 */ /* 0x040fe200078e020e */
[----:B------:R-:W2:Y:S04]  /*3b70*/  LDG.E R28, desc[UR6][R16.64] ;  /* 0x00000006101c7981 */ /* 0x000ea8000c1e1900 */
[----:B------:R1:W3:Y:S04]  /*3b80*/  LDG.E R22, desc[UR6][R18.64] ;  /* 0x0000000612167981 */ /* 0x0002e8000c1e1900 */
[----:B------:R-:W3:Y:S01]  /*3b90*/  LDG.E R29, desc[UR6][R16.64+0x4] ;  /* 0x00000406101d7981 */ /* 0x000ee2000c1e1900 */
[----:B0-----:R-:W-:-:S04]  /*3ba0*/  IMAD.WIDE R14, R21, 0x4, R18 ;  /* 0x00000004150e7825 */ /* 0x001fc800078e0212 */
[----:B-1----:R-:W-:-:S04]  /*3bb0*/  IMAD.WIDE R18, R21, 0x4, R14 ;  /* 0x0000000415127825 */ /* 0x002fc800078e020e */
[----:B--2--5:R-:W-:Y:S02]  /*3bc0*/  FFMA.FTZ R26, R26, R28, R24 ;  /* 0x0000001c1a1a7223 */ /* 0x024fe40000010018 */
[----:B------:R-:W2:Y:S04]  /*3bd0*/  LDG.E R28, desc[UR6][R16.64+0x8] ;  /* 0x00000806101c7981 */ /* 0x000ea8000c1e1900 */
[----:B------:R-:W4:Y:S01]  /*3be0*/  LDG.E R24, desc[UR6][R16.64+0xc] ;  /* 0x00000c0610187981 */ /* 0x000f22000c1e1900 */
[----:B---3--:R-:W-:-:S03]  /*3bf0*/  FFMA.FTZ R26, R22, R29, R26 ;  /* 0x0000001d161a7223 */ /* 0x008fc6000001001a */
[----:B------:R-:W2:Y:S04]  /*3c00*/  LDG.E R29, desc[UR6][R14.64] ;  /* 0x000000060e1d7981 */ /* 0x000ea8000c1e1900 */
[----:B------:R-:W4:Y:S04]  /*3c10*/  LDG.E R22, desc[UR6][R18.64] ;  /* 0x0000000612167981 */ /* 0x000f28000c1e1900 */
[----:B------:R-:W3:Y:S01]  /*3c20*/  LDG.E R14, desc[UR6][R16.64+0x10] ;  /* 0x00001006100e7981 */ /* 0x000ee2000c1e1900 */
[----:B--2---:R-:W-:Y:S01]  /*3c30*/  FFMA.FTZ R26, R29, R28, R26 ;  /* 0x0000001c1d1a7223 */ /* 0x004fe2000001001a */
[----:B------:R-:W-:-:S05]  /*3c40*/  IMAD.WIDE R28, R21, 0x4, R18 ;  /* 0x00000004151c7825 */ /* 0x000fca00078e0212 */
[----:B------:R0:W3:Y:S01]  /*3c50*/  LDG.E R15, desc[UR6][R28.64] ;  /* 0x000000061c0f7981 */ /* 0x0000e2000c1e1900 */
[----:B----4-:R-:W-:-:S03]  /*3c60*/  FFMA.FTZ R26, R22, R24, R26 ;  /* 0x00000018161a7223 */ /* 0x010fc6000001001a */
[----:B------:R-:W2:Y:S01]  /*3c70*/  LDG.E R24, desc[UR6][R16.64+0x14] ;  /* 0x0000140610187981 */ /* 0x000ea2000c1e1900 */
[----:B0-----:R-:W-:-:S05]  /*3c80*/  IMAD.WIDE R28, R21, 0x4, R28 ;  /* 0x00000004151c7825 */ /* 0x001fca00078e021c */
[----:B------:R-:W2:Y:S01]  /*3c90*/  LDG.E R22, desc[UR6][R28.64] ;  /* 0x000000061c167981 */ /* 0x000ea2000c1e1900 */
[----:B---3--:R-:W-:Y:S01]  /*3ca0*/  FFMA.FTZ R26, R15, R14, R26 ;  /* 0x0000000e0f1a7223 */ /* 0x008fe2000001001a */
[----:B------:R-:W-:-:S04]  /*3cb0*/  IMAD.WIDE R14, R21, 0x4, R28 ;  /* 0x00000004150e7825 */ /* 0x000fc800078e021c */
[----:B------:R-:W-:-:S04]  /*3cc0*/  IMAD.WIDE R18, R21, 0x4, R14 ;  /* 0x0000000415127825 */ /* 0x000fc800078e020e */
[----:B--2---:R-:W-:Y:S02]  /*3cd0*/  FFMA.FTZ R22, R22, R24, R26 ;  /* 0x0000001816167223 */ /* 0x004fe4000001001a */
[----:B------:R-:W2:Y:S04]  /*3ce0*/  LDG.E R24, desc[UR6][R14.64] ;  /* 0x000000060e187981 */ /* 0x000ea8000c1e1900 */
[----:B------:R-:W2:Y:S04]  /*3cf0*/  LDG.E R26, desc[UR6][R16.64+0x18] ;  /* 0x00001806101a7981 */ /* 0x000ea8000c1e1900 */
[----:B------:R-:W3:Y:S04]  /*3d00*/  LDG.E R14, desc[UR6][R16.64+0x1c] ;  /* 0x00001c06100e7981 */ /* 0x000ee8000c1e1900 */
[----:B------:R-:W3:Y:S01]  /*3d10*/  LDG.E R15, desc[UR6][R18.64] ;  /* 0x00000006120f7981 */ /* 0x000ee2000c1e1900 */
[----:B------:R-:W-:-:S02]  /*3d20*/  IADD3 R20, P1, R20, 0x20, RZ ;  /* 0x0000002014147810 */ /* 0x000fc40007f3e0ff */
[----:B------:R-:W-:Y:S02]  /*3d30*/  PLOP3.LUT P0, PT, PT, PT, PT, 0x8, 0x0 ;  /* 0x000000000000781c */ /* 0x000fe40003f0e170 */
[----:B------:R-:W-:Y:S02]  /*3d40*/  IADD3 R25, R25, 0x8, RZ ;  /* 0x0000000819197810 */ /* 0x000fe40007ffe0ff */
[----:B------:R-:W-:Y:S01]  /*3d50*/  IADD3.X R23, RZ, R23, RZ, P1, !PT ;  /* 0x00000017ff177210 */ /* 0x000fe20000ffe4ff */
[----:B--2---:R-:W-:-:S04]  /*3d60*/  FFMA.FTZ R24, R24, R26, R22 ;  /* 0x0000001a18187223 */ /* 0x004fc80000010016 */
[----:B---3--:R-:W-:Y:S01]  /*3d70*/  FFMA.FTZ R24, R15, R14, R24 ;  /* 0x0000000e0f187223 */ /* 0x008fe20000010018 */
[----:B------:R-:W-:-:S07]  /*3d80*/  IMAD.WIDE R14, R21, 0x4, R18 ;  /* 0x00000004150e7825 */ /* 0x000fce00078e0212 */
.L_x_980:
[----:B------:R-:W-:Y:S05]  /*3d90*/  BSYNC B2 ;  /* 0x0000000000027941 */ /* 0x000fea0003800000 */
.L_x_979:
[----:B------:R-:W-:Y:S01]  /*3da0*/  ISETP.LT.OR P0, PT, R25, R8, P0 ;  /* 0x000000081900720c */ /* 0x000fe20000701670 */
[----:B------:R-:W-:-:S12]  /*3db0*/  IMAD.MOV.U32 R22, RZ, RZ, R20 ;  /* 0x000000ffff167224 */ /* 0x000fd800078e0014 */
[----:B------:R-:W-:Y:S05]  /*3dc0*/  @!P0 BRA `(.L_x_973) ;  /* 0x0000000000408947 */ /* 0x000fea0003800000 */
[----:B------:R-:W-:Y:S02]  /*3dd0*/  IMAD.WIDE R16, R21, 0x4, R14 ;  /* 0x0000000415107825 */ /* 0x000fe400078e020e */
[----:B------:R-:W2:Y:S02]  /*3de0*/  LDG.E R15, desc[UR6][R14.64] ;  /* 0x000000060e0f7981 */ /* 0x000ea4000c1e1900 */
[----:B------:R-:W-:-:S04]  /*3df0*/  IMAD.WIDE R22, R27, 0x4, R22 ;  /* 0x000000041b167825 */ /* 0x000fc800078e0216 */
[C---:B------:R-:W-:Y:S01]  /*3e00*/  IMAD.WIDE R18, R21.reuse, 0x4, R16 ;  /* 0x0000000415127825 */ /* 0x040fe200078e0210 */
[----:B------:R-:W2:Y:S04]  /*3e10*/  LDG.E R26, desc[UR6][R22.64] ;  /* 0x00000006161a7981 */ /* 0x000ea8000c1e1900 */
[----:B------:R-:W3:Y:S01]  /*3e20*/  LDG.E R16, desc[UR6][R16.64] ;  /* 0x0000000610107981 */ /* 0x000ee2000c1e1900 */
[----:B------:R-:W-:-:S03]  /*3e30*/  IMAD.WIDE R20, R21, 0x4, R18 ;  /* 0x0000000415147825 */ /* 0x000fc600078e0212 */
[----:B------:R-:W3:Y:S04]  /*3e40*/  LDG.E R27, desc[UR6][R22.64+0x4] ;  /* 0x00000406161b7981 */ /* 0x000ee8000c1e1900 */
        /* <DEDUP_REMOVED lines=8> */
.L_x_973:
[----:B------:R-:W-:Y:S05]  /*3ed0*/  BSYNC B0 ;  /* 0x0000000000007941 */ /* 0x000fea0003800000 */
.L_x_972:
[----:B------:R-:W-:-:S04]  /*3ee0*/  IADD3 R4, R4, 0x1, RZ ;  /* 0x0000000104047810 */ /* 0x000fc80007ffe0ff */
[----:B------:R-:W-:-:S13]  /*3ef0*/  ISETP.GE.AND P0, PT, R4, R5, PT ;  /* 0x000000050400720c */ /* 0x000fda0003f06270 */
[----:B------:R-:W-:Y:S05]  /*3f00*/  @!P0 BRA `(.L_x_981) ;  /* 0xfffffff000d48947 */ /* 0x000fea000383ffff */
.L_x_971:
[----:B------:R-:W-:Y:S05]  /*3f10*/  BSYNC B1 ;  /* 0x0000000000017941 */ /* 0x000fea0003800000 */
.L_x_970:
        /* <DEDUP_REMOVED lines=12> */
[----:B-1----:R-:W-:Y:S05]  /*3fe0*/  @!P0 BRA `(.L_x_939) ;  /* 0xffffffe000a48947 */ /* 0x002fea000383ffff */
[----:B------:R-:W-:Y:S05]  /*3ff0*/  EXIT ;  /* 0x000000000000794d */ /* 0x000fea0003800000 */
.L_x_982:
        /* <DEDUP_REMOVED lines=16> */
.L_x_1165:


//--------------------- .text._ZN2at6native51_GLOBAL__N__2c613397_18_DepthwiseConv2d_cu_9959487031conv_depthwise2d_forward_kernelILi1EfiEEvNS_27GenericPackedTensorAccessorIKT0_Lm4ENS_16DefaultPtrTraitsEiEENS3_IS4_Lm4ES6_iEES7_NS3_IS5_Lm1ES6_iEEbT1_iiiiiiiiiiiiii --------------------------
	.section	.text._ZN2at6native51_GLOBAL__N__2c613397_18_DepthwiseConv2d_cu_9959487031conv_depthwise2d_forward_kernelILi1EfiEEvNS_27GenericPackedTensorAccessorIKT0_Lm4ENS_16DefaultPtrTraitsEiEENS3_IS4_Lm4ES6_iEES7_NS3_IS5_Lm1ES6_iEEbT1_iiiiiiiiiiiiii,"ax",@progbits
	.align	128
.text._ZN2at6native51_GLOBAL__N__2c613397_18_DepthwiseConv2d_cu_9959487031conv_depthwise2d_forward_kernelILi1EfiEEvNS_27GenericPackedTensorAccessorIKT0_Lm4ENS_16DefaultPtrTraitsEiEENS3_IS4_Lm4ES6_iEES7_NS3_IS5_Lm1ES6_iEEbT1_iiiiiiiiiiiiii:
        .type           _ZN2at6native51_GLOBAL__N__2c613397_18_DepthwiseConv2d_cu_9959487031conv_depthwise2d_forward_kernelILi1EfiEEvNS_27GenericPackedTensorAccessorIKT0_Lm4ENS_16DefaultPtrTraitsEiEENS3_IS4_Lm4ES6_iEES7_NS3_IS5_Lm1ES6_iEEbT1_iiiiiiiiiiiiii,@function
        .size           _ZN2at6native51_GLOBAL__N__2c613397_18_DepthwiseConv2d_cu_9959487031conv_depthwise2d_forward_kernelILi1EfiEEvNS_27GenericPackedTensorAccessorIKT0_Lm4ENS_16DefaultPtrTraitsEiEENS3_IS4_Lm4ES6_iEES7_NS3_IS5_Lm1ES6_iEEbT1_iiiiiiiiiiiiii,(.L_x_1166 - _ZN2at6native51_GLOBAL__N__2c613397_18_DepthwiseConv2d_cu_9959487031conv_depthwise2d_forward_kernelILi1EfiEEvNS_27GenericPackedTensorAccessorIKT0_Lm4ENS_16DefaultPtrTraitsEiEENS3_IS4_Lm4ES6_iEES7_NS3_IS5_Lm1ES6_iEEbT1_iiiiiiiiiiiiii)
        .other          _ZN2at6native51_GLOBAL__N__2c613397_18_DepthwiseConv2d_cu_9959487031conv_depthwise2d_forward_kernelILi1EfiEEvNS_27GenericPackedTensorAccessorIKT0_Lm4ENS_16DefaultPtrTraitsEiEENS3_IS4_Lm4ES6_iEES7_NS3_IS5_Lm1ES6_iEEbT1_iiiiiiiiiiiiii,@"STO_CUDA_ENTRY STV_DEFAULT"
_ZN2at6native51_GLOBAL__N__2c613397_18_DepthwiseConv2d_cu_9959487031conv_depthwise2d_forward_kernelILi1EfiEEvNS_27GenericPackedTensorAccessorIKT0_Lm4ENS_16DefaultPtrTraitsEiEENS3_IS4_Lm4ES6_iEES7_NS3_IS5_Lm1ES6_iEEbT1_iiiiiiiiiiiiii:
[----:B------:R-:W-:Y:S01]  /*0000*/  LDC R1, c[0x0][0x28] ;  /* 0x00000a00ff017b82 */ /* 0x000fe20000000800 */
[----:B------:R-:W0:Y:S07]  /*0010*/  S2R R8, SR_TID.X ;  /* 0x0000000000087919 */ /* 0x000e2e0000002100 */
[----:B------:R-:W1:Y:S01]  /*0020*/  S2UR UR8, SR_CTAID.X ;  /* 0x00000000000879c3 */ /* 0x000e620000002500 */
[----:B------:R-:W-:Y:S02]  /*0030*/  ULDC UR5, c[0x0][0x29c] ;  /* 0x0000a70000057ab9 */ /* 0x000fe40000000800 */
[----:B------:R-:W-:-:S05]  /*0040*/  USHF.R.S32.HI UR9, URZ, 0x1f, UR5 ;  /* 0x0000001f3f097899 */ /* 0x000fca0008011405 */
[----:B------:R-:W1:Y:S02]  /*0050*/  LDC R3, c[0x0][RZ] ;  /* 0x00000000ff037b82 */ /* 0x000e640000000800 */
[----:B-1----:R-:W-:-:S03]  /*0060*/  IMAD.WIDE.U32 R6, R3, UR8, RZ ;  /* 0x0000000803067c25 */ /* 0x002fc6000f8e00ff */
[----:B0-----:R-:W-:-:S04]  /*0070*/  IADD3 R5, P1, R6, R8, RZ ;  /* 0x0000000806057210 */ /* 0x001fc80007f3e0ff */
[----:B------:R-:W-:Y:S01]  /*0080*/  ISETP.GE.U32.AND P0, PT, R5, UR5, PT ;  /* 0x0000000505007c0c */ /* 0x000fe2000bf06070 */
[----:B------:R-:W-:-:S05]  /*0090*/  IMAD.X R4, RZ, RZ, R7, P1 ;  /* 0x000000ffff047224 */ /* 0x000fca00008e0607 */
[----:B------:R-:W-:-:S13]  /*00a0*/  ISETP.GE.AND.EX P0, PT, R4, UR9, PT, P0 ;  /* 0x0000000904007c0c */ /* 0x000fda000bf06300 */
[----:B------:R-:W-:Y:S05]  /*00b0*/  @P0 EXIT ;  /* 0x000000000000094d */ /* 0x000fea0003800000 */
[----:B------:R-:W-:Y:S01]  /*00c0*/  LOP3.LUT R2, RZ, R5, RZ, 0x33, !PT ;  /* 0x00000005ff027212 */ /* 0x000fe200078e33ff */
[----:B------:R-:W-:Y:S01]  /*00d0*/  BSSY B0, `(.L_x_983) ;  /* 0x0000027000007945 */ /* 0x000fe20003800000 */
[----:B------:R-:W-:Y:S02]  /*00e0*/  LOP3.LUT R9, RZ, R4, RZ, 0x33, !PT ;  /* 0x00000004ff097212 */ /* 0x000fe400078e33ff */
[----:B------:R-:W-:-:S04]  /*00f0*/  IADD3 R2, P0, R2, UR5, RZ ;  /* 0x0000000502027c10 */ /* 0x000fc8000ff1e0ff */
[----:B------:R-:W-:-:S04]  /*0100*/  IADD3.X R9, R9, UR9, RZ, P0, !PT ;  /* 0x0000000909097c10 */ /* 0x000fc800087fe4ff */
[----:B------:R-:W-:-:S13]  /*0110*/  ISETP.NE.U32.AND P0, PT, R9, RZ, PT ;  /* 0x000000ff0900720c */ /* 0x000fda0003f05070 */
[----:B------:R-:W-:Y:S05]  /*0120*/  @!P0 BRA `(.L_x_984) ;  /* 0x0000000000288947 */ /* 0x000fea0003800000 */
[----:B------:R-:W-:Y:S01]  /*0130*/  LOP3.LUT R14, RZ, R5, RZ, 0x33, !PT ;  /* 0x00000005ff0e7212 */ /* 0x000fe200078e33ff */
[----:B------:R-:W-:Y:S01]  /*0140*/  ULDC UR4, c[0x0][0xc] ;  /* 0x0000030000047ab9 */ /* 0x000fe20000000800 */
[----:B------:R-:W-:Y:S01]  /*0150*/  LOP3.LUT R12, RZ, R4, RZ, 0x33, !PT ;  /* 0x00000004ff0c7212 */ /* 0x000fe200078e33ff */
[----:B------:R-:W-:Y:S01]  /*0160*/  IMAD R13, R3, UR4, RZ ;  /* 0x00000004030d7c24 */ /* 0x000fe2000f8e02ff */
[----:B------:R-:W-:Y:S02]  /*0170*/  IADD3 R14, P0, R14, UR5, RZ ;  /* 0x000000050e0e7c10 */ /* 0x000fe4000ff1e0ff */
[----:B------:R-:W-:Y:S02]  /*0180*/  MOV R0, 0x1b0 ;  /* 0x000001b000007802 */ /* 0x000fe40000000f00 */
[----:B------:R-:W-:-:S09]  /*0190*/  IADD3.X R12, R12, UR9, RZ, P0, !PT ;  /* 0x000000090c0c7c10 */ /* 0x000fd200087fe4ff */
[----:B------:R-:W-:Y:S05]  /*01a0*/  CALL.REL.NOINC `($__internal_18_$__cuda_sm20_div_u64) ;  /* 0x0000003000e87944 */ /* 0x000fea0003c00000 */
[----:B------:R-:W-:Y:S01]  /*01b0*/  IMAD.MOV.U32 R10, RZ, RZ, R12 ;  /* 0x000000ffff0a7224 */ /* 0x000fe200078e000c */
[----:B------:R-:W-:Y:S06]  /*01c0*/  BRA `(.L_x_985) ;  /* 0x00000000005c7947 */ /* 0x000fec0003800000 */
.L_x_984:
[----:B------:R-:W-:Y:S01]  /*01d0*/  ULDC UR4, c[0x0][0xc] ;  /* 0x0000030000047ab9 */ /* 0x000fe20000000800 */
[C---:B------:R-:W-:Y:S02]  /*01e0*/  IMAD R13, R3.reuse, UR8, R8 ;  /* 0x00000008030d7c24 */ /* 0x040fe4000f8e0208 */
[----:B------:R-:W-:-:S03]  /*01f0*/  IMAD R0, R3, UR4, RZ ;  /* 0x0000000403007c24 */ /* 0x000fc6000f8e02ff */
[----:B------:R-:W-:Y:S01]  /*0200*/  LOP3.LUT R13, RZ, R13, RZ, 0x33, !PT ;  /* 0x0000000dff0d7212 */ /* 0x000fe200078e33ff */
[----:B------:R-:W0:Y:S01]  /*0210*/  I2F.U32.RP R12, R0 ;  /* 0x00000000000c7306 */ /* 0x000e220000209000 */
[----:B------:R-:W-:Y:S02]  /*0220*/  IADD3 R15, RZ, -R0, RZ ;  /* 0x80000000ff0f7210 */ /* 0x000fe40007ffe0ff */
[----:B------:R-:W-:Y:S01]  /*0230*/  ISETP.NE.U32.AND P2, PT, R0, RZ, PT ;  /* 0x000000ff0000720c */ /* 0x000fe20003f45070 */
[----:B------:R-:W-:-:S04]  /*0240*/  VIADD R13, R13, UR5 ;  /* 0x000000050d0d7c36 */ /* 0x000fc80008000000 */
        /* <DEDUP_REMOVED lines=14> */
[----:B------:R-:W-:-:S07]  /*0330*/  @!P2 LOP3.LUT R10, RZ, R0, RZ, 0x33, !PT ;  /* 0x00000000ff0aa212 */ /* 0x000fce00078e33ff */
.L_x_985:
[----:B------:R-:W-:Y:S05]  /*0340*/  BSYNC B0 ;  /* 0x0000000000007941 */ /* 0x000fea0003800000 */
.L_x_983:
[----:B------:R-:W0:Y:S01]  /*0350*/  LDC R0, c[0x0][0x2a4] ;  /* 0x0000a900ff007b82 */ /* 0x000e220000000800 */
[----:B------:R-:W-:Y:S01]  /*0360*/  ULDC.64 UR6, c[0x0][0x208] ;  /* 0x0000820000067ab9 */ /* 0x000fe20000000a00 */
[----:B------:R-:W-:Y:S02]  /*0370*/  LOP3.LUT R10, R10, 0x1, RZ, 0xc0, !PT ;  /* 0x000000010a0a7812 */ /* 0x000fe400078ec0ff */
[----:B0-----:R-:W-:-:S13]  /*0380*/  ISETP.NE.AND P0, PT, R0, 0x1, PT ;  /* 0x000000010000780c */ /* 0x001fda0003f05270 */
[----:B------:R-:W-:Y:S05]  /*0390*/  @!P0 BRA `(.L_x_986) ;  /* 0x0000001c005c8947 */ /* 0x000fea0003800000 */
[----:B------:R-:W-:Y:S01]  /*03a0*/  ISETP.NE.U32.AND P0, PT, R10, RZ, PT ;  /* 0x000000ff0a00720c */ /* 0x000fe20003f05070 */
[----:B------:R-:W-:Y:S01]  /*03b0*/  BSSY B0, `(.L_x_987) ;  /* 0x00000a6000007945 */ /* 0x000fe20003800000 */
[----:B------:R-:W-:Y:S02]  /*03c0*/  IADD3 R9, P1, R6, R8, RZ ;  /* 0x0000000806097210 */ /* 0x000fe40007f3e0ff */
[----:B------:R-:W-:Y:S02]  /*03d0*/  ISETP.NE.AND.EX P0, PT, RZ, RZ, PT, P0 ;  /* 0x000000ffff00720c */ /* 0x000fe40003f05300 */
[----:B------:R-:W-:Y:S01]  /*03e0*/  MOV R22, R9 ;  /* 0x0000000900167202 */ /* 0x000fe20000000f00 */
[----:B------:R-:W-:-:S04]  /*03f0*/  IMAD.X R10, RZ, RZ, R7, P1 ;  /* 0x000000ffff0a7224 */ /* 0x000fc800008e0607 */
[----:B------:R-:W-:-:S06]  /*0400*/  IMAD.MOV.U32 R2, RZ, RZ, R10 ;  /* 0x000000ffff027224 */ /* 0x000fcc00078e000a */
[----:B------:R-:W-:Y:S05]  /*0410*/  @P0 BRA `(.L_x_988) ;  /* 0x00000008007c0947 */ /* 0x000fea0003800000 */
[----:B------:R-:W0:Y:S01]  /*0420*/  LDC R16, c[0x0][0x2b0] ;  /* 0x0000ac00ff107b82 */ /* 0x000e220000000800 */
[----:B------:R-:W-:Y:S01]  /*0430*/  IMAD R19, R3, UR8, R8 ;  /* 0x0000000803137c24 */ /* 0x000fe2000f8e0208 */
[----:B------:R-:W-:Y:S02]  /*0440*/  ULDC.U8 UR4, c[0x0][0x298] ;  /* 0x0000a60000047ab9 */ /* 0x000fe40000000000 */
[----:B------:R-:W-:Y:S02]  /*0450*/  UPRMT UR4, UR4, 0x8880, URZ ;  /* 0x0000888004047896 */ /* 0x000fe4000800003f */
[----:B------:R-:W-:Y:S02]  /*0460*/  IABS R8, R19 ;  /* 0x0000001300087213 */ /* 0x000fe40000000000 */
[----:B------:R-:W1:Y:S02]  /*0470*/  LDC R17, c[0x0][0x2b4] ;  /* 0x0000ad00ff117b82 */ /* 0x000e640000000800 */
[----:B------:R-:W-:Y:S01]  /*0480*/  ISETP.NE.AND P3, PT, RZ, UR4, PT ;  /* 0x00000004ff007c0c */ /* 0x000fe2000bf65270 */
[----:B------:R-:W-:-:S05]  /*0490*/  ULDC.64 UR4, c[0x0][0x2c0] ;  /* 0x0000b00000047ab9 */ /* 0x000fca0000000a00 */
[----:B------:R-:W2:Y:S01]  /*04a0*/  LDC R13, c[0x0][0x2a0] ;  /* 0x0000a800ff0d7b82 */ /* 0x000ea20000000800 */
[----:B0-----:R-:W-:-:S04]  /*04b0*/  IABS R7, R16 ;  /* 0x0000001000077213 */ /* 0x001fc80000000000 */
[----:B------:R-:W0:Y:S01]  /*04c0*/  I2F.RP R2, R7 ;  /* 0x0000000700027306 */ /* 0x000e220000209400 */
[----:B--2---:R-:W-:-:S07]  /*04d0*/  IABS R12, R13 ;  /* 0x0000000d000c7213 */ /* 0x004fce0000000000 */
[----:B0-----:R-:W0:Y:S02]  /*04e0*/  MUFU.RCP R2, R2 ;  /* 0x0000000200027308 */ /* 0x001e240000001000 */
[----:B0-----:R-:W-:Y:S01]  /*04f0*/  VIADD R4, R2, 0xffffffe ;  /* 0x0ffffffe02047836 */ /* 0x001fe20000000000 */
[----:B-1----:R-:W-:-:S05]  /*0500*/  IABS R2, R17 ;  /* 0x0000001100027213 */ /* 0x002fca0000000000 */
[----:B------:R0:W1:Y:S02]  /*0510*/  F2I.FTZ.U32.TRUNC.NTZ R5, R4 ;  /* 0x0000000400057305 */ /* 0x000064000021f000 */
[----:B0-----:R-:W-:Y:S01]  /*0520*/  HFMA2.MMA R4, -RZ, RZ, 0, 0 ;  /* 0x00000000ff047435 */ /* 0x001fe200000001ff */
[----:B-1----:R-:W-:-:S04]  /*0530*/  IMAD.MOV R6, RZ, RZ, -R5 ;  /* 0x000000ffff067224 */ /* 0x002fc800078e0a05 */
[----:B------:R-:W-:Y:S02]  /*0540*/  IMAD R11, R6, R7, RZ ;  /* 0x00000007060b7224 */ /* 0x000fe400078e02ff */
[----:B------:R-:W0:Y:S03]  /*0550*/  I2F.RP R6, R2 ;  /* 0x0000000200067306 */ /* 0x000e260000209400 */
[----:B------:R-:W-:-:S06]  /*0560*/  IMAD.HI.U32 R5, R5, R11, R4 ;  /* 0x0000000b05057227 */ /* 0x000fcc00078e0004 */
[----:B------:R-:W-:-:S04]  /*0570*/  IMAD.HI.U32 R18, R5, R8, RZ ;  /* 0x0000000805127227 */ /* 0x000fc800078e00ff */
[----:B------:R-:W-:Y:S01]  /*0580*/  IMAD.MOV R4, RZ, RZ, -R18 ;  /* 0x000000ffff047224 */ /* 0x000fe200078e0a12 */
[----:B0-----:R-:W0:Y:S03]  /*0590*/  MUFU.RCP R6, R6 ;  /* 0x0000000600067308 */ /* 0x001e260000001000 */
[----:B------:R-:W-:Y:S02]  /*05a0*/  IMAD R4, R7, R4, R8 ;  /* 0x0000000407047224 */ /* 0x000fe400078e0208 */
[----:B------:R-:W-:-:S03]  /*05b0*/  IMAD.MOV.U32 R8, RZ, RZ, RZ ;  /* 0x000000ffff087224 */ /* 0x000fc600078e00ff */
        /* <DEDUP_REMOVED lines=8> */
[----:B------:R-:W-:Y:S02]  /*0640*/  ISETP.GE.AND P2, PT, R4, RZ, PT ;  /* 0x000000ff0400720c */ /* 0x000fe40003f46270 */
[----:B------:R-:W-:-:S05]  /*0650*/  MOV R4, RZ ;  /* 0x000000ff00047202 */ /* 0x000fca0000000f00 */
[----:B------:R-:W-:Y:S02]  /*0660*/  @P0 VIADD R18, R18, 0x1 ;  /* 0x0000000112120836 */ /* 0x000fe40000000000 */
[----:B0-----:R-:W-:-:S04]  /*0670*/  IMAD.MOV R7, RZ, RZ, -R5 ;  /* 0x000000ffff077224 */ /* 0x001fc800078e0a05 */
        /* <DEDUP_REMOVED lines=27> */
[----:B------:R-:W-:Y:S02]  /*0830*/  IMAD.HI.U32 R4, R5, R7, R4 ;  /* 0x0000000705047227 */ /* 0x000fe400078e0004 */
[----:B------:R-:W0:Y:S02]  /*0840*/  LDC.64 R6, c[0x0][0x2c8] ;  /* 0x0000b200ff067b82 */ /* 0x000e240000000a00 */
[----:B------:R-:W-:-:S04]  /*0850*/  IMAD.MOV.U32 R5, RZ, RZ, R2 ;  /* 0x000000ffff057224 */ /* 0x000fc800078e0002 */
        /* <DEDUP_REMOVED lines=10> */
[----:B------:R-:W1:Y:S11]  /*0900*/  @P3 LDC.64 R4, c[0x0][0x288] ;  /* 0x0000a200ff043b82 */ /* 0x000e760000000a00 */
[----:B------:R-:W-:-:S04]  /*0910*/  @P0 VIADD R2, R2, 0x1 ;  /* 0x0000000102020836 */ /* 0x000fc80000000000 */
[----:B------:R-:W-:Y:S01]  /*0920*/  @!P2 IMAD.MOV R2, RZ, RZ, -R2 ;  /* 0x000000ffff02a224 */ /* 0x000fe200078e0a02 */
[----:B------:R-:W-:-:S04]  /*0930*/  @!P1 LOP3.LUT R2, RZ, R13, RZ, 0x33, !PT ;  /* 0x0000000dff029212 */ /* 0x000fc800078e33ff */
[----:B------:R-:W-:-:S05]  /*0940*/  IADD3 R11, -R2, RZ, RZ ;  /* 0x000000ff020b7210 */ /* 0x000fca0007ffe1ff */
[----:B------:R-:W-:-:S04]  /*0950*/  IMAD R11, R13, R11, R20 ;  /* 0x0000000b0d0b7224 */ /* 0x000fc800078e0214 */
[----:B-1----:R-:W-:Y:S02]  /*0960*/  @P3 IMAD.WIDE R14, R11, 0x4, R4 ;  /* 0x000000040b0e3825 */ /* 0x002fe400078e0204 */
[----:B------:R-:W1:Y:S02]  /*0970*/  LDC.64 R4, c[0x0][0x2a8] ;  /* 0x0000aa00ff047b82 */ /* 0x000e640000000a00 */
[----:B------:R-:W-:Y:S01]  /*0980*/  IMAD.MOV R21, RZ, RZ, -R18 ;  /* 0x000000ffff157224 */ /* 0x000fe200078e0a12 */
[----:B------:R-:W-:Y:S01]  /*0990*/  BSSY B1, `(.L_x_989) ;  /* 0x000003f000017945 */ /* 0x000fe20003800000 */
[----:B------:R-:W-:Y:S01]  /*09a0*/  IMAD.MOV R20, RZ, RZ, -R20 ;  /* 0x000000ffff147224 */ /* 0x000fe200078e0a14 */
[----:B------:R2:W5:Y:S01]  /*09b0*/  @P3 LDG.E R8, desc[UR6][R14.64] ;  /* 0x000000060e083981 */ /* 0x000562000c1e1900 */
[----:B------:R-:W-:Y:S02]  /*09c0*/  IMAD R21, R16, R21, R19 ;  /* 0x0000001510157224 */ /* 0x000fe400078e0213 */
[----:B------:R-:W-:-:S02]  /*09d0*/  IMAD R16, R17, R20, R18 ;  /* 0x0000001411107224 */ /* 0x000fc400078e0212 */
[----:B0-----:R-:W-:Y:S02]  /*09e0*/  IMAD R17, R21, UR4, -R6 ;  /* 0x0000000415117c24 */ /* 0x001fe4000f8e0a06 */
[----:B------:R-:W-:Y:S01]  /*09f0*/  IMAD R16, R16, UR5, -R7 ;  /* 0x0000000510107c24 */ /* 0x000fe2000f8e0a07 */
[----:B--2---:R-:W-:-:S04]  /*0a00*/  SHF.R.S64 R14, RZ, 0x1e, R9 ;  /* 0x0000001eff0e7819 */ /* 0x004fc80000001009 */
[----:B------:R-:W-:-:S04]  /*0a10*/  LOP3.LUT R6, R16, R17, RZ, 0xfc, !PT ;  /* 0x0000001110067212 */ /* 0x000fc800078efcff */
[----:B------:R-:W-:-:S04]  /*0a20*/  ISETP.GE.AND P0, PT, R6, RZ, PT ;  /* 0x000000ff0600720c */ /* 0x000fc80003f06270 */
[----:B-1----:R-:W-:-:S04]  /*0a30*/  ISETP.GE.OR P0, PT, R16, R5, !P0 ;  /* 0x000000051000720c */ /* 0x002fc80004706670 */
[----:B------:R-:W-:-:S13]  /*0a40*/  ISETP.GE.OR P0, PT, R17, R4, P0 ;  /* 0x000000041100720c */ /* 0x000fda0000706670 */
[----:B------:R-:W-:Y:S05]  /*0a50*/  @P0 BRA `(.L_x_990) ;  /* 0x0000000000c80947 */ /* 0x000fea0003800000 */
[-C--:B------:R-:W-:Y:S01]  /*0a60*/  IABS R15, R0.reuse ;  /* 0x00000000000f7213 */ /* 0x080fe20000000000 */
[----:B------:R-:W-:Y:S01]  /*0a70*/  ULDC.64 UR4, c[0x0][0x2b8] ;  /* 0x0000ae0000047ab9 */ /* 0x000fe20000000a00 */
[----:B------:R-:W-:Y:S01]  /*0a80*/  LOP3.LUT R13, R13, R0, RZ, 0x3c, !PT ;  /* 0x000000000d0d7212 */ /* 0x000fe200078e3cff */
[----:B------:R-:W-:Y:S01]  /*0a90*/  UIMAD UR4, UR5, UR4, URZ ;  /* 0x00000004050472a4 */ /* 0x000fe2000f8e023f */
[----:B------:R-:W0:Y:S02]  /*0aa0*/  I2F.RP R18, R15 ;  /* 0x0000000f00127306 */ /* 0x000e240000209400 */
[----:B------:R-:W-:-:S06]  /*0ab0*/  ISETP.GE.AND P5, PT, R13, RZ, PT ;  /* 0x000000ff0d00720c */ /* 0x000fcc0003fa6270 */
[----:B0-----:R-:W0:Y:S02]  /*0ac0*/  MUFU.RCP R18, R18 ;  /* 0x0000001200127308 */ /* 0x001e240000001000 */
[----:B0-----:R-:W-:-:S06]  /*0ad0*/  IADD3 R6, R18, 0xffffffe, RZ ;  /* 0x0ffffffe12067810 */ /* 0x001fcc0007ffe0ff */
[----:B------:R0:W1:Y:S02]  /*0ae0*/  F2I.FTZ.U32.TRUNC.NTZ R7, R6 ;  /* 0x0000000600077305 */ /* 0x000064000021f000 */
[----:B0-----:R-:W-:Y:S02]  /*0af0*/  IMAD.MOV.U32 R6, RZ, RZ, RZ ;  /* 0x000000ffff067224 */ /* 0x001fe400078e00ff */
[----:B-1----:R-:W-:-:S04]  /*0b00*/  IMAD.MOV R20, RZ, RZ, -R7 ;  /* 0x000000ffff147224 */ /* 0x002fc800078e0a07 */
[----:B------:R-:W-:Y:S01]  /*0b10*/  IMAD R19, R20, R15, RZ ;  /* 0x0000000f14137224 */ /* 0x000fe200078e02ff */
[----:B------:R-:W-:-:S03]  /*0b20*/  IABS R20, R11 ;  /* 0x0000000b00147213 */ /* 0x000fc60000000000 */
[----:B------:R-:W-:-:S06]  /*0b30*/  IMAD.HI.U32 R7, R7, R19, R6 ;  /* 0x0000001307077227 */ /* 0x000fcc00078e0006 */
[----:B------:R-:W-:-:S04]  /*0b40*/  IMAD.HI.U32 R18, R7, R12, RZ ;  /* 0x0000000c07127227 */ /* 0x000fc800078e00ff */
[----:B------:R-:W-:Y:S01]  /*0b50*/  IMAD.HI.U32 R19, R7, R20, RZ ;  /* 0x0000001407137227 */ /* 0x000fe200078e00ff */
[----:B------:R-:W-:-:S03]  /*0b60*/  IADD3 R21, -R18, RZ, RZ ;  /* 0x000000ff12157210 */ /* 0x000fc60007ffe1ff */
[----:B------:R-:W-:Y:S02]  /*0b70*/  IMAD.MOV R7, RZ, RZ, -R19 ;  /* 0x000000ffff077224 */ /* 0x000fe400078e0a13 */
[C---:B------:R-:W-:Y:S02]  /*0b80*/  IMAD R12, R15.reuse, R21, R12 ;  /* 0x000000150f0c7224 */ /* 0x040fe400078e020c */
[----:B------:R-:W-:-:S03]  /*0b90*/  IMAD R6, R15, R7, R20 ;  /* 0x000000070f067224 */ /* 0x000fc600078e0214 */
[C---:B------:R-:W-:Y:S02]  /*0ba0*/  ISETP.GT.U32.AND P4, PT, R15.reuse, R12, PT ;  /* 0x0000000c0f00720c */ /* 0x040fe40003f84070 */
[----:B------:R-:W-:-:S11]  /*0bb0*/  ISETP.GT.U32.AND P2, PT, R15, R6, PT ;  /* 0x000000060f00720c */ /* 0x000fd60003f44070 */
[--C-:B------:R-:W-:Y:S01]  /*0bc0*/  @!P4 IMAD.IADD R12, R12, 0x1, -R15.reuse ;  /* 0x000000010c0cc824 */ /* 0x100fe200078e0a0f */
[----:B------:R-:W-:Y:S01]  /*0bd0*/  @!P4 IADD3 R18, R18, 0x1, RZ ;  /* 0x000000011212c810 */ /* 0x000fe20007ffe0ff */
[----:B------:R-:W-:Y:S02]  /*0be0*/  @!P2 IMAD.IADD R6, R6, 0x1, -R15 ;  /* 0x000000010606a824 */ /* 0x000fe400078e0a0f */
[----:B------:R-:W-:Y:S01]  /*0bf0*/  @!P2 VIADD R19, R19, 0x1 ;  /* 0x000000011313a836 */ /* 0x000fe20000000000 */
[-C--:B------:R-:W-:Y:S02]  /*0c00*/  ISETP.GE.U32.AND P1, PT, R12, R15.reuse, PT ;  /* 0x0000000f0c00720c */ /* 0x080fe40003f26070 */
[----:B------:R-:W-:Y:S01]  /*0c10*/  ISETP.GE.U32.AND P0, PT, R6, R15, PT ;  /* 0x0000000f0600720c */ /* 0x000fe20003f06070 */
[----:B------:R-:W0:Y:S01]  /*0c20*/  LDC.64 R12, c[0x0][0x210] ;  /* 0x00008400ff0c7b82 */ /* 0x000e220000000a00 */
[C---:B------:R-:W-:Y:S01]  /*0c30*/  LOP3.LUT R6, R11.reuse, R0, RZ, 0x3c, !PT ;  /* 0x000000000b067212 */ /* 0x040fe200078e3cff */
[----:B------:R-:W-:-:S03]  /*0c40*/  IMAD R11, R11, UR4, RZ ;  /* 0x000000040b0b7c24 */ /* 0x000fc6000f8e02ff */
[----:B------:R-:W-:-:S03]  /*0c50*/  ISETP.GE.AND P3, PT, R6, RZ, PT ;  /* 0x000000ff0600720c */ /* 0x000fc60003f66270 */
[----:B------:R-:W1:Y:S02]  /*0c60*/  LDC.64 R6, c[0x0][0x260] ;  /* 0x00009800ff067b82 */ /* 0x000e640000000a00 */
[----:B------:R-:W-:Y:S02]  /*0c70*/  @P1 VIADD R18, R18, 0x1 ;  /* 0x0000000112121836 */ /* 0x000fe40000000000 */
[----:B------:R-:W-:Y:S01]  /*0c80*/  @P0 VIADD R19, R19, 0x1 ;  /* 0x0000000113130836 */ /* 0x000fe20000000000 */
[----:B------:R-:W-:Y:S01]  /*0c90*/  ISETP.NE.AND P0, PT, R0, RZ, PT ;  /* 0x000000ff0000720c */ /* 0x000fe20003f05270 */
[----:B------:R-:W-:Y:S01]  /*0ca0*/  IMAD.MOV.U32 R15, RZ, RZ, R18 ;  /* 0x000000ffff0f7224 */ /* 0x000fe200078e0012 */
[----:B------:R-:W-:-:S03]  /*0cb0*/  LOP3.LUT R18, RZ, R0, RZ, 0x33, !PT ;  /* 0x00000000ff127212 */ /* 0x000fc600078e33ff */
[----:B------:R-:W-:Y:S01]  /*0cc0*/  @!P5 IMAD.MOV R15, RZ, RZ, -R15 ;  /* 0x000000ffff0fd224 */ /* 0x000fe200078e0a0f */
[----:B------:R-:W-:-:S04]  /*0cd0*/  @!P3 IADD3 R19, -R19, RZ, RZ ;  /* 0x000000ff1313b210 */ /* 0x000fc80007ffe1ff */
[C---:B------:R-:W-:Y:S02]  /*0ce0*/  SEL R19, R18.reuse, R19, !P0 ;  /* 0x0000001312137207 */ /* 0x040fe40004000000 */
[----:B------:R-:W-:-:S05]  /*0cf0*/  SEL R15, R18, R15, !P0 ;  /* 0x0000000f120f7207 */ /* 0x000fca0004000000 */
[----:B------:R-:W-:Y:S02]  /*0d00*/  IMAD R15, R2, R15, R19 ;  /* 0x0000000f020f7224 */ /* 0x000fe400078e0213 */
[----:B-1----:R-:W-:-:S04]  /*0d10*/  IMAD.WIDE R6, R11, 0x4, R6 ;  /* 0x000000040b067825 */ /* 0x002fc800078e0206 */
[----:B------:R-:W-:Y:S02]  /*0d20*/  IMAD R15, R15, R5, R16 ;  /* 0x000000050f0f7224 */ /* 0x000fe400078e0210 */
[----:B------:R-:W2:Y:S02]  /*0d30*/  LDG.E R6, desc[UR6][R6.64] ;  /* 0x0000000606067981 */ /* 0x000ea4000c1e1900 */
[----:B------:R-:W-:-:S04]  /*0d40*/  IMAD R15, R15, R4, R17 ;  /* 0x000000040f0f7224 */ /* 0x000fc800078e0211 */
[----:B0-----:R-:W-:-:S06]  /*0d50*/  IMAD.WIDE R12, R15, 0x4, R12 ;  /* 0x000000040f0c7825 */ /* 0x001fcc00078e020c */
[----:B------:R-:W2:Y:S02]  /*0d60*/  LDG.E R13, desc[UR6][R12.64] ;  /* 0x000000060c0d7981 */ /* 0x000ea4000c1e1900 */
[----:B--2--5:R-:W-:-:S07]  /*0d70*/  FFMA.FTZ R8, R13, R6, R8 ;  /* 0x000000060d087223 */ /* 0x024fce0000010008 */
.L_x_990:
[----:B------:R-:W-:Y:S05]  /*0d80*/  BSYNC B1 ;  /* 0x0000000000017941 */ /* 0x000fea0003800000 */
.L_x_989:
[----:B------:R-:W-:Y:S02]  /*0d90*/  ULDC.64 UR4, c[0x0][0x238] ;  /* 0x00008e0000047ab9 */ /* 0x000fe40000000a00 */
[----:B------:R-:W-:Y:S01]  /*0da0*/  IADD3 R14, P0, R14, UR4, RZ ;  /* 0x000000040e0e7c10 */ /* 0x000fe2000ff1e0ff */
[----:B------:R-:W-:Y:S02]  /*0db0*/  ULDC UR4, c[0x0][0xc] ;  /* 0x0000030000047ab9 */ /* 0x000fe40000000800 */
[----:B------:R-:W-:Y:S01]  /*0dc0*/  IMAD R22, R3, UR4, RZ ;  /* 0x0000000403167c24 */ /* 0x000fe2000f8e02ff */
[----:B------:R-:W-:-:S04]  /*0dd0*/  LEA.HI.X.SX32 R15, R9, UR5, 0x2, P0 ;  /* 0x00000005090f7c11 */ /* 0x000fc800080f16ff */
[----:B------:R-:W-:Y:S01]  /*0de0*/  IADD3 R22, P0, R22, R9, RZ ;  /* 0x0000000916167210 */ /* 0x000fe20007f1e0ff */
[----:B-----5:R0:W-:Y:S04]  /*0df0*/  STG.E desc[UR6][R14.64], R8 ;  /* 0x000000080e007986 */ /* 0x0201e8000c101906 */
[----:B------:R-:W-:-:S08]  /*0e00*/  IMAD.X R2, RZ, RZ, R10, P0 ;  /* 0x000000ffff027224 */ /* 0x000fd000000e060a */
.L_x_988:
[----:B------:R-:W-:Y:S05]  /*0e10*/  BSYNC B0 ;  /* 0x0000000000007941 */ /* 0x000fea0003800000 */
.L_x_987:
[----:B------:R-:W-:Y:S01]  /*0e20*/  LOP3.LUT R4, RZ, R9, RZ, 0x33, !PT ;  /* 0x00000009ff047212 */ /* 0x000fe200078e33ff */
[----:B------:R-:W-:Y:S01]  /*0e30*/  ULDC UR4, c[0x0][0xc] ;  /* 0x0000030000047ab9 */ /* 0x000fe20000000800 */
[----:B------:R-:W-:Y:S01]  /*0e40*/  ULDC UR5, c[0x0][0x29c] ;  /* 0x0000a70000057ab9 */ /* 0x000fe20000000800 */
[----:B------:R-:W-:Y:S01]  /*0e50*/  IMAD R3, R3, UR4, RZ ;  /* 0x0000000403037c24 */ /* 0x000fe2000f8e02ff */
[----:B------:R-:W-:Y:S02]  /*0e60*/  IADD3 R6, P1, R4, UR5, RZ ;  /* 0x0000000504067c10 */ /* 0x000fe4000ff3e0ff */
[----:B------:R-:W-:Y:S02]  /*0e70*/  LOP3.LUT R4, RZ, R10, RZ, 0x33, !PT ;  /* 0x0000000aff047212 */ /* 0x000fe400078e33ff */
[----:B------:R-:W-:Y:S02]  /*0e80*/  ISETP.GE.U32.AND P0, PT, R6, R3, PT ;  /* 0x000000030600720c */ /* 0x000fe40003f06070 */
[----:B------:R-:W-:-:S04]  /*0e90*/  IADD3.X R4, R4, UR9, RZ, P1, !PT ;  /* 0x0000000904047c10 */ /* 0x000fc80008ffe4ff */
[----:B------:R-:W-:-:S13]  /*0ea0*/  ISETP.GE.U32.AND.EX P0, PT, R4, RZ, PT, P0 ;  /* 0x000000ff0400720c */ /* 0x000fda0003f06100 */
[----:B------:R-:W-:Y:S05]  /*0eb0*/  @!P0 EXIT ;  /* 0x000000000000894d */ /* 0x000fea0003800000 */
[----:B------:R-:W-:Y:S01]  /*0ec0*/  IABS R5, R0 ;  /* 0x0000000000057213 */ /* 0x000fe20000000000 */
[----:B------:R-:W1:Y:S01]  /*0ed0*/  LDC R4, c[0x0][0x2b0] ;  /* 0x0000ac00ff047b82 */ /* 0x000e620000000800 */
[----:B------:R-:W-:Y:S01]  /*0ee0*/  ULDC.U8 UR5, c[0x0][0x298] ;  /* 0x0000a60000057ab9 */ /* 0x000fe20000000000 */
[----:B------:R-:W-:Y:S01]  /*0ef0*/  ULDC UR8, c[0x0][0x29c] ;  /* 0x0000a70000087ab9 */ /* 0x000fe20000000800 */
[----:B0-----:R-:W0:Y:S01]  /*0f00*/  I2F.RP R8, R5 ;  /* 0x0000000500087306 */ /* 0x001e220000209400 */
[----:B------:R-:W-:-:S04]  /*0f10*/  ULDC.64 UR10, c[0x0][0x2b8] ;  /* 0x0000ae00000a7ab9 */ /* 0x000fc80000000a00 */
[----:B------:R-:W2:Y:S03]  /*0f20*/  LDC R11, c[0x0][0x2a0] ;  /* 0x0000a800ff0b7b82 */ /* 0x000ea60000000800 */
[----:B0-----:R-:W0:Y:S01]  /*0f30*/  MUFU.RCP R8, R8 ;  /* 0x0000000800087308 */ /* 0x001e220000001000 */
[----:B-1----:R-:W-:Y:S01]  /*0f40*/  IABS R4, R4 ;  /* 0x0000000400047213 */ /* 0x002fe20000000000 */
[----:B0-----:R-:W-:Y:S01]  /*0f50*/  VIADD R6, R8, 0xffffffe ;  /* 0x0ffffffe08067836 */ /* 0x001fe20000000000 */
[----:B--2---:R-:W-:Y:S02]  /*0f60*/  IABS R8, R11 ;  /* 0x0000000b00087213 */ /* 0x004fe40000000000 */
[----:B------:R-:W-:-:S03]  /*0f70*/  LOP3.LUT R11, R11, R0, RZ, 0x3c, !PT ;  /* 0x000000000b0b7212 */ /* 0x000fc600078e3cff */
[----:B------:R0:W1:Y:S01]  /*0f80*/  F2I.FTZ.U32.TRUNC.NTZ R7, R6 ;  /* 0x0000000600077305 */ /* 0x000062000021f000 */
[----:B------:R-:W-:Y:S01]  /*0f90*/  ISETP.GE.AND P2, PT, R11, RZ, PT ;  /* 0x000000ff0b00720c */ /* 0x000fe20003f46270 */
        /* <DEDUP_REMOVED lines=13> */
[----:B------:R-:W-:Y:S02]  /*1070*/  ISETP.NE.AND P0, PT, R0, RZ, PT ;  /* 0x000000ff0000720c */ /* 0x000fe40003f05270 */
[----:B------:R-:W-:Y:S01]  /*1080*/  ISETP.GE.U32.AND P1, PT, R6, R5, PT ;  /* 0x000000050600720c */ /* 0x000fe20003f26070 */
[----:B------:R-:W0:Y:S01]  /*1090*/  F2I.FTZ.U32.TRUNC.NTZ R7, R7 ;  /* 0x0000000700077305 */ /* 0x000e22000021f000 */
[----:B------:R-:W-:-:S11]  /*10a0*/  IMAD.MOV.U32 R6, RZ, RZ, RZ ;  /* 0x000000ffff067224 */ /* 0x000fd600078e00ff */
[----:B------:R-:W-:Y:S02]  /*10b0*/  @P1 VIADD R9, R9, 0x1 ;  /* 0x0000000109091836 */ /* 0x000fe40000000000 */
[----:B0-----:R-:W-:-:S03]  /*10c0*/  IMAD.MOV R11, RZ, RZ, -R7 ;  /* 0x000000ffff0b7224 */ /* 0x001fc600078e0a07 */
[----:B------:R-:W-:Y:S01]  /*10d0*/  MOV R5, R9 ;  /* 0x0000000900057202 */ /* 0x000fe20000000f00 */
[----:B------:R-:W-:-:S04]  /*10e0*/  IMAD R9, R11, R4, RZ ;  /* 0x000000040b097224 */ /* 0x000fc800078e02ff */
[----:B------:R-:W-:Y:S01]  /*10f0*/  @!P2 IMAD.MOV R5, RZ, RZ, -R5 ;  /* 0x000000ffff05a224 */ /* 0x000fe200078e0a05 */
[----:B------:R-:W-:Y:S01]  /*1100*/  @!P0 LOP3.LUT R5, RZ, R0, RZ, 0x33, !PT ;  /* 0x00000000ff058212 */ /* 0x000fe200078e33ff */
[----:B------:R-:W-:-:S07]  /*1110*/  IMAD.HI.U32 R6, R7, R9, R6 ;  /* 0x0000000907067227 */ /* 0x000fce00078e0006 */
.L_x_995:
[----:B------:R-:W0:Y:S01]  /*1120*/  LDC R26, c[0x0][0x2b4] ;  /* 0x0000ad00ff1a7b82 */ /* 0x000e220000000800 */
[----:B------:R-:W-:Y:S01]  /*1130*/  IABS R9, R22 ;  /* 0x0000001600097213 */ /* 0x000fe20000000000 */
[----:B------:R-:W-:-:S04]  /*1140*/  UPRMT UR4, UR5, 0x8880, URZ ;  /* 0x0000888005047896 */ /* 0x000fc8000800003f */
[----:B------:R-:W-:Y:S02]  /*1150*/  IMAD.HI.U32 R6, R6, R9, RZ ;  /* 0x0000000906067227 */ /* 0x000fe400078e00ff */
[----:B------:R-:W1:Y:S02]  /*1160*/  LDC R27, c[0x0][0x2b0] ;  /* 0x0000ac00ff1b7b82 */ /* 0x000e640000000800 */
[----:B------:R-:W-:-:S06]  /*1170*/  IMAD.MOV R0, RZ, RZ, -R6 ;  /* 0x000000ffff007224 */ /* 0x000fcc00078e0a06 */
[----:B------:R-:W2:Y:S01]  /*1180*/  LDC R23, c[0x0][0x2a0] ;  /* 0x0000a800ff177b82 */ /* 0x000ea20000000800 */
[-C--:B0-----:R-:W-:Y:S02]  /*1190*/  IABS R12, R26.reuse ;  /* 0x0000001a000c7213 */ /* 0x081fe40000000000 */
[----:B------:R-:W-:Y:S02]  /*11a0*/  LOP3.LUT R28, RZ, R26, RZ, 0x33, !PT ;  /* 0x0000001aff1c7212 */ /* 0x000fe400078e33ff */
[----:B------:R-:W0:Y:S01]  /*11b0*/  I2F.RP R8, R12 ;  /* 0x0000000c00087306 */ /* 0x000e220000209400 */
[----:B-1----:R-:W-:-:S07]  /*11c0*/  IABS R10, R27 ;  /* 0x0000001b000a7213 */ /* 0x002fce0000000000 */
[----:B------:R-:W1:Y:S01]  /*11d0*/  I2F.RP R11, R10 ;  /* 0x0000000a000b7306 */ /* 0x000e620000209400 */
[----:B------:R-:W-:Y:S01]  /*11e0*/  IMAD R9, R10, R0, R9 ;  /* 0x000000000a097224 */ /* 0x000fe200078e0209 */
[----:B------:R-:W-:Y:S02]  /*11f0*/  LOP3.LUT R0, R22, R27, RZ, 0x3c, !PT ;  /* 0x0000001b16007212 */ /* 0x000fe400078e3cff */
[----:B--2---:R-:W-:Y:S02]  /*1200*/  IABS R21, R23 ;  /* 0x0000001700157213 */ /* 0x004fe40000000000 */
[----:B------:R-:W-:Y:S02]  /*1210*/  ISETP.GT.U32.AND P1, PT, R4, R9, PT ;  /* 0x000000090400720c */ /* 0x000fe40003f24070 */
[----:B0-----:R-:W0:Y:S01]  /*1220*/  MUFU.RCP R8, R8 ;  /* 0x0000000800087308 */ /* 0x001e220000001000 */
[----:B------:R-:W-:Y:S02]  /*1230*/  ISETP.GE.AND P2, PT, R0, RZ, PT ;  /* 0x000000ff0000720c */ /* 0x000fe40003f46270 */
[----:B------:R-:W-:-:S05]  /*1240*/  LOP3.LUT R0, RZ, R27, RZ, 0x33, !PT ;  /* 0x0000001bff007212 */ /* 0x000fca00078e33ff */
[----:B-1----:R-:W1:Y:S03]  /*1250*/  MUFU.RCP R11, R11 ;  /* 0x0000000b000b7308 */ /* 0x002e660000001000 */
[----:B------:R-:W-:Y:S02]  /*1260*/  @!P1 IMAD.IADD R9, R9, 0x1, -R10 ;  /* 0x0000000109099824 */ /* 0x000fe400078e0a0a */
[----:B------:R-:W-:-:S03]  /*1270*/  @!P1 VIADD R6, R6, 0x1 ;  /* 0x0000000106069836 */ /* 0x000fc60000000000 */
[----:B------:R-:W-:Y:S01]  /*1280*/  ISETP.GE.U32.AND P0, PT, R9, R4, PT ;  /* 0x000000040900720c */ /* 0x000fe20003f06070 */
[----:B------:R-:W-:Y:S01]  /*1290*/  I2F.RP R16, R21 ;  /* 0x0000001500107306 */ /* 0x000fe20000209400 */
[----:B0-----:R-:W-:Y:S01]  /*12a0*/  IADD3 R7, R8, 0xffffffe, RZ ;  /* 0x0ffffffe08077810 */ /* 0x001fe20007ffe0ff */
[----:B------:R-:W-:-:S06]  /*12b0*/  IMAD.MOV.U32 R8, RZ, RZ, RZ ;  /* 0x000000ffff087224 */ /* 0x000fcc00078e00ff */
[----:B------:R-:W0:Y:S01]  /*12c0*/  F2I.FTZ.U32.TRUNC.NTZ R7, R7 ;  /* 0x0000000700077305 */ /* 0x000e22000021f000 */
[----:B-1----:R-:W-:-:S03]  /*12d0*/  VIADD R9, R11, 0xffffffe ;  /* 0x0ffffffe0b097836 */ /* 0x002fc60000000000 */
[----:B------:R-:W-:Y:S01]  /*12e0*/  @P0 VIADD R6, R6, 0x1 ;  /* 0x0000000106060836 */ /* 0x000fe20000000000 */
[----:B------:R-:W-:-:S03]  /*12f0*/  ISETP.NE.AND P0, PT, R27, RZ, PT ;  /* 0x000000ff1b00720c */ /* 0x000fc60003f05270 */
[----:B------:R-:W1:Y:S01]  /*1300*/  F2I.FTZ.U32.TRUNC.NTZ R9, R9 ;  /* 0x0000000900097305 */ /* 0x000e62000021f000 */
[----:B------:R-:W-:Y:S01]  /*1310*/  IMAD.MOV.U32 R19, RZ, RZ, R6 ;  /* 0x000000ffff137224 */ /* 0x000fe200078e0006 */
[----:B------:R-:W-:-:S03]  /*1320*/  HFMA2.MMA R6, -RZ, RZ, 0, 0 ;  /* 0x00000000ff067435 */ /* 0x000fc600000001ff */
[----:B------:R-:W-:Y:S01]  /*1330*/  @!P2 IMAD.MOV R19, RZ, RZ, -R19 ;  /* 0x000000ffff13a224 */ /* 0x000fe200078e0a13 */
[----:B0-----:R-:W-:Y:S02]  /*1340*/  IADD3 R11, RZ, -R7, RZ ;  /* 0x80000007ff0b7210 */ /* 0x001fe40007ffe0ff */
[----:B------:R-:W0:Y:S02]  /*1350*/  MUFU.RCP R16, R16 ;  /* 0x0000001000107308 */ /* 0x000e240000001000 */
[----:B------:R-:W-:Y:S01]  /*1360*/  SEL R19, R0, R19, !P0 ;  /* 0x0000001300137207 */ /* 0x000fe20004000000 */
[----:B------:R-:W-:-:S03]  /*1370*/  IMAD R11, R11, R12, RZ ;  /* 0x0000000c0b0b7224 */ /* 0x000fc600078e02ff */
[----:B------:R-:W-:Y:S01]  /*1380*/  IABS R4, R19 ;  /* 0x0000001300047213 */ /* 0x000fe20000000000 */
[----:B-1----:R-:W-:Y:S02]  /*1390*/  IMAD.MOV R15, RZ, RZ, -R9 ;  /* 0x000000ffff0f7224 */ /* 0x002fe400078e0a09 */
[----:B------:R-:W-:Y:S01]  /*13a0*/  IMAD.HI.U32 R11, R7, R11, R6 ;  /* 0x0000000b070b7227 */ /* 0x000fe200078e0006 */
[----:B------:R-:W-:-:S03]  /*13b0*/  IADD3 R7, P1, R3, R22, RZ ;  /* 0x0000001603077210 */ /* 0x000fc60007f3e0ff */
[----:B------:R-:W-:Y:S01]  /*13c0*/  IMAD R15, R15, R10, RZ ;  /* 0x0000000a0f0f7224 */ /* 0x000fe200078e02ff */
[----:B------:R-:W-:Y:S01]  /*13d0*/  IABS R14, R7 ;  /* 0x00000007000e7213 */ /* 0x000fe20000000000 */
[----:B------:R-:W-:Y:S01]  /*13e0*/  IMAD.HI.U32 R13, R11, R4, RZ ;  /* 0x000000040b0d7227 */ /* 0x000fe200078e00ff */
[----:B0-----:R-:W-:-:S03]  /*13f0*/  IADD3 R17, R16, 0xffffffe, RZ ;  /* 0x0ffffffe10117810 */ /* 0x001fc60007ffe0ff */
[----:B------:R-:W-:Y:S01]  /*1400*/  IMAD.HI.U32 R6, R9, R15, R8 ;  /* 0x0000000f09067227 */ /* 0x000fe200078e0008 */
[----:B------:R-:W-:-:S03]  /*1410*/  IADD3 R9, -R13, RZ, RZ ;  /* 0x000000ff0d097210 */ /* 0x000fc60007ffe1ff */
[----:B------:R-:W-:Y:S01]  /*1420*/  IMAD.MOV.U32 R15, RZ, RZ, R14 ;  /* 0x000000ffff0f7224 */ /* 0x000fe200078e000e */
[----:B------:R-:W-:Y:S01]  /*1430*/  LOP3.LUT R14, R19, R26, RZ, 0x3c, !PT ;  /* 0x0000001a130e7212 */ /* 0x000fe200078e3cff */
[----:B------:R-:W-:Y:S02]  /*1440*/  IMAD R9, R12, R9, R4 ;  /* 0x000000090c097224 */ /* 0x000fe400078e0204 */
[----:B------:R-:W-:Y:S01]  /*1450*/  IMAD.HI.U32 R8, R6, R15, RZ ;  /* 0x0000000f06087227 */ /* 0x000fe200078e00ff */
[----:B------:R-:W-:Y:S02]  /*1460*/  ISETP.GE.AND P3, PT, R14, RZ, PT ;  /* 0x000000ff0e00720c */ /* 0x000fe40003f66270 */
[----:B------:R-:W-:Y:S01]  /*1470*/  ISETP.GT.U32.AND P4, PT, R12, R9, PT ;  /* 0x000000090c00720c */ /* 0x000fe20003f84070 */
[----:B------:R-:W-:-:S04]  /*1480*/  IMAD.MOV R4, RZ, RZ, -R8 ;  /* 0x000000ffff047224 */ /* 0x000fc800078e0a08 */
[----:B------:R-:W-:Y:S02]  /*1490*/  IMAD R15, R10, R4, R15 ;  /* 0x000000040a0f7224 */ /* 0x000fe400078e020f */
[----:B------:R-:W-:-:S05]  /*14a0*/  IMAD.MOV.U32 R4, RZ, RZ, R10 ;  /* 0x000000ffff047224 */ /* 0x000fca00078e000a */
[----:B------:R-:W-:Y:S01]  /*14b0*/  ISETP.GT.U32.AND P2, PT, R4, R15, PT ;  /* 0x0000000f0400720c */ /* 0x000fe20003f44070 */
[----:B------:R-:W-:Y:S02]  /*14c0*/  @!P4 IMAD.IADD R9, R9, 0x1, -R12 ;  /* 0x000000010909c824 */ /* 0x000fe400078e0a0c */
[----:B------:R-:W-:-:S03]  /*14d0*/  @!P4 VIADD R13, R13, 0x1 ;  /* 0x000000010d0dc836 */ /* 0x000fc60000000000 */
[----:B------:R-:W-:Y:S02]  /*14e0*/  ISETP.GE.U32.AND P5, PT, R9, R12, PT ;  /* 0x0000000c0900720c */ /* 0x000fe40003fa6070 */
[----:B------:R0:W1:Y:S05]  /*14f0*/  F2I.FTZ.U32.TRUNC.NTZ R9, R17 ;  /* 0x0000001100097305 */ /* 0x00006a000021f000 */
[----:B------:R-:W-:Y:S01]  /*1500*/  @!P2 IMAD.IADD R15, R15, 0x1, -R10 ;  /* 0x000000010f0fa824 */ /* 0x000fe200078e0a0a */
[----:B------:R-:W-:Y:S01]  /*1510*/  LOP3.LUT R10, R7, R27, RZ, 0x3c, !PT ;  /* 0x0000001b070a7212 */ /* 0x000fe200078e3cff */
[----:B------:R-:W-:Y:S01]  /*1520*/  @!P2 VIADD R8, R8, 0x1 ;  /* 0x000000010808a836 */ /* 0x000fe20000000000 */
[----:B------:R-:W-:Y:S01]  /*1530*/  ISETP.NE.AND P2, PT, RZ, UR4, PT ;  /* 0x00000004ff007c0c */ /* 0x000fe2000bf45270 */
[----:B0-----:R-:W0:Y:S01]  /*1540*/  LDC.64 R16, c[0x0][0x2c0] ;  /* 0x0000b000ff107b82 */ /* 0x001e220000000a00 */
[----:B------:R-:W-:Y:S01]  /*1550*/  ISETP.GE.U32.AND P4, PT, R15, R4, PT ;  /* 0x000000040f00720c */ /* 0x000fe20003f86070 */
[----:B------:R-:W-:Y:S01]  /*1560*/  @P5 VIADD R13, R13, 0x1 ;  /* 0x000000010d0d5836 */ /* 0x000fe20000000000 */
[----:B------:R-:W-:-:S02]  /*1570*/  ISETP.GE.AND P6, PT, R10, RZ, PT ;  /* 0x000000ff0a00720c */ /* 0x000fc40003fc6270 */
[----:B------:R-:W-:Y:S01]  /*1580*/  ISETP.NE.AND P5, PT, R26, RZ, PT ;  /* 0x000000ff1a00720c */ /* 0x000fe20003fa5270 */
[----:B------:R-:W-:Y:S01]  /*1590*/  @!P3 IMAD.MOV R13, RZ, RZ, -R13 ;  /* 0x000000ffff0db224 */ /* 0x000fe200078e0a0d */
[----:B-1----:R-:W-:-:S04]  /*15a0*/  IADD3 R10, RZ, -R9, RZ ;  /* 0x80000009ff0a7210 */ /* 0x002fc80007ffe0ff */
[----:B------:R-:W-:Y:S01]  /*15b0*/  SEL R25, R28, R13, !P5 ;  /* 0x0000000d1c197207 */ /* 0x000fe20006800000 */
[----:B------:R-:W-:Y:S02]  /*15c0*/  IMAD R15, R10, R21, RZ ;  /* 0x000000150a0f7224 */ /* 0x000fe400078e02ff */
[----:B------:R-:W-:Y:S01]  /*15d0*/  @P4 VIADD R8, R8, 0x1 ;  /* 0x0000000108084836 */ /* 0x000fe20000000000 */
[----:B------:R-:W-:Y:S01]  /*15e0*/  IABS R10, R25 ;  /* 0x00000019000a7213 */ /* 0x000fe20000000000 */
[----:B------:R-:W-:-:S03]  /*15f0*/  IMAD.MOV R18, RZ, RZ, -R25 ;  /* 0x000000ffff127224 */ /* 0x000fc600078e0a19 */
[----:B------:R-:W-:Y:S01]  /*1600*/  MOV R13, R8 ;  /* 0x00000008000d7202 */ /* 0x000fe20000000f00 */
[----:B------:R-:W-:-:S04]  /*1610*/  IMAD.MOV.U32 R8, RZ, RZ, RZ ;  /* 0x000000ffff087224 */ /* 0x000fc800078e00ff */
[----:B------:R-:W-:Y:S02]  /*1620*/  IMAD.HI.U32 R20, R9, R15, R8 ;  /* 0x0000000f09147227 */ /* 0x000fe400078e0008 */
[----:B------:R-:W0:Y:S02]  /*1630*/  LDC.64 R14, c[0x0][0x2c8] ;  /* 0x0000b200ff0e7b82 */ /* 0x000e240000000a00 */
[----:B------:R-:W-:Y:S02]  /*1640*/  @!P6 IMAD.MOV R13, RZ, RZ, -R13 ;  /* 0x000000ffff0de224 */ /* 0x000fe400078e0a0d */
[----:B------:R-:W-:-:S03]  /*1650*/  IMAD.HI.U32 R24, R20, R10, RZ ;  /* 0x0000000a14187227 */ /* 0x000fc600078e00ff */
[----:B------:R-:W-:Y:S01]  /*1660*/  SEL R8, R0, R13, !P0 ;  /* 0x0000000d00087207 */ /* 0x000fe20004000000 */
[----:B------:R-:W-:Y:S01]  /*1670*/  IMAD.MOV R0, RZ, RZ, -R24 ;  /* 0x000000ffff007224 */ /* 0x000fe200078e0a18 */
[----:B------:R-:W-:Y:S01]  /*1680*/  IADD3 R13, -R19, RZ, RZ ;  /* 0x000000ff130d7210 */ /* 0x000fe20007ffe1ff */
[----:B------:R-:W-:Y:S01]  /*1690*/  IMAD R19, R26, R18, R19 ;  /* 0x000000121a137224 */ /* 0x000fe200078e0213 */
[----:B------:R-:W-:Y:S01]  /*16a0*/  IABS R9, R8 ;  /* 0x0000000800097213 */ /* 0x000fe20000000000 */
[----:B------:R-:W-:Y:S02]  /*16b0*/  IMAD R10, R21, R0, R10 ;  /* 0x00000000150a7224 */ /* 0x000fe400078e020a */
[----:B------:R-:W-:Y:S02]  /*16c0*/  IMAD R29, R27, R13, R22 ;  /* 0x0000000d1b1d7224 */ /* 0x000fe400078e0216 */
[----:B------:R-:W-:Y:S01]  /*16d0*/  IMAD.HI.U32 R0, R11, R9, RZ ;  /* 0x000000090b007227 */ /* 0x000fe200078e00ff */
[----:B------:R-:W-:-:S04]  /*16e0*/  ISETP.GT.U32.AND P6, PT, R21, R10, PT ;  /* 0x0000000a1500720c */ /* 0x000fc80003fc4070 */
[----:B------:R-:W-:Y:S01]  /*16f0*/  IADD3 R11, -R0, RZ, RZ ;  /* 0x000000ff000b7210 */ /* 0x000fe20007ffe1ff */
[----:B0-----:R-:W-:Y:S01]  /*1700*/  IMAD R18, R29, R16, -R14 ;  /* 0x000000101d127224 */ /* 0x001fe200078e0a0e */
[----:B------:R-:W-:-:S03]  /*1710*/  LOP3.LUT R29, RZ, R23, RZ, 0x33, !PT ;  /* 0x00000017ff1d7212 */ /* 0x000fc600078e33ff */
[----:B------:R-:W-:Y:S02]  /*1720*/  IMAD R9, R12, R11, R9 ;  /* 0x0000000b0c097224 */ /* 0x000fe400078e0209 */
[----:B------:R-:W-:Y:S02]  /*1730*/  IMAD R19, R19, R17, -R15 ;  /* 0x0000001113137224 */ /* 0x000fe400078e0a0f */
[----:B------:R-:W-:Y:S01]  /*1740*/  @!P6 IMAD.IADD R10, R10, 0x1, -R21 ;  /* 0x000000010a0ae824 */ /* 0x000fe200078e0a15 */
[----:B------:R-:W-:Y:S01]  /*1750*/  ISETP.GT.U32.AND P0, PT, R12, R9, PT ;  /* 0x000000090c00720c */ /* 0x000fe20003f04070 */
[----:B------:R-:W-:-:S03]  /*1760*/  @!P6 VIADD R24, R24, 0x1 ;  /* 0x000000011818e836 */ /* 0x000fc60000000000 */
[----:B------:R-:W-:Y:S02]  /*1770*/  ISETP.GE.U32.AND P3, PT, R10, R21, PT ;  /* 0x000000150a00720c */ /* 0x000fe40003f66070 */
[----:B------:R-:W-:-:S04]  /*1780*/  LOP3.LUT R10, R25, R23, RZ, 0x3c, !PT ;  /* 0x00000017190a7212 */ /* 0x000fc800078e3cff */
[----:B------:R-:W-:Y:S02]  /*1790*/  ISETP.GE.AND P4, PT, R10, RZ, PT ;  /* 0x000000ff0a00720c */ /* 0x000fe40003f86270 */
[----:B------:R-:W0:Y:S01]  /*17a0*/  LDC.64 R10, c[0x0][0x2a8] ;  /* 0x0000aa00ff0a7b82 */ /* 0x000e220000000a00 */
[----:B------:R-:W-:Y:S02]  /*17b0*/  @!P0 IMAD.IADD R9, R9, 0x1, -R12 ;  /* 0x0000000109098824 */ /* 0x000fe400078e0a0c */
[----:B------:R-:W-:Y:S02]  /*17c0*/  @!P0 VIADD R0, R0, 0x1 ;  /* 0x0000000100008836 */ /* 0x000fe40000000000 */
[----:B------:R-:W-:Y:S02]  /*17d0*/  @P3 IADD3 R24, R24, 0x1, RZ ;  /* 0x0000000118183810 */ /* 0x000fe40007ffe0ff */
[----:B------:R-:W-:Y:S02]  /*17e0*/  ISETP.GE.U32.AND P6, PT, R9, R12, PT ;  /* 0x0000000c0900720c */ /* 0x000fe40003fc6070 */
[----:B------:R-:W1:Y:S01]  /*17f0*/  @P2 LDC.64 R12, c[0x0][0x288] ;  /* 0x0000a200ff0c2b82 */ /* 0x000e620000000a00 */
[----:B------:R-:W-:Y:S01]  /*1800*/  LOP3.LUT R9, R8, R26, RZ, 0x3c, !PT ;  /* 0x0000001a08097212 */ /* 0x000fe200078e3cff */
[----:B------:R-:W-:Y:S01]  /*1810*/  @!P4 IMAD.MOV R24, RZ, RZ, -R24 ;  /* 0x000000ffff18c224 */ /* 0x000fe200078e0a18 */
[----:B------:R-:W-:-:S02]  /*1820*/  ISETP.NE.AND P3, PT, R23, RZ, PT ;  /* 0x000000ff1700720c */ /* 0x000fc40003f65270 */
[----:B------:R-:W-:Y:S02]  /*1830*/  ISETP.GE.AND P4, PT, R9, RZ, PT ;  /* 0x000000ff0900720c */ /* 0x000fe40003f86270 */
[----:B------:R-:W-:Y:S02]  /*1840*/  LOP3.LUT R9, R19, R18, RZ, 0xfc, !PT ;  /* 0x0000001213097212 */ /* 0x000fe400078efcff */
[----:B------:R-:W-:Y:S02]  /*1850*/  SEL R24, R29, R24, !P3 ;  /* 0x000000181d187207 */ /* 0x000fe40005800000 */
[----:B------:R-:W-:Y:S02]  /*1860*/  ISETP.GE.AND P0, PT, R9, RZ, PT ;  /* 0x000000ff0900720c */ /* 0x000fe40003f06270 */
[----:B------:R-:W-:Y:S01]  /*1870*/  @P6 IADD3 R0, R0, 0x1, RZ ;  /* 0x0000000100006810 */ /* 0x000fe20007ffe0ff */
[----:B------:R-:W-:Y:S01]  /*1880*/  IMAD.MOV R9, RZ, RZ, -R24 ;  /* 0x000000ffff097224 */ /* 0x000fe200078e0a18 */
[----:B0-----:R-:W-:-:S03]  /*1890*/  ISETP.GE.OR P0, PT, R19, R11, !P0 ;  /* 0x0000000b1300720c */ /* 0x001fc60004706670 */
[----:B------:R-:W-:Y:S01]  /*18a0*/  IMAD R25, R23, R9, R25 ;  /* 0x0000000917197224 */ /* 0x000fe200078e0219 */
[----:B------:R-:W-:Y:S01]  /*18b0*/  ISETP.GE.OR P0, PT, R18, R10, P0 ;  /* 0x0000000a1200720c */ /* 0x000fe20000706670 */
[----:B------:R-:W-:Y:S01]  /*18c0*/  IMAD.MOV.U32 R9, RZ, RZ, RZ ;  /* 0x000000ffff097224 */ /* 0x000fe200078e00ff */
[----:B------:R-:W-:Y:S01]  /*18d0*/  @!P4 IADD3 R0, -R0, RZ, RZ ;  /* 0x000000ff0000c210 */ /* 0x000fe20007ffe1ff */
[----:B-1----:R-:W-:Y:S01]  /*18e0*/  @P2 IMAD.WIDE R12, R25, 0x4, R12 ;  /* 0x00000004190c2825 */ /* 0x002fe200078e020c */
[----:B------:R-:W-:Y:S02]  /*18f0*/  BSSY B0, `(.L_x_991) ;  /* 0x000002a000007945 */ /* 0x000fe40003800000 */
[----:B------:R-:W-:Y:S02]  /*1900*/  SEL R0, R28, R0, !P5 ;  /* 0x000000001c007207 */ /* 0x000fe40006800000 */
[----:B------:R0:W5:Y:S05]  /*1910*/  @P2 LDG.E R9, desc[UR6][R12.64] ;  /* 0x000000060c092981 */ /* 0x00016a000c1e1900 */
[----:B------:R-:W-:Y:S05]  /*1920*/  @P0 BRA `(.L_x_992) ;  /* 0x0000000000980947 */ /* 0x000fea0003800000 */
[----:B0-----:R-:W0:Y:S01]  /*1930*/  LDC R13, c[0x0][0x2a4] ;  /* 0x0000a900ff0d7b82 */ /* 0x001e220000000800 */
[----:B------:R-:W-:Y:S01]  /*1940*/  UIMAD UR4, UR11, UR10, URZ ;  /* 0x0000000a0b0472a4 */ /* 0x000fe2000f8e023f */
        /* <DEDUP_REMOVED lines=9> */
[----:B------:R-:W-:-:S05]  /*19e0*/  IABS R13, R25 ;  /* 0x00000019000d7213 */ /* 0x000fca0000000000 */
[----:B------:R-:W-:-:S04]  /*19f0*/  IMAD.HI.U32 R12, R12, R13, RZ ;  /* 0x0000000d0c0c7227 */ /* 0x000fc800078e00ff */
[----:B------:R-:W-:-:S04]  /*1a00*/  IMAD.MOV R29, RZ, RZ, -R12 ;  /* 0x000000ffff1d7224 */ /* 0x000fc800078e0a0c */
[C---:B------:R-:W-:Y:S02]  /*1a10*/  IMAD R13, R28.reuse, R29, R13 ;  /* 0x0000001d1c0d7224 */ /* 0x040fe400078e020d */
[----:B------:R-:W0:Y:S03]  /*1a20*/  LDC R29, c[0x0][0x2a4] ;  /* 0x0000a900ff1d7b82 */ /* 0x000e260000000800 */
[----:B------:R-:W-:-:S13]  /*1a30*/  ISETP.GT.U32.AND P4, PT, R28, R13, PT ;  /* 0x0000000d1c00720c */ /* 0x000fda0003f84070 */
[----:B------:R-:W-:Y:S01]  /*1a40*/  @!P4 IMAD.IADD R13, R13, 0x1, -R28 ;  /* 0x000000010d0dc824 */ /* 0x000fe200078e0a1c */
[----:B------:R-:W-:-:S04]  /*1a50*/  @!P4 IADD3 R12, R12, 0x1, RZ ;  /* 0x000000010c0cc810 */ /* 0x000fc80007ffe0ff */
[----:B------:R-:W-:Y:S02]  /*1a60*/  ISETP.GE.U32.AND P0, PT, R13, R28, PT ;  /* 0x0000001c0d00720c */ /* 0x000fe40003f06070 */
[----:B0-----:R-:W-:Y:S02]  /*1a70*/  LOP3.LUT R13, R25, R29, RZ, 0x3c, !PT ;  /* 0x0000001d190d7212 */ /* 0x001fe400078e3cff */
[----:B------:R-:W0:Y:S02]  /*1a80*/  LDC.64 R28, c[0x0][0x210] ;  /* 0x00008400ff1c7b82 */ /* 0x000e240000000a00 */
[----:B------:R-:W-:-:S06]  /*1a90*/  ISETP.GE.AND P5, PT, R13, RZ, PT ;  /* 0x000000ff0d00720c */ /* 0x000fcc0003fa6270 */
[----:B------:R-:W1:Y:S01]  /*1aa0*/  LDC R13, c[0x0][0x2a4] ;  /* 0x0000a900ff0d7b82 */ /* 0x000e620000000800 */
[----:B------:R-:W-:-:S06]  /*1ab0*/  @P0 VIADD R12, R12, 0x1 ;  /* 0x000000010c0c0836 */ /* 0x000fcc0000000000 */
[----:B------:R-:W-:Y:S01]  /*1ac0*/  @!P5 IMAD.MOV R12, RZ, RZ, -R12 ;  /* 0x000000ffff0cd224 */ /* 0x000fe200078e0a0c */
[----:B-1----:R-:W-:-:S13]  /*1ad0*/  ISETP.NE.AND P4, PT, R13, RZ, PT ;  /* 0x000000ff0d00720c */ /* 0x002fda0003f85270 */
[----:B------:R-:W-:Y:S01]  /*1ae0*/  @!P4 LOP3.LUT R12, RZ, R13, RZ, 0x33, !PT ;  /* 0x0000000dff0cc212 */ /* 0x000fe200078e33ff */
[----:B------:R-:W-:-:S04]  /*1af0*/  IMAD R13, R25, UR4, RZ ;  /* 0x00000004190d7c24 */ /* 0x000fc8000f8e02ff */
[----:B------:R-:W-:Y:S02]  /*1b00*/  IMAD R12, R5, R24, R12 ;  /* 0x00000018050c7224 */ /* 0x000fe400078e020c */
[----:B------:R-:W1:Y:S02]  /*1b10*/  LDC.64 R24, c[0x0][0x260] ;  /* 0x00009800ff187b82 */ /* 0x000e640000000a00 */
[----:B------:R-:W-:-:S04]  /*1b20*/  IMAD R12, R12, R11, R19 ;  /* 0x0000000b0c0c7224 */ /* 0x000fc800078e0213 */
[----:B------:R-:W-:-:S04]  /*1b30*/  IMAD R18, R12, R10, R18 ;  /* 0x0000000a0c127224 */ /* 0x000fc800078e0212 */
[----:B0-----:R-:W-:-:S06]  /*1b40*/  IMAD.WIDE R18, R18, 0x4, R28 ;  /* 0x0000000412127825 */ /* 0x001fcc00078e021c */
[----:B------:R-:W2:Y:S01]  /*1b50*/  LDG.E R18, desc[UR6][R18.64] ;  /* 0x0000000612127981 */ /* 0x000ea2000c1e1900 */
[----:B-1----:R-:W-:-:S06]  /*1b60*/  IMAD.WIDE R12, R13, 0x4, R24 ;  /* 0x000000040d0c7825 */ /* 0x002fcc00078e0218 */
[----:B------:R-:W2:Y:S02]  /*1b70*/  LDG.E R12, desc[UR6][R12.64] ;  /* 0x000000060c0c7981 */ /* 0x000ea4000c1e1900 */
[----:B--2--5:R-:W-:-:S07]  /*1b80*/  FFMA.FTZ R9, R18, R12, R9 ;  /* 0x0000000c12097223 */ /* 0x024fce0000010009 */
.L_x_992:
[----:B------:R-:W-:Y:S05]  /*1b90*/  BSYNC B0 ;  /* 0x0000000000007941 */ /* 0x000fea0003800000 */
.L_x_991:
[----:B0-----:R-:W-:Y:S02]  /*1ba0*/  IABS R12, R0 ;  /* 0x00000000000c7213 */ /* 0x001fe40000000000 */
[----:B------:R-:W-:-:S03]  /*1bb0*/  LOP3.LUT R19, RZ, R23, RZ, 0x33, !PT ;  /* 0x00000017ff137212 */ /* 0x000fc600078e33ff */
[----:B------:R-:W-:-:S05]  /*1bc0*/  IMAD.HI.U32 R18, R20, R12, RZ ;  /* 0x0000000c14127227 */ /* 0x000fca00078e00ff */
[----:B------:R-:W-:-:S05]  /*1bd0*/  IADD3 R13, -R18, RZ, RZ ;  /* 0x000000ff120d7210 */ /* 0x000fca0007ffe1ff */
[----:B------:R-:W-:-:S05]  /*1be0*/  IMAD R12, R21, R13, R12 ;  /* 0x0000000d150c7224 */ /* 0x000fca00078e020c */
[----:B------:R-:W-:-:S13]  /*1bf0*/  ISETP.GT.U32.AND P4, PT, R21, R12, PT ;  /* 0x0000000c1500720c */ /* 0x000fda0003f84070 */
[----:B------:R-:W-:Y:S02]  /*1c00*/  @!P4 IMAD.IADD R12, R12, 0x1, -R21 ;  /* 0x000000010c0cc824 */ /* 0x000fe400078e0a15 */
[----:B------:R-:W-:-:S03]  /*1c10*/  @!P4 VIADD R18, R18, 0x1 ;  /* 0x000000011212c836 */ /* 0x000fc60000000000 */
[----:B------:R-:W-:Y:S02]  /*1c20*/  ISETP.GE.U32.AND P0, PT, R12, R21, PT ;  /* 0x000000150c00720c */ /* 0x000fe40003f06070 */
[----:B------:R-:W-:Y:S01]  /*1c30*/  LOP3.LUT R12, R0, R23, RZ, 0x3c, !PT ;  /* 0x00000017000c7212 */ /* 0x000fe200078e3cff */
[----:B------:R-:W0:Y:S03]  /*1c40*/  @P2 LDC.64 R20, c[0x0][0x288] ;  /* 0x0000a200ff142b82 */ /* 0x000e260000000a00 */
[----:B------:R-:W-:-:S05]  /*1c50*/  ISETP.GE.AND P5, PT, R12, RZ, PT ;  /* 0x000000ff0c00720c */ /* 0x000fca0003fa6270 */
[----:B------:R-:W1:Y:S02]  /*1c60*/  LDC.64 R12, c[0x0][0x238] ;  /* 0x00008e00ff0c7b82 */ /* 0x000e640000000a00 */
[----:B------:R-:W-:-:S06]  /*1c70*/  @P0 IADD3 R18, R18, 0x1, RZ ;  /* 0x0000000112120810 */ /* 0x000fcc0007ffe0ff */
[----:B------:R-:W-:-:S05]  /*1c80*/  @!P5 IMAD.MOV R18, RZ, RZ, -R18 ;  /* 0x000000ffff12d224 */ /* 0x000fca00078e0a12 */
[----:B------:R-:W-:Y:S02]  /*1c90*/  SEL R24, R19, R18, !P3 ;  /* 0x0000001213187207 */ /* 0x000fe40005800000 */
[----:B------:R-:W-:-:S03]  /*1ca0*/  SHF.R.S64 R19, RZ, 0x1e, R22 ;  /* 0x0000001eff137819 */ /* 0x000fc60000001016 */
[----:B------:R-:W-:-:S04]  /*1cb0*/  IMAD.MOV R25, RZ, RZ, -R24 ;  /* 0x000000ffff197224 */ /* 0x000fc800078e0a18 */
[----:B------:R-:W-:Y:S01]  /*1cc0*/  IMAD R25, R23, R25, R0 ;  /* 0x0000001917197224 */ /* 0x000fe200078e0200 */
[----:B------:R-:W-:Y:S01]  /*1cd0*/  HFMA2.MMA R23, -RZ, RZ, 0, 0 ;  /* 0x00000000ff177435 */ /* 0x000fe200000001ff */
[----:B-1----:R-:W-:Y:S02]  /*1ce0*/  IADD3 R18, P0, R19, R12, RZ ;  /* 0x0000000c13127210 */ /* 0x002fe40007f1e0ff */
[----:B0-----:R-:W-:Y:S02]  /*1cf0*/  @P2 IMAD.WIDE R20, R25, 0x4, R20 ;  /* 0x0000000419142825 */ /* 0x001fe400078e0214 */
[----:B------:R-:W-:-:S05]  /*1d00*/  LEA.HI.X.SX32 R19, R22, R13, 0x2, P0 ;  /* 0x0000000d16137211 */ /* 0x000fca00000f16ff */
[----:B-----5:R0:W-:Y:S04]  /*1d10*/  STG.E desc[UR6][R18.64], R9 ;  /* 0x0000000912007986 */ /* 0x0201e8000c101906 */
[----:B------:R0:W5:Y:S01]  /*1d20*/  @P2 LDG.E R23, desc[UR6][R20.64] ;  /* 0x0000000614172981 */ /* 0x000162000c1e1900 */
[----:B------:R-:W-:Y:S01]  /*1d30*/  IMAD.MOV R22, RZ, RZ, -R8 ;  /* 0x000000ffff167224 */ /* 0x000fe200078e0a08 */
[----:B------:R-:W-:Y:S01]  /*1d40*/  BSSY B0, `(.L_x_993) ;  /* 0x0000032000007945 */ /* 0x000fe20003800000 */
[----:B------:R-:W-:Y:S01]  /*1d50*/  IMAD.MOV R29, RZ, RZ, -R0 ;  /* 0x000000ffff1d7224 */ /* 0x000fe200078e0a00 */
[----:B------:R-:W-:Y:S01]  /*1d60*/  IADD3.X R2, RZ, R2, RZ, P1, !PT ;  /* 0x00000002ff027210 */ /* 0x000fe20000ffe4ff */
[----:B------:R-:W-:Y:S02]  /*1d70*/  IMAD R27, R27, R22, R7 ;  /* 0x000000161b1b7224 */ /* 0x000fe400078e0207 */
[----:B------:R-:W-:-:S02]  /*1d80*/  IMAD R0, R26, R29, R8 ;  /* 0x0000001d1a007224 */ /* 0x000fc400078e0208 */
[----:B------:R-:W-:Y:S02]  /*1d90*/  IMAD R27, R27, R16, -R14 ;  /* 0x000000101b1b7224 */ /* 0x000fe400078e0a0e */
[----:B------:R-:W-:-:S05]  /*1da0*/  IMAD R0, R0, R17, -R15 ;  /* 0x0000001100007224 */ /* 0x000fca00078e0a0f */
[----:B------:R-:W-:-:S04]  /*1db0*/  LOP3.LUT R8, R0, R27, RZ, 0xfc, !PT ;  /* 0x0000001b00087212 */ /* 0x000fc800078efcff */
[----:B------:R-:W-:-:S04]  /*1dc0*/  ISETP.GE.AND P0, PT, R8, RZ, PT ;  /* 0x000000ff0800720c */ /* 0x000fc80003f06270 */
[----:B------:R-:W-:-:S04]  /*1dd0*/  ISETP.GE.OR P0, PT, R0, R11, !P0 ;  /* 0x0000000b0000720c */ /* 0x000fc80004706670 */
[----:B------:R-:W-:-:S13]  /*1de0*/  ISETP.GE.OR P0, PT, R27, R10, P0 ;  /* 0x0000000a1b00720c */ /* 0x000fda0000706670 */
[----:B0-----:R-:W-:Y:S05]  /*1df0*/  @P0 BRA `(.L_x_994) ;  /* 0x0000000000980947 */ /* 0x001fea0003800000 */
[----:B------:R-:W0:Y:S01]  /*1e00*/  LDC R16, c[0x0][0x2a4] ;  /* 0x0000a900ff107b82 */ /* 0x000e220000000800 */
[----:B------:R-:W-:Y:S01]  /*1e10*/  MOV R8, RZ ;  /* 0x000000ff00087202 */ /* 0x000fe20000000f00 */
[----:B------:R-:W-:Y:S01]  /*1e20*/  UIMAD UR4, UR11, UR10, URZ ;  /* 0x0000000a0b0472a4 */ /* 0x000fe2000f8e023f */
        /* <DEDUP_REMOVED lines=12> */
[----:B------:R-:W-:Y:S01]  /*1ef0*/  IMAD R9, R14, R8, R9 ;  /* 0x000000080e097224 */ /* 0x000fe200078e0209 */
[C---:B------:R-:W-:Y:S01]  /*1f00*/  LOP3.LUT R8, R25.reuse, R16, RZ, 0x3c, !PT ;  /* 0x0000001019087212 */ /* 0x040fe200078e3cff */
[----:B------:R-:W-:-:S03]  /*1f10*/  IMAD R25, R25, UR4, RZ ;  /* 0x0000000419197c24 */ /* 0x000fc6000f8e02ff */
[----:B------:R-:W-:Y:S02]  /*1f20*/  ISETP.GT.U32.AND P1, PT, R14, R9, PT ;  /* 0x000000090e00720c */ /* 0x000fe40003f24070 */
[----:B------:R-:W-:-:S11]  /*1f30*/  ISETP.GE.AND P2, PT, R8, RZ, PT ;  /* 0x000000ff0800720c */ /* 0x000fd60003f46270 */
[-C--:B------:R-:W-:Y:S01]  /*1f40*/  @!P1 IADD3 R9, R9, -R14.reuse, RZ ;  /* 0x8000000e09099210 */ /* 0x080fe20007ffe0ff */
[----:B------:R-:W-:Y:S01]  /*1f50*/  @!P1 VIADD R15, R15, 0x1 ;  /* 0x000000010f0f9836 */ /* 0x000fe20000000000 */
[----:B------:R-:W-:Y:S02]  /*1f60*/  ISETP.NE.AND P1, PT, R16, RZ, PT ;  /* 0x000000ff1000720c */ /* 0x000fe40003f25270 */
[----:B------:R-:W-:Y:S02]  /*1f70*/  ISETP.GE.U32.AND P0, PT, R9, R14, PT ;  /* 0x0000000e0900720c */ /* 0x000fe40003f06070 */
[----:B------:R-:W0:Y:S11]  /*1f80*/  LDC.64 R8, c[0x0][0x260] ;  /* 0x00009800ff087b82 */ /* 0x000e360000000a00 */
[----:B------:R-:W-:-:S05]  /*1f90*/  @P0 VIADD R15, R15, 0x1 ;  /* 0x000000010f0f0836 */ /* 0x000fca0000000000 */
[----:B------:R-:W-:Y:S02]  /*1fa0*/  MOV R17, R15 ;  /* 0x0000000f00117202 */ /* 0x000fe40000000f00 */
[----:B------:R-:W1:Y:S03]  /*1fb0*/  LDC.64 R14, c[0x0][0x210] ;  /* 0x00008400ff0e7b82 */ /* 0x000e660000000a00 */
[----:B------:R-:W-:Y:S01]  /*1fc0*/  @!P2 IMAD.MOV R17, RZ, RZ, -R17 ;  /* 0x000000ffff11a224 */ /* 0x000fe200078e0a11 */
[----:B------:R-:W-:Y:S01]  /*1fd0*/  @!P1 LOP3.LUT R17, RZ, R16, RZ, 0x33, !PT ;  /* 0x00000010ff119212 */ /* 0x000fe200078e33ff */
[----:B0-----:R-:W-:-:S04]  /*1fe0*/  IMAD.WIDE R8, R25, 0x4, R8 ;  /* 0x0000000419087825 */ /* 0x001fc800078e0208 */
[----:B------:R-:W-:Y:S02]  /*1ff0*/  IMAD R17, R5, R24, R17 ;  /* 0x0000001805117224 */ /* 0x000fe400078e0211 */
[----:B------:R-:W2:Y:S02]  /*2000*/  LDG.E R8, desc[UR6][R8.64] ;  /* 0x0000000608087981 */ /* 0x000ea4000c1e1900 */
[----:B------:R-:W-:-:S04]  /*2010*/  IMAD R17, R17, R11, R0 ;  /* 0x0000000b11117224 */ /* 0x000fc800078e0200 */
[----:B------:R-:W-:-:S04]  /*2020*/  IMAD R17, R17, R10, R27 ;  /* 0x0000000a11117224 */ /* 0x000fc800078e021b */
[----:B-1----:R-:W-:-:S06]  /*2030*/  IMAD.WIDE R14, R17, 0x4, R14 ;  /* 0x00000004110e7825 */ /* 0x002fcc00078e020e */
[----:B------:R-:W2:Y:S02]  /*2040*/  LDG.E R14, desc[UR6][R14.64] ;  /* 0x000000060e0e7981 */ /* 0x000ea4000c1e1900 */
[----:B--2--5:R-:W-:-:S07]  /*2050*/  FFMA.FTZ R23, R14, R8, R23 ;  /* 0x000000080e177223 */ /* 0x024fce0000010017 */
.L_x_994:
[----:B------:R-:W-:Y:S05]  /*2060*/  BSYNC B0 ;  /* 0x0000000000007941 */ /* 0x000fea0003800000 */
.L_x_993:
[----:B------:R-:W-:-:S04]  /*2070*/  SHF.R.S64 R9, RZ, 0x1e, R7 ;  /* 0x0000001eff097819 */ /* 0x000fc80000001007 */
[----:B------:R-:W-:-:S04]  /*2080*/  IADD3 R12, P0, R9, R12, RZ ;  /* 0x0000000c090c7210 */ /* 0x000fc80007f1e0ff */
[----:B------:R-:W-:Y:S02]  /*2090*/  LEA.HI.X.SX32 R13, R7, R13, 0x2, P0 ;  /* 0x0000000d070d7211 */ /* 0x000fe400000f16ff */
[----:B------:R-:W-:-:S03]  /*20a0*/  IADD3 R22, P0, R3, R7, RZ ;  /* 0x0000000703167210 */ /* 0x000fc60007f1e0ff */
[----:B-----5:R0:W-:Y:S02]  /*20b0*/  STG.E desc[UR6][R12.64], R23 ;  /* 0x000000170c007986 */ /* 0x0201e4000c101906 */
[----:B------:R-:W-:Y:S01]  /*20c0*/  IMAD.X R2, RZ, RZ, R2, P0 ;  /* 0x000000ffff027224 */ /* 0x000fe200000e0602 */
[----:B------:R-:W-:-:S04]  /*20d0*/  ISETP.GE.U32.AND P0, PT, R22, UR8, PT ;  /* 0x0000000816007c0c */ /* 0x000fc8000bf06070 */
[----:B------:R-:W-:-:S13]  /*20e0*/  ISETP.GE.AND.EX P0, PT, R2, UR9, PT, P0 ;  /* 0x0000000902007c0c */ /* 0x000fda000bf06300 */
[----:B0-----:R-:W-:Y:S05]  /*20f0*/  @!P0 BRA `(.L_x_995) ;  /* 0xfffffff000088947 */ /* 0x001fea000383ffff */
[----:B------:R-:W-:Y:S05]  /*2100*/  EXIT ;  /* 0x000000000000794d */ /* 0x000fea0003800000 */
.L_x_986:
[----:B------:R-:W-:Y:S01]  /*2110*/  ISETP.NE.U32.AND P0, PT, R10, RZ, PT ;  /* 0x000000ff0a00720c */ /* 0x000fe20003f05070 */
[----:B------:R-:W-:Y:S03]  /*2120*/  BSSY B0, `(.L_x_996) ;  /* 0x0000076000007945 */ /* 0x000fe60003800000 */
[----:B------:R-:W-:-:S13]  /*2130*/  ISETP.NE.AND.EX P0, PT, RZ, RZ, PT, P0 ;  /* 0x000000ffff00720c */ /* 0x000fda0003f05300 */
[----:B------:R-:W-:Y:S05]  /*2140*/  @P0 BRA `(.L_x_997) ;  /* 0x0000000400cc0947 */ /* 0x000fea0003800000 */
[----:B------:R-:W0:Y:S01]  /*2150*/  LDC R16, c[0x0][0x2b0] ;  /* 0x0000ac00ff107b82 */ /* 0x000e220000000800 */
[----:B------:R-:W-:Y:S01]  /*2160*/  IMAD R15, R3, UR8, R8 ;  /* 0x00000008030f7c24 */ /* 0x000fe2000f8e0208 */
[----:B------:R-:W-:Y:S01]  /*2170*/  ULDC.64 UR4, c[0x0][0x2c0] ;  /* 0x0000b00000047ab9 */ /* 0x000fe20000000a00 */
[----:B------:R-:W-:-:S03]  /*2180*/  ULDC.64 UR10, c[0x0][0x2a8] ;  /* 0x0000aa00000a7ab9 */ /* 0x000fc60000000a00 */
[----:B------:R-:W-:Y:S02]  /*2190*/  IABS R12, R15 ;  /* 0x0000000f000c7213 */ /* 0x000fe40000000000 */
        /* <DEDUP_REMOVED lines=12> */
[----:B--2---:R-:W0:Y:S05]  /*2260*/  MUFU.RCP R13, R13 ;  /* 0x0000000d000d7308 */ /* 0x004e2a0000001000 */
        /* <DEDUP_REMOVED lines=11> */
[----:B------:R1:W2:Y:S01]  /*2320*/  F2I.FTZ.U32.TRUNC.NTZ R5, R4 ;  /* 0x0000000400057305 */ /* 0x0002a2000021f000 */
[----:B0-----:R-:W-:Y:S02]  /*2330*/  ISETP.NE.AND P4, PT, R12, RZ, PT ;  /* 0x000000ff0c00720c */ /* 0x001fe40003f85270 */
[----:B------:R-:W-:-:S02]  /*2340*/  ISETP.GE.AND P2, PT, R0, RZ, PT ;  /* 0x000000ff0000720c */ /* 0x000fc40003f46270 */
[----:B------:R-:W-:Y:S01]  /*2350*/  IABS R0, R12 ;  /* 0x0000000c00007213 */ /* 0x000fe20000000000 */
[----:B-1----:R-:W-:-:S04]  /*2360*/  IMAD.MOV.U32 R4, RZ, RZ, RZ ;  /* 0x000000ffff047224 */ /* 0x002fc800078e00ff */
[----:B------:R-:W-:Y:S02]  /*2370*/  @P1 VIADD R17, R17, 0x1 ;  /* 0x0000000111111836 */ /* 0x000fe40000000000 */
[----:B--2---:R-:W-:-:S04]  /*2380*/  IMAD.MOV R11, RZ, RZ, -R5 ;  /* 0x000000ffff0b7224 */ /* 0x004fc800078e0a05 */
[----:B------:R-:W-:Y:S02]  /*2390*/  @!P2 IADD3 R17, -R17, RZ, RZ ;  /* 0x000000ff1111a210 */ /* 0x000fe40007ffe1ff */
        /* <DEDUP_REMOVED lines=13> */
[----:B------:R-:W-:Y:S02]  /*2470*/  IMAD.MOV.U32 R4, RZ, RZ, RZ ;  /* 0x000000ffff047224 */ /* 0x000fe400078e00ff */
[----:B0-----:R-:W-:-:S08]  /*2480*/  VIADD R18, R11, 0xffffffe ;  /* 0x0ffffffe0b127836 */ /* 0x001fd00000000000 */
[----:B------:R-:W-:Y:S01]  /*2490*/  @!P1 IMAD.IADD R5, R5, 0x1, -R10 ;  /* 0x0000000105059824 */ /* 0x000fe200078e0a0a */
[----:B------:R-:W-:Y:S02]  /*24a0*/  @!P1 IADD3 R13, R13, 0x1, RZ ;  /* 0x000000010d0d9810 */ /* 0x000fe40007ffe0ff */
[----:B------:R-:W-:Y:S02]  /*24b0*/  ISETP.NE.AND P1, PT, R14, RZ, PT ;  /* 0x000000ff0e00720c */ /* 0x000fe40003f25270 */
[----:B------:R-:W-:Y:S02]  /*24c0*/  ISETP.GE.U32.AND P0, PT, R5, R10, PT ;  /* 0x0000000a0500720c */ /* 0x000fe40003f06070 */
[----:B------:R-:W0:Y:S01]  /*24d0*/  F2I.FTZ.U32.TRUNC.NTZ R5, R18 ;  /* 0x0000001200057305 */ /* 0x000e22000021f000 */
[----:B------:R-:W1:Y:S10]  /*24e0*/  LDC.64 R10, c[0x0][0x2c8] ;  /* 0x0000b200ff0a7b82 */ /* 0x000e740000000a00 */
[----:B------:R-:W-:-:S02]  /*24f0*/  @P0 VIADD R13, R13, 0x1 ;  /* 0x000000010d0d0836 */ /* 0x000fc40000000000 */
[----:B0-----:R-:W-:-:S03]  /*2500*/  IMAD.MOV R19, RZ, RZ, -R5 ;  /* 0x000000ffff137224 */ /* 0x001fc600078e0a05 */
[----:B------:R-:W-:Y:S02]  /*2510*/  @!P2 IADD3 R13, -R13, RZ, RZ ;  /* 0x000000ff0d0da210 */ /* 0x000fe40007ffe1ff */
[----:B------:R-:W-:Y:S01]  /*2520*/  @!P1 LOP3.LUT R13, RZ, R14, RZ, 0x33, !PT ;  /* 0x0000000eff0d9212 */ /* 0x000fe200078e33ff */
[----:B------:R-:W-:-:S03]  /*2530*/  IMAD R19, R19, R0, RZ ;  /* 0x0000000013137224 */ /* 0x000fc600078e02ff */
[----:B------:R-:W-:Y:S01]  /*2540*/  IABS R20, R13 ;  /* 0x0000000d00147213 */ /* 0x000fe20000000000 */
[----:B------:R-:W-:Y:S01]  /*2550*/  IMAD.HI.U32 R18, R5, R19, R4 ;  /* 0x0000001305127227 */ /* 0x000fe200078e0004 */
[C---:B------:R-:W-:Y:S02]  /*2560*/  IADD3 R4, -R13.reuse, RZ, RZ ;  /* 0x000000ff0d047210 */ /* 0x040fe40007ffe1ff */
[----:B------:R-:W-:Y:S01]  /*2570*/  ISETP.GE.AND P2, PT, R13, RZ, PT ;  /* 0x000000ff0d00720c */ /* 0x000fe20003f46270 */
[----:B------:R-:W-:Y:S02]  /*2580*/  IMAD.MOV R5, RZ, RZ, -R17 ;  /* 0x000000ffff057224 */ /* 0x000fe400078e0a11 */
[----:B------:R-:W-:Y:S02]  /*2590*/  IMAD.MOV.U32 R19, RZ, RZ, R20 ;  /* 0x000000ffff137224 */ /* 0x000fe400078e0014 */
[----:B------:R-:W-:Y:S02]  /*25a0*/  IMAD R15, R16, R5, R15 ;  /* 0x00000005100f7224 */ /* 0x000fe400078e020f */
[----:B------:R-:W-:-:S02]  /*25b0*/  IMAD R14, R14, R4, R17 ;  /* 0x000000040e0e7224 */ /* 0x000fc400078e0211 */
[----:B------:R-:W-:-:S04]  /*25c0*/  IMAD.HI.U32 R4, R18, R19, RZ ;  /* 0x0000001312047227 */ /* 0x000fc800078e00ff */
[----:B-1----:R-:W-:Y:S01]  /*25d0*/  IMAD R20, R15, UR4, -R10 ;  /* 0x000000040f147c24 */ /* 0x002fe2000f8e0a0a */
[----:B------:R-:W-:Y:S01]  /*25e0*/  ULDC.U8 UR4, c[0x0][0x298] ;  /* 0x0000a60000047ab9 */ /* 0x000fe20000000000 */
[----:B------:R-:W-:Y:S01]  /*25f0*/  IMAD R18, R14, UR5, -R11 ;  /* 0x000000050e127c24 */ /* 0x000fe2000f8e0a0b */
[----:B------:R-:W-:Y:S01]  /*2600*/  UPRMT UR4, UR4, 0x8880, URZ ;  /* 0x0000888004047896 */ /* 0x000fe2000800003f */
[----:B------:R-:W-:-:S03]  /*2610*/  IMAD.MOV R4, RZ, RZ, -R4 ;  /* 0x000000ffff047224 */ /* 0x000fc600078e0a04 */
[----:B------:R-:W-:Y:S01]  /*2620*/  LOP3.LUT R5, R18, R20, RZ, 0xfc, !PT ;  /* 0x0000001412057212 */ /* 0x000fe200078efcff */
[C---:B------:R-:W-:Y:S01]  /*2630*/  IMAD R19, R0.reuse, R4, R19 ;  /* 0x0000000400137224 */ /* 0x040fe200078e0213 */
[----:B------:R-:W-:Y:S01]  /*2640*/  ISETP.NE.AND P3, PT, RZ, UR4, PT ;  /* 0x00000004ff007c0c */ /* 0x000fe2000bf65270 */
[----:B------:R-:W-:Y:S01]  /*2650*/  ULDC.64 UR4, c[0x0][0x238] ;  /* 0x00008e0000047ab9 */ /* 0x000fe20000000a00 */
[----:B------:R-:W-:Y:S02]  /*2660*/  ISETP.GE.AND P0, PT, R5, RZ, PT ;  /* 0x000000ff0500720c */ /* 0x000fe40003f06270 */
[----:B------:R-:W-:Y:S02]  /*2670*/  ISETP.GT.U32.AND P1, PT, R0, R19, PT ;  /* 0x000000130000720c */ /* 0x000fe40003f24070 */
[----:B------:R-:W-:-:S04]  /*2680*/  ISETP.GE.OR P0, PT, R18, UR11, !P0 ;  /* 0x0000000b12007c0c */ /* 0x000fc8000c706670 */
[----:B------:R-:W-:-:S03]  /*2690*/  ISETP.GE.OR P0, PT, R20, UR10, P0 ;  /* 0x0000000a14007c0c */ /* 0x000fc60008706670 */
[----:B------:R-:W0:Y:S04]  /*26a0*/  @P3 LDC.64 R14, c[0x0][0x288] ;  /* 0x0000a200ff0e3b82 */ /* 0x000e280000000a00 */
        /* <DEDUP_REMOVED lines=11> */
[----:B-1----:R-:W-:-:S04]  /*2760*/  @!P0 IMAD R16, R17, R16, RZ ;  /* 0x0000001011108224 */ /* 0x002fc800078e02ff */
[----:B------:R-:W-:Y:S01]  /*2770*/  @!P0 IMAD R17, R19, R16, RZ ;  /* 0x0000001013118224 */ /* 0x000fe200078e02ff */
[----:B------:R-:W-:Y:S01]  /*2780*/  MOV R19, RZ ;  /* 0x000000ff00137202 */ /* 0x000fe20000000f00 */
[----:B--2---:R-:W-:-:S05]  /*2790*/  @!P0 IMAD.WIDE R12, R13, 0x4, R10 ;  /* 0x000000040d0c8825 */ /* 0x004fca00078e020a */
[----:B------:R-:W2:Y:S01]  /*27a0*/  @P3 LDG.E R19, desc[UR6][R14.64] ;  /* 0x000000060e133981 */ /* 0x000ea2000c1e1900 */
[----:B---3--:R-:W-:-:S03]  /*27b0*/  @!P0 IMAD.WIDE R10, R17, 0x4, R4 ;  /* 0x00000004110a8825 */ /* 0x008fc600078e0204 */
[----:B------:R-:W2:Y:S04]  /*27c0*/  @!P0 LDG.E R12, desc[UR6][R12.64] ;  /* 0x000000060c0c8981 */ /* 0x000ea8000c1e1900 */
[----:B------:R-:W2:Y:S01]  /*27d0*/  @!P0 LDG.E R10, desc[UR6][R10.64] ;  /* 0x000000060a0a8981 */ /* 0x000ea2000c1e1900 */
[----:B------:R-:W-:-:S04]  /*27e0*/  IADD3 R5, P1, R6, R8, RZ ;  /* 0x0000000806057210 */ /* 0x000fc80007f3e0ff */
[----:B------:R-:W-:-:S04]  /*27f0*/  SHF.R.S64 R16, RZ, 0x1e, R5 ;  /* 0x0000001eff107819 */ /* 0x000fc80000001005 */
[----:B------:R-:W-:-:S04]  /*2800*/  IADD3 R16, P2, R16, UR4, RZ ;  /* 0x0000000410107c10 */ /* 0x000fc8000ff5e0ff */
[----:B------:R-:W-:Y:S01]  /*2810*/  LEA.HI.X.SX32 R17, R5, UR5, 0x2, P2 ;  /* 0x0000000505117c11 */ /* 0x000fe200090f16ff */
[----:B------:R-:W-:Y:S02]  /*2820*/  ULDC UR4, c[0x0][0xc] ;  /* 0x0000030000047ab9 */ /* 0x000fe40000000800 */
[----:B------:R-:W-:Y:S02]  /*2830*/  IMAD R0, R3, UR4, RZ ;  /* 0x0000000403007c24 */ /* 0x000fe4000f8e02ff */
[----:B--2---:R-:W-:-:S05]  /*2840*/  @!P0 FFMA.FTZ R19, R12, R10, R19 ;  /* 0x0000000a0c138223 */ /* 0x004fca0000010013 */
[----:B------:R0:W-:Y:S01]  /*2850*/  STG.E desc[UR6][R16.64], R19 ;  /* 0x0000001310007986 */ /* 0x0001e2000c101906 */
[----:B------:R-:W-:-:S04]  /*2860*/  IADD3 R5, P0, R0, R5, RZ ;  /* 0x0000000500057210 */ /* 0x000fc80007f1e0ff */
[----:B------:R-:W-:-:S09]  /*2870*/  IADD3.X R4, RZ, RZ, R7, P0, P1 ;  /* 0x000000ffff047210 */ /* 0x000fd200007e2407 */
.L_x_997:
[----:B------:R-:W-:Y:S05]  /*2880*/  BSYNC B0 ;  /* 0x0000000000007941 */ /* 0x000fea0003800000 */
.L_x_996:
[----:B------:R-:W-:Y:S02]  /*2890*/  ULDC UR4, c[0x0][0xc] ;  /* 0x0000030000047ab9 */ /* 0x000fe40000000800 */
[----:B------:R-:W-:-:S05]  /*28a0*/  IMAD R3, R3, UR4, RZ ;  /* 0x0000000403037c24 */ /* 0x000fca000f8e02ff */
[----:B------:R-:W-:-:S04]  /*28b0*/  ISETP.GE.U32.AND P0, PT, R2, R3, PT ;  /* 0x000000030200720c */ /* 0x000fc80003f06070 */
[----:B------:R-:W-:-:S13]  /*28c0*/  ISETP.GE.U32.AND.EX P0, PT, R9, RZ, PT, P0 ;  /* 0x000000ff0900720c */ /* 0x000fda0003f06100 */
[----:B------:R-:W-:Y:S05]  /*28d0*/  @!P0 EXIT ;  /* 0x000000000000894d */ /* 0x000fea0003800000 */
[----:B------:R-:W0:Y:S01]  /*28e0*/  LDC R0, c[0x0][0x2b0] ;  /* 0x0000ac00ff007b82 */ /* 0x000e220000000800 */
[----:B------:R-:W-:Y:S01]  /*28f0*/  BSSY B0, `(.L_x_998) ;  /* 0x00000c4000007945 */ /* 0x000fe20003800000 */
[----:B------:R-:W-:Y:S01]  /*2900*/  ULDC.64 UR4, c[0x0][0x2b8] ;  /* 0x0000ae0000047ab9 */ /* 0x000fe20000000a00 */
[----:B------:R-:W-:Y:S01]  /*2910*/  ULDC.U8 UR8, c[0x0][0x298] ;  /* 0x0000a60000087ab9 */ /* 0x000fe20000000000 */
[----:B------:R-:W-:Y:S01]  /*2920*/  UIMAD UR4, UR5, UR4, URZ ;  /* 0x00000004050472a4 */ /* 0x000fe2000f8e023f */
[----:B------:R-:W-:Y:S01]  /*2930*/  ULDC UR16, c[0x0][0x29c] ;  /* 0x0000a70000107ab9 */ /* 0x000fe20000000800 */
[----:B------:R-:W-:Y:S02]  /*2940*/  ULDC.64 UR10, c[0x0][0x2c0] ;  /* 0x0000b000000a7ab9 */ /* 0x000fe40000000a00 */
[----:B------:R-:W1:Y:S01]  /*2950*/  LDC R2, c[0x0][0x2b0] ;  /* 0x0000ac00ff027b82 */ /* 0x000e620000000800 */
[----:B------:R-:W-:Y:S01]  /*2960*/  ULDC.64 UR12, c[0x0][0x2a8] ;  /* 0x0000aa00000c7ab9 */ /* 0x000fe20000000a00 */
[----:B------:R-:W-:-:S06]  /*2970*/  ULDC.64 UR14, c[0x0][0x238] ;  /* 0x00008e00000e7ab9 */ /* 0x000fcc0000000a00 */
[----:B------:R-:W2:Y:S01]  /*2980*/  LDC R24, c[0x0][0x2a0] ;  /* 0x0000a800ff187b82 */ /* 0x000ea20000000800 */
[----:B0-----:R-:W-:-:S07]  /*2990*/  IABS R19, R0 ;  /* 0x0000000000137213 */ /* 0x001fce0000000000 */
[----:B------:R-:W0:Y:S01]  /*29a0*/  LDC.64 R12, c[0x0][0x2c8] ;  /* 0x0000b200ff0c7b82 */ /* 0x000e220000000a00 */
[----:B------:R-:W3:Y:S07]  /*29b0*/  I2F.RP R8, R19 ;  /* 0x0000001300087306 */ /* 0x000eee0000209400 */
[----:B------:R-:W4:Y:S01]  /*29c0*/  LDC R0, c[0x0][0x2b4] ;  /* 0x0000ad00ff007b82 */ /* 0x000f220000000800 */
[----:B---3--:R-:W3:Y:S02]  /*29d0*/  MUFU.RCP R8, R8 ;  /* 0x0000000800087308 */ /* 0x008ee40000001000 */
[----:B---3--:R-:W-:-:S06]  /*29e0*/  VIADD R6, R8, 0xffffffe ;  /* 0x0ffffffe08067836 */ /* 0x008fcc0000000000 */
[----:B------:R3:W5:Y:S02]  /*29f0*/  F2I.FTZ.U32.TRUNC.NTZ R7, R6 ;  /* 0x0000000600077305 */ /* 0x000764000021f000 */
[----:B---3--:R-:W-:Y:S01]  /*2a00*/  HFMA2.MMA R6, -RZ, RZ, 0, 0 ;  /* 0x00000000ff067435 */ /* 0x008fe200000001ff */
[----:B-----5:R-:W-:-:S04]  /*2a10*/  IMAD.MOV R10, RZ, RZ, -R7 ;  /* 0x000000ffff0a7224 */ /* 0x020fc800078e0a07 */
[----:B------:R-:W-:-:S05]  /*2a20*/  IMAD R23, R10, R19, RZ ;  /* 0x000000130a177224 */ /* 0x000fca00078e02ff */
[----:B012-4-:R-:W-:-:S07]  /*2a30*/  IMAD.HI.U32 R23, R7, R23, R6 ;  /* 0x0000001707177227 */ /* 0x017fce00078e0006 */
.L_x_999:
[----:B0-----:R-:W-:Y:S01]  /*2a40*/  IABS R8, R5 ;  /* 0x0000000500087213 */ /* 0x001fe20000000000 */
[----:B------:R-:W-:Y:S01]  /*2a50*/  UPRMT UR5, UR8, 0x8880, URZ ;  /* 0x0000888008057896 */ /* 0x000fe2000800003f */
[----:B------:R-:W-:Y:S02]  /*2a60*/  IABS R6, R0 ;  /* 0x0000000000067213 */ /* 0x000fe40000000000 */
[----:B------:R-:W-:Y:S01]  /*2a70*/  IABS R7, R2 ;  /* 0x0000000200077213 */ /* 0x000fe20000000000 */
[----:B------:R-:W-:Y:S01]  /*2a80*/  IMAD.HI.U32 R23, R23, R8, RZ ;  /* 0x0000000817177227 */ /* 0x000fe200078e00ff */
[----:B------:R-:W0:Y:S01]  /*2a90*/  I2F.RP R14, R6 ;  /* 0x00000006000e7306 */ /* 0x000e220000209400 */
[----:B------:R-:W-:Y:S02]  /*2aa0*/  ISETP.NE.AND P5, PT, R0, RZ, PT ;  /* 0x000000ff0000720c */ /* 0x000fe40003fa5270 */
[----:B------:R-:W-:-:S04]  /*2ab0*/  IMAD.MOV R9, RZ, RZ, -R23 ;  /* 0x000000ffff097224 */ /* 0x000fc800078e0a17 */
[----:B------:R-:W-:Y:S01]  /*2ac0*/  IMAD R8, R7, R9, R8 ;  /* 0x0000000907087224 */ /* 0x000fe200078e0208 */
[----:B------:R-:W-:-:S04]  /*2ad0*/  IABS R9, R24 ;  /* 0x0000001800097213 */ /* 0x000fc80000000000 */
[----:B------:R-:W-:Y:S01]  /*2ae0*/  ISETP.GT.U32.AND P1, PT, R19, R8, PT ;  /* 0x000000081300720c */ /* 0x000fe20003f24070 */
[----:B------:R-:W1:Y:S08]  /*2af0*/  I2F.RP R16, R9 ;  /* 0x0000000900107306 */ /* 0x000e700000209400 */
[----:B0-----:R-:W0:Y:S04]  /*2b00*/  MUFU.RCP R14, R14 ;  /* 0x0000000e000e7308 */ /* 0x001e280000001000 */
[----:B------:R-:W-:-:S02]  /*2b10*/  @!P1 IMAD.IADD R8, R8, 0x1, -R7 ;  /* 0x0000000108089824 */ /* 0x000fc400078e0a07 */
[----:B------:R-:W-:Y:S01]  /*2b20*/  @!P1 VIADD R23, R23, 0x1 ;  /* 0x0000000117179836 */ /* 0x000fe20000000000 */
[----:B------:R-:W-:Y:S01]  /*2b30*/  ISETP.NE.AND P1, PT, R2, RZ, PT ;  /* 0x000000ff0200720c */ /* 0x000fe20003f25270 */
[----:B-1----:R-:W1:Y:S01]  /*2b40*/  MUFU.RCP R16, R16 ;  /* 0x0000001000107308 */ /* 0x002e620000001000 */
[----:B------:R-:W-:Y:S02]  /*2b50*/  ISETP.GE.U32.AND P0, PT, R8, R19, PT ;  /* 0x000000130800720c */ /* 0x000fe40003f06070 */
[----:B------:R-:W-:-:S04]  /*2b60*/  LOP3.LUT R8, R5, R2, RZ, 0x3c, !PT ;  /* 0x0000000205087212 */ /* 0x000fc800078e3cff */
[----:B------:R-:W-:Y:S02]  /*2b70*/  ISETP.GE.AND P2, PT, R8, RZ, PT ;  /* 0x000000ff0800720c */ /* 0x000fe40003f46270 */
[----:B0-----:R-:W-:Y:S02]  /*2b80*/  IADD3 R10, R14, 0xffffffe, RZ ;  /* 0x0ffffffe0e0a7810 */ /* 0x001fe40007ffe0ff */
[----:B------:R-:W-:Y:S02]  /*2b90*/  LOP3.LUT R8, RZ, R2, RZ, 0x33, !PT ;  /* 0x00000002ff087212 */ /* 0x000fe400078e33ff */
[----:B------:R0:W2:Y:S01]  /*2ba0*/  F2I.FTZ.U32.TRUNC.NTZ R11, R10 ;  /* 0x0000000a000b7305 */ /* 0x0000a2000021f000 */
[----:B------:R-:W-:Y:S01]  /*2bb0*/  @P0 VIADD R23, R23, 0x1 ;  /* 0x0000000117170836 */ /* 0x000fe20000000000 */
[----:B-1----:R-:W-:-:S05]  /*2bc0*/  IADD3 R20, R16, 0xffffffe, RZ ;  /* 0x0ffffffe10147810 */ /* 0x002fca0007ffe0ff */
[----:B------:R-:W-:Y:S01]  /*2bd0*/  @!P2 IMAD.MOV R23, RZ, RZ, -R23 ;  /* 0x000000ffff17a224 */ /* 0x000fe200078e0a17 */
[----:B------:R1:W3:Y:S01]  /*2be0*/  F2I.FTZ.U32.TRUNC.NTZ R21, R20 ;  /* 0x0000001400157305 */ /* 0x0002e2000021f000 */
[----:B0-----:R-:W-:-:S03]  /*2bf0*/  IMAD.MOV.U32 R10, RZ, RZ, RZ ;  /* 0x000000ffff0a7224 */ /* 0x001fc600078e00ff */
[----:B------:R-:W-:Y:S02]  /*2c00*/  SEL R15, R8, R23, !P1 ;  /* 0x00000017080f7207 */ /* 0x000fe40004800000 */
[----:B--2---:R-:W-:Y:S02]  /*2c10*/  IADD3 R17, RZ, -R11, RZ ;  /* 0x8000000bff117210 */ /* 0x004fe40007ffe0ff */
[----:B------:R-:W-:Y:S01]  /*2c20*/  IABS R14, R15 ;  /* 0x0000000f000e7213 */ /* 0x000fe20000000000 */
[----:B------:R-:W-:Y:S01]  /*2c30*/  IMAD.MOV R23, RZ, RZ, -R15 ;  /* 0x000000ffff177224 */ /* 0x000fe200078e0a0f */
[----:B-1----:R-:W-:Y:S01]  /*2c40*/  MOV R20, RZ ;  /* 0x000000ff00147202 */ /* 0x002fe20000000f00 */
[----:B------:R-:W-:Y:S02]  /*2c50*/  IMAD R17, R17, R6, RZ ;  /* 0x0000000611117224 */ /* 0x000fe400078e02ff */
[----:B------:R-:W-:Y:S02]  /*2c60*/  IMAD R23, R2, R23, R5 ;  /* 0x0000001702177224 */ /* 0x000fe400078e0205 */
[----:B------:R-:W-:Y:S01]  /*2c70*/  IMAD.HI.U32 R10, R11, R17, R10 ;  /* 0x000000110b0a7227 */ /* 0x000fe200078e000a */
[----:B------:R-:W-:-:S03]  /*2c80*/  MOV R17, R14 ;  /* 0x0000000e00117202 */ /* 0x000fc60000000f00 */
[----:B------:R-:W-:Y:S02]  /*2c90*/  IMAD R23, R23, UR10, -R12 ;  /* 0x0000000a17177c24 */ /* 0x000fe4000f8e0a0c */
[----:B------:R-:W-:-:S04]  /*2ca0*/  IMAD.HI.U32 R11, R10, R17, RZ ;  /* 0x000000110a0b7227 */ /* 0x000fc800078e00ff */
[----:B------:R-:W-:-:S04]  /*2cb0*/  IMAD.MOV R14, RZ, RZ, -R11 ;  /* 0x000000ffff0e7224 */ /* 0x000fc800078e0a0b */
[----:B------:R-:W-:Y:S01]  /*2cc0*/  IMAD R17, R6, R14, R17 ;  /* 0x0000000e06117224 */ /* 0x000fe200078e0211 */
[----:B------:R-:W-:-:S04]  /*2cd0*/  LOP3.LUT R14, R15, R0, RZ, 0x3c, !PT ;  /* 0x000000000f0e7212 */ /* 0x000fc800078e3cff */
[----:B------:R-:W-:Y:S02]  /*2ce0*/  ISETP.GT.U32.AND P2, PT, R6, R17, PT ;  /* 0x000000110600720c */ /* 0x000fe40003f44070 */
[----:B------:R-:W-:Y:S01]  /*2cf0*/  ISETP.GE.AND P3, PT, R14, RZ, PT ;  /* 0x000000ff0e00720c */ /* 0x000fe20003f66270 */
[----:B---3--:R-:W-:-:S10]  /*2d00*/  IMAD.MOV R14, RZ, RZ, -R21 ;  /* 0x000000ffff0e7224 */ /* 0x008fd400078e0a15 */
[----:B------:R-:W-:Y:S02]  /*2d10*/  @!P2 IMAD.IADD R17, R17, 0x1, -R6 ;  /* 0x000000011111a824 */ /* 0x000fe400078e0a06 */
[----:B------:R-:W-:Y:S01]  /*2d20*/  @!P2 VIADD R11, R11, 0x1 ;  /* 0x000000010b0ba836 */ /* 0x000fe20000000000 */
[----:B------:R-:W-:Y:S02]  /*2d30*/  ISETP.NE.AND P2, PT, RZ, UR5, PT ;  /* 0x00000005ff007c0c */ /* 0x000fe4000bf45270 */
[----:B------:R-:W-:Y:S01]  /*2d40*/  ISETP.GE.U32.AND P0, PT, R17, R6, PT ;  /* 0x000000061100720c */ /* 0x000fe20003f06070 */
[----:B------:R-:W-:-:S04]  /*2d50*/  IMAD R17, R14, R9, RZ ;  /* 0x000000090e117224 */ /* 0x000fc800078e02ff */
[----:B------:R-:W-:Y:S01]  /*2d60*/  IMAD.HI.U32 R20, R21, R17, R20 ;  /* 0x0000001115147227 */ /* 0x000fe200078e0014 */
[----:B------:R-:W-:-:S07]  /*2d70*/  LOP3.LUT R21, RZ, R24, RZ, 0x33, !PT ;  /* 0x00000018ff157212 */ /* 0x000fce00078e33ff */
[----:B------:R-:W-:-:S05]  /*2d80*/  @P0 VIADD R11, R11, 0x1 ;  /* 0x000000010b0b0836 */ /* 0x000fca0000000000 */
[----:B------:R-:W-:Y:S02]  /*2d90*/  MOV R22, R11 ;  /* 0x0000000b00167202 */ /* 0x000fe40000000f00 */
[----:B------:R-:W-:-:S03]  /*2da0*/  LOP3.LUT R11, RZ, R0, RZ, 0x33, !PT ;  /* 0x00000000ff0b7212 */ /* 0x000fc600078e33ff */
[----:B------:R-:W-:-:S05]  /*2db0*/  @!P3 IMAD.MOV R22, RZ, RZ, -R22 ;  /* 0x000000ffff16b224 */ /* 0x000fca00078e0a16 */
[----:B------:R-:W-:-:S04]  /*2dc0*/  SEL R22, R11, R22, !P5 ;  /* 0x000000160b167207 */ /* 0x000fc80006800000 */
[----:B------:R-:W-:Y:S01]  /*2dd0*/  IABS R26, R22 ;  /* 0x00000016001a7213 */ /* 0x000fe20000000000 */
[----:B------:R-:W-:Y:S01]  /*2de0*/  IMAD.MOV R16, RZ, RZ, -R22 ;  /* 0x000000ffff107224 */ /* 0x000fe200078e0a16 */
[----:B------:R-:W-:-:S03]  /*2df0*/  ISETP.GE.AND P4, PT, R22, RZ, PT ;  /* 0x000000ff1600720c */ /* 0x000fc60003f86270 */
[----:B------:R-:W-:-:S04]  /*2e00*/  IMAD.HI.U32 R14, R20, R26, RZ ;  /* 0x0000001a140e7227 */ /* 0x000fc800078e00ff */
[----:B------:R-:W-:Y:S01]  /*2e10*/  IMAD R16, R0, R16, R15 ;  /* 0x0000001000107224 */ /* 0x000fe200078e020f */
[----:B------:R-:W-:-:S03]  /*2e20*/  IADD3 R14, -R14, RZ, RZ ;  /* 0x000000ff0e0e7210 */ /* 0x000fc60007ffe1ff */
[----:B------:R-:W-:Y:S02]  /*2e30*/  IMAD R25, R16, UR11, -R13 ;  /* 0x0000000b10197c24 */ /* 0x000fe4000f8e0a0d */
[----:B------:R-:W-:Y:S01]  /*2e40*/  IMAD R26, R9, R14, R26 ;  /* 0x0000000e091a7224 */ /* 0x000fe200078e021a */
[----:B------:R-:W0:Y:S02]  /*2e50*/  @P2 LDC.64 R16, c[0x0][0x288] ;  /* 0x0000a200ff102b82 */ /* 0x000e240000000a00 */
[----:B------:R-:W-:Y:S02]  /*2e60*/  LOP3.LUT R14, R25, R23, RZ, 0xfc, !PT ;  /* 0x00000017190e7212 */ /* 0x000fe400078efcff */
[----:B------:R-:W-:Y:S02]  /*2e70*/  ISETP.GT.U32.AND P3, PT, R9, R26, PT ;  /* 0x0000001a0900720c */ /* 0x000fe40003f64070 */
[----:B------:R-:W-:-:S04]  /*2e80*/  ISETP.GE.AND P0, PT, R14, RZ, PT ;  /* 0x000000ff0e00720c */ /* 0x000fc80003f06270 */
[----:B------:R-:W-:-:S04]  /*2e90*/  ISETP.GE.OR P0, PT, R25, UR13, !P0 ;  /* 0x0000000d19007c0c */ /* 0x000fc8000c706670 */
[----:B------:R-:W-:-:S03]  /*2ea0*/  ISETP.GE.OR P0, PT, R23, UR12, P0 ;  /* 0x0000000c17007c0c */ /* 0x000fc60008706670 */
[----:B------:R-:W-:-:S05]  /*2eb0*/  @!P3 IMAD.IADD R26, R26, 0x1, -R9 ;  /* 0x000000011a1ab824 */ /* 0x000fca00078e0a09 */
[----:B------:R-:W-:-:S05]  /*2ec0*/  ISETP.GT.U32.AND P3, PT, R9, R26, PT ;  /* 0x0000001a0900720c */ /* 0x000fca0003f64070 */
[----:B------:R-:W1:Y:S01]  /*2ed0*/  @!P0 LDC.64 R18, c[0x0][0x210] ;  /* 0x00008400ff128b82 */ /* 0x000e620000000a00 */
[----:B------:R-:W-:-:S04]  /*2ee0*/  @!P0 IMAD R22, R22, UR13, R25 ;  /* 0x0000000d16168c24 */ /* 0x000fc8000f8e0219 */
[----:B------:R-:W-:Y:S02]  /*2ef0*/  @!P0 IMAD R25, R22, UR12, R23 ;  /* 0x0000000c16198c24 */ /* 0x000fe4000f8e0217 */
[----:B------:R-:W-:Y:S01]  /*2f00*/  IMAD.MOV.U32 R22, RZ, RZ, RZ ;  /* 0x000000ffff167224 */ /* 0x000fe200078e00ff */
[----:B------:R-:W2:Y:S01]  /*2f10*/  @!P0 LDC.64 R14, c[0x0][0x260] ;  /* 0x00009800ff0e8b82 */ /* 0x000ea20000000a00 */
[----:B------:R-:W-:Y:S01]  /*2f20*/  @!P3 IMAD.IADD R26, R26, 0x1, -R9 ;  /* 0x000000011a1ab824 */ /* 0x000fe200078e0a09 */
[----:B------:R-:W-:-:S04]  /*2f30*/  ISETP.NE.AND P3, PT, R24, RZ, PT ;  /* 0x000000ff1800720c */ /* 0x000fc80003f65270 */
[----:B------:R-:W-:-:S04]  /*2f40*/  @!P4 IADD3 R26, -R26, RZ, RZ ;  /* 0x000000ff1a1ac210 */ /* 0x000fc80007ffe1ff */
[----:B------:R-:W-:-:S05]  /*2f50*/  SEL R27, R21, R26, !P3 ;  /* 0x0000001a151b7207 */ /* 0x000fca0005800000 */
[C---:B------:R-:W-:Y:S02]  /*2f60*/  @!P0 IMAD R23, R27.reuse, UR4, RZ ;  /* 0x000000041b178c24 */ /* 0x040fe4000f8e02ff */
[----:B0-----:R-:W-:-:S04]  /*2f70*/  @P2 IMAD.WIDE R16, R27, 0x4, R16 ;  /* 0x000000041b102825 */ /* 0x001fc800078e0210 */
[----:B-1----:R-:W-:Y:S01]  /*2f80*/  @!P0 IMAD.WIDE R18, R25, 0x4, R18 ;  /* 0x0000000419128825 */ /* 0x002fe200078e0212 */
[----:B------:R-:W3:Y:S03]  /*2f90*/  @P2 LDG.E R22, desc[UR6][R16.64] ;  /* 0x0000000610162981 */ /* 0x000ee6000c1e1900 */
[----:B--2---:R-:W-:Y:S02]  /*2fa0*/  @!P0 IMAD.WIDE R14, R23, 0x4, R14 ;  /* 0x00000004170e8825 */ /* 0x004fe400078e020e */
[----:B------:R-:W3:Y:S04]  /*2fb0*/  @!P0 LDG.E R18, desc[UR6][R18.64] ;  /* 0x0000000612128981 */ /* 0x000ee8000c1e1900 */
[----:B------:R0:W3:Y:S01]  /*2fc0*/  @!P0 LDG.E R16, desc[UR6][R14.64] ;  /* 0x000000060e108981 */ /* 0x0000e2000c1e1900 */
[----:B------:R-:W1:Y:S08]  /*2fd0*/  I2F.RP R25, R7 ;  /* 0x0000000700197306 */ /* 0x000e700000209400 */
[----:B-1----:R-:W1:Y:S02]  /*2fe0*/  MUFU.RCP R25, R25 ;  /* 0x0000001900197308 */ /* 0x002e640000001000 */
[----:B-1----:R-:W-:-:S06]  /*2ff0*/  VIADD R27, R25, 0xffffffe ;  /* 0x0ffffffe191b7836 */ /* 0x002fcc0000000000 */
[----:B0-----:R-:W0:Y:S01]  /*3000*/  F2I.FTZ.U32.TRUNC.NTZ R15, R27 ;  /* 0x0000001b000f7305 */ /* 0x001e22000021f000 */
[----:B------:R-:W-:Y:S01]  /*3010*/  IMAD.MOV.U32 R14, RZ, RZ, RZ ;  /* 0x000000ffff0e7224 */ /* 0x000fe200078e00ff */
[----:B------:R-:W-:Y:S02]  /*3020*/  IADD3 R17, P4, R3, R5, RZ ;  /* 0x0000000503117210 */ /* 0x000fe40007f9e0ff */
[----:B0-----:R-:W-:-:S05]  /*3030*/  IADD3 R26, RZ, -R15, RZ ;  /* 0x8000000fff1a7210 */ /* 0x001fca0007ffe0ff */
[----:B------:R-:W-:Y:S01]  /*3040*/  IMAD R23, R26, R7, RZ ;  /* 0x000000071a177224 */ /* 0x000fe200078e02ff */
[----:B------:R-:W-:-:S03]  /*3050*/  IABS R26, R17 ;  /* 0x00000011001a7213 */ /* 0x000fc60000000000 */
[----:B------:R-:W-:-:S06]  /*3060*/  IMAD.HI.U32 R23, R15, R23, R14 ;  /* 0x000000170f177227 */ /* 0x000fcc00078e000e */
[----:B------:R-:W-:-:S04]  /*3070*/  IMAD.HI.U32 R14, R23, R26, RZ ;  /* 0x0000001a170e7227 */ /* 0x000fc800078e00ff */
[----:B------:R-:W-:Y:S01]  /*3080*/  IMAD.MOV R15, RZ, RZ, -R14 ;  /* 0x000000ffff0f7224 */ /* 0x000fe200078e0a0e */
[----:B------:R-:W-:-:S03]  /*3090*/  MOV R19, R7 ;  /* 0x0000000700137202 */ /* 0x000fc60000000f00 */
[----:B------:R-:W-:-:S05]  /*30a0*/  IMAD R26, R7, R15, R26 ;  /* 0x0000000f071a7224 */ /* 0x000fca00078e021a */
[----:B------:R-:W-:-:S13]  /*30b0*/  ISETP.GT.U32.AND P6, PT, R19, R26, PT ;  /* 0x0000001a1300720c */ /* 0x000fda0003fc4070 */
[----:B------:R-:W-:Y:S02]  /*30c0*/  @!P6 IMAD.IADD R26, R26, 0x1, -R7 ;  /* 0x000000011a1ae824 */ /* 0x000fe400078e0a07 */
[----:B------:R-:W-:-:S03]  /*30d0*/  @!P6 VIADD R14, R14, 0x1 ;  /* 0x000000010e0ee836 */ /* 0x000fc60000000000 */
[----:B------:R-:W-:Y:S02]  /*30e0*/  ISETP.GE.U32.AND P6, PT, R26, R19, PT ;  /* 0x000000131a00720c */ /* 0x000fe40003fc6070 */
[----:B------:R-:W-:-:S11]  /*30f0*/  LOP3.LUT R7, R17, R2, RZ, 0x3c, !PT ;  /* 0x0000000211077212 */ /* 0x000fd600078e3cff */
[----:B------:R-:W-:Y:S02]  /*3100*/  @P6 IADD3 R14, R14, 0x1, RZ ;  /* 0x000000010e0e6810 */ /* 0x000fe40007ffe0ff */
[----:B------:R-:W-:-:S13]  /*3110*/  ISETP.GE.AND P6, PT, R7, RZ, PT ;  /* 0x000000ff0700720c */ /* 0x000fda0003fc6270 */
[----:B------:R-:W-:-:S05]  /*3120*/  @!P6 IMAD.MOV R14, RZ, RZ, -R14 ;  /* 0x000000ffff0ee224 */ /* 0x000fca00078e0a0e */
[----:B------:R-:W-:-:S04]  /*3130*/  SEL R7, R8, R14, !P1 ;  /* 0x0000000e08077207 */ /* 0x000fc80004800000 */
[----:B------:R-:W-:-:S05]  /*3140*/  IABS R15, R7 ;  /* 0x00000007000f7213 */ /* 0x000fca0000000000 */
[----:B------:R-:W-:-:S04]  /*3150*/  IMAD.HI.U32 R10, R10, R15, RZ ;  /* 0x0000000f0a0a7227 */ /* 0x000fc800078e00ff */
[----:B------:R-:W-:-:S04]  /*3160*/  IMAD.MOV R8, RZ, RZ, -R10 ;  /* 0x000000ffff087224 */ /* 0x000fc800078e0a0a */
[----:B------:R-:W-:-:S05]  /*3170*/  IMAD R15, R6, R8, R15 ;  /* 0x00000008060f7224 */ /* 0x000fca00078e020f */
[----:B------:R-:W-:-:S13]  /*3180*/  ISETP.GT.U32.AND P6, PT, R6, R15, PT ;  /* 0x0000000f0600720c */ /* 0x000fda0003fc4070 */
[----:B------:R-:W-:-:S04]  /*3190*/  @!P6 IADD3 R15, R15, -R6, RZ ;  /* 0x800000060f0fe210 */ /* 0x000fc80007ffe0ff */
[----:B------:R-:W-:Y:S02]  /*31a0*/  ISETP.GE.U32.AND P1, PT, R15, R6, PT ;  /* 0x000000060f00720c */ /* 0x000fe40003f26070 */
[----:B------:R-:W-:Y:S01]  /*31b0*/  LOP3.LUT R6, R7, R0, RZ, 0x3c, !PT ;  /* 0x0000000007067212 */ /* 0x000fe200078e3cff */
[----:B------:R-:W-:-:S03]  /*31c0*/  @!P6 VIADD R10, R10, 0x1 ;  /* 0x000000010a0ae836 */ /* 0x000fc60000000000 */
[----:B------:R-:W-:-:S07]  /*31d0*/  ISETP.GE.AND P6, PT, R6, RZ, PT ;  /* 0x000000ff0600720c */ /* 0x000fce0003fc6270 */
[----:B------:R-:W-:-:S06]  /*31e0*/  @P1 VIADD R10, R10, 0x1 ;  /* 0x000000010a0a1836 */ /* 0x000fcc0000000000 */
[----:B------:R-:W-:-:S04]  /*31f0*/  @!P6 IADD3 R10, -R10, RZ, RZ ;  /* 0x000000ff0a0ae210 */ /* 0x000fc80007ffe1ff */
[----:B------:R-:W-:-:S04]  /*3200*/  SEL R8, R11, R10, !P5 ;  /* 0x0000000a0b087207 */ /* 0x000fc80006800000 */
[----:B------:R-:W-:Y:S01]  /*3210*/  IABS R26, R8 ;  /* 0x00000008001a7213 */ /* 0x000fe20000000000 */
[----:B------:R-:W-:-:S04]  /*3220*/  IMAD.MOV R11, RZ, RZ, -R7 ;  /* 0x000000ffff0b7224 */ /* 0x000fc800078e0a07 */
[----:B------:R-:W-:-:S04]  /*3230*/  IMAD.HI.U32 R20, R20, R26, RZ ;  /* 0x0000001a14147227 */ /* 0x000fc800078e00ff */
[----:B------:R-:W-:Y:S01]  /*3240*/  IMAD.MOV R6, RZ, RZ, -R8 ;  /* 0x000000ffff067224 */ /* 0x000fe200078e0a08 */
[----:B------:R-:W-:Y:S01]  /*3250*/  IADD3 R20, -R20, RZ, RZ ;  /* 0x000000ff14147210 */ /* 0x000fe20007ffe1ff */
[----:B------:R-:W-:Y:S02]  /*3260*/  IMAD R11, R2, R11, R17 ;  /* 0x0000000b020b7224 */ /* 0x000fe400078e0211 */
[----:B------:R-:W-:Y:S02]  /*3270*/  IMAD R6, R0, R6, R7 ;  /* 0x0000000600067224 */ /* 0x000fe400078e0207 */
[----:B------:R-:W-:Y:S02]  /*3280*/  IMAD R26, R9, R20, R26 ;  /* 0x00000014091a7224 */ /* 0x000fe400078e021a */
[----:B------:R-:W-:Y:S02]  /*3290*/  IMAD R20, R11, UR10, -R12 ;  /* 0x0000000a0b147c24 */ /* 0x000fe4000f8e0a0c */
[----:B------:R-:W-:Y:S01]  /*32a0*/  IMAD R27, R6, UR11, -R13 ;  /* 0x0000000b061b7c24 */ /* 0x000fe2000f8e0a0d */
[----:B------:R-:W-:-:S04]  /*32b0*/  ISETP.GT.U32.AND P5, PT, R9, R26, PT ;  /* 0x0000001a0900720c */ /* 0x000fc80003fa4070 */
[----:B------:R-:W-:-:S04]  /*32c0*/  LOP3.LUT R6, R27, R20, RZ, 0xfc, !PT ;  /* 0x000000141b067212 */ /* 0x000fc800078efcff */
[----:B------:R-:W-:Y:S02]  /*32d0*/  ISETP.GE.AND P1, PT, R6, RZ, PT ;  /* 0x000000ff0600720c */ /* 0x000fe40003f26270 */
[----:B------:R-:W-:Y:S01]  /*32e0*/  ISETP.GE.AND P6, PT, R8, RZ, PT ;  /* 0x000000ff0800720c */ /* 0x000fe20003fc6270 */
[----:B------:R-:W0:Y:S01]  /*32f0*/  @P2 LDC.64 R6, c[0x0][0x288] ;  /* 0x0000a200ff062b82 */ /* 0x000e220000000a00 */
[----:B------:R-:W-:Y:S01]  /*3300*/  ISETP.GE.OR P1, PT, R27, UR13, !P1 ;  /* 0x0000000d1b007c0c */ /* 0x000fe2000cf26670 */
[----:B------:R-:W-:-:S03]  /*3310*/  @!P5 IMAD.IADD R26, R26, 0x1, -R9 ;  /* 0x000000011a1ad824 */ /* 0x000fc600078e0a09 */
[----:B------:R-:W-:Y:S02]  /*3320*/  ISETP.GE.OR P1, PT, R20, UR12, P1 ;  /* 0x0000000c14007c0c */ /* 0x000fe40008f26670 */
[----:B------:R-:W-:-:S11]  /*3330*/  ISETP.GT.U32.AND P5, PT, R9, R26, PT ;  /* 0x0000001a0900720c */ /* 0x000fd60003fa4070 */
[----:B------:R-:W1:Y:S02]  /*3340*/  @!P1 LDC.64 R10, c[0x0][0x210] ;  /* 0x00008400ff0a9b82 */ /* 0x000e640000000a00 */
[----:B------:R-:W-:-:S06]  /*3350*/  @!P5 IMAD.IADD R26, R26, 0x1, -R9 ;  /* 0x000000011a1ad824 */ /* 0x000fcc00078e0a09 */
[----:B------:R-:W2:Y:S01]  /*3360*/  @!P1 LDC.64 R14, c[0x0][0x260] ;  /* 0x00009800ff0e9b82 */ /* 0x000ea20000000a00 */
[----:B------:R-:W-:Y:S02]  /*3370*/  @!P6 IADD3 R26, -R26, RZ, RZ ;  /* 0x000000ff1a1ae210 */ /* 0x000fe40007ffe1ff */
[----:B------:R-:W-:Y:S01]  /*3380*/  SHF.R.S64 R25, RZ, 0x1e, R5 ;  /* 0x0000001eff197819 */ /* 0x000fe20000001005 */
[----:B------:R-:W-:Y:S01]  /*3390*/  @!P1 IMAD R9, R8, UR13, R27 ;  /* 0x0000000d08099c24 */ /* 0x000fe2000f8e021b */
[----:B------:R-:W-:Y:S02]  /*33a0*/  SEL R27, R21, R26, !P3 ;  /* 0x0000001a151b7207 */ /* 0x000fe40005800000 */
[----:B------:R-:W-:Y:S01]  /*33b0*/  IADD3 R8, P3, R25, UR14, RZ ;  /* 0x0000000e19087c10 */ /* 0x000fe2000ff7e0ff */
[----:B------:R-:W-:-:S03]  /*33c0*/  @!P1 IMAD R21, R9, UR12, R20 ;  /* 0x0000000c09159c24 */ /* 0x000fc6000f8e0214 */
[----:B------:R-:W-:Y:S01]  /*33d0*/  LEA.HI.X.SX32 R9, R5, UR15, 0x2, P3 ;  /* 0x0000000f05097c11 */ /* 0x000fe200098f16ff */
[----:B------:R-:W-:Y:S02]  /*33e0*/  @!P1 IMAD R5, R27, UR4, RZ ;  /* 0x000000041b059c24 */ /* 0x000fe4000f8e02ff */
[----:B------:R-:W-:Y:S02]  /*33f0*/  IMAD.MOV.U32 R25, RZ, RZ, RZ ;  /* 0x000000ffff197224 */ /* 0x000fe400078e00ff */
[----:B-1----:R-:W-:-:S04]  /*3400*/  @!P1 IMAD.WIDE R10, R21, 0x4, R10 ;  /* 0x00000004150a9825 */ /* 0x002fc800078e020a */
[----:B0-----:R-:W-:-:S04]  /*3410*/  @P2 IMAD.WIDE R6, R27, 0x4, R6 ;  /* 0x000000041b062825 */ /* 0x001fc800078e0206 */
[----:B--2---:R-:W-:-:S04]  /*3420*/  @!P1 IMAD.WIDE R14, R5, 0x4, R14 ;  /* 0x00000004050e9825 */ /* 0x004fc800078e020e */
[----:B---3--:R-:W-:-:S05]  /*3430*/  @!P0 FFMA.FTZ R22, R18, R16, R22 ;  /* 0x0000001012168223 */ /* 0x008fca0000010016 */
[----:B------:R0:W-:Y:S04]  /*3440*/  STG.E desc[UR6][R8.64], R22 ;  /* 0x0000001608007986 */ /* 0x0001e8000c101906 */
[----:B------:R-:W2:Y:S04]  /*3450*/  @!P1 LDG.E R10, desc[UR6][R10.64] ;  /* 0x000000060a0a9981 */ /* 0x000ea8000c1e1900 */
[----:B------:R-:W2:Y:S04]  /*3460*/  @P2 LDG.E R25, desc[UR6][R6.64] ;  /* 0x0000000606192981 */ /* 0x000ea8000c1e1900 */
[----:B------:R-:W2:Y:S01]  /*3470*/  @!P1 LDG.E R14, desc[UR6][R14.64] ;  /* 0x000000060e0e9981 */ /* 0x000ea2000c1e1900 */
[----:B------:R-:W-:-:S04]  /*3480*/  SHF.R.S64 R20, RZ, 0x1e, R17 ;  /* 0x0000001eff147819 */ /* 0x000fc80000001011 */
[----:B------:R-:W-:Y:S01]  /*3490*/  IADD3 R20, P0, R20, UR14, RZ ;  /* 0x0000000e14147c10 */ /* 0x000fe2000ff1e0ff */
[----:B------:R-:W-:-:S03]  /*34a0*/  IMAD.X R4, RZ, RZ, R4, P4 ;  /* 0x000000ffff047224 */ /* 0x000fc600020e0604 */
[----:B------:R-:W-:Y:S02]  /*34b0*/  LEA.HI.X.SX32 R21, R17, UR15, 0x2, P0 ;  /* 0x0000000f11157c11 */ /* 0x000fe400080f16ff */
[----:B------:R-:W-:-:S04]  /*34c0*/  IADD3 R5, P0, R3, R17, RZ ;  /* 0x0000001103057210 */ /* 0x000fc80007f1e0ff */
[----:B------:R-:W-:Y:S02]  /*34d0*/  IADD3.X R4, RZ, R4, RZ, P0, !PT ;  /* 0x00000004ff047210 */ /* 0x000fe400007fe4ff */
[----:B------:R-:W-:-:S04]  /*34e0*/  ISETP.GE.U32.AND P0, PT, R5, UR16, PT ;  /* 0x0000001005007c0c */ /* 0x000fc8000bf06070 */
[----:B------:R-:W-:Y:S01]  /*34f0*/  ISETP.GE.AND.EX P0, PT, R4, UR9, PT, P0 ;  /* 0x0000000904007c0c */ /* 0x000fe2000bf06300 */
[----:B--2---:R-:W-:-:S05]  /*3500*/  @!P1 FFMA.FTZ R25, R10, R14, R25 ;  /* 0x0000000e0a199223 */ /* 0x004fca0000010019 */
[----:B------:R0:W-:Y:S07]  /*3510*/  STG.E desc[UR6][R20.64], R25 ;  /* 0x0000001914007986 */ /* 0x0001ee000c101906 */
[----:B------:R-:W-:Y:S05]  /*3520*/  @!P0 BRA `(.L_x_999) ;  /* 0xfffffff400448947 */ /* 0x000fea000383ffff */
[----:B------:R-:W-:Y:S05]  /*3530*/  BSYNC B0 ;  /* 0x0000000000007941 */ /* 0x000fea0003800000 */
.L_x_998:
[----:B------:R-:W-:Y:S05]  /*3540*/  EXIT ;  /* 0x000000000000794d */ /* 0x000fea0003800000 */
        .weak           $__internal_18_$__cuda_sm20_div_u64
        .type           $__internal_18_$__cuda_sm20_div_u64,@function
        .size           $__internal_18_$__cuda_sm20_div_u64,(.L_x_1166 - $__internal_18_$__cuda_sm20_div_u64)
$__internal_18_$__cuda_sm20_div_u64:
        /* <DEDUP_REMOVED lines=42> */
[----:B------:R-:W-:Y:S01]  /*37f0*/  IADD3 R18, P0, -R10, R14, RZ ;  /* 0x0000000e0a127210 */ /* 0x000fe20007f1e1ff */
[----:B------:R-:W-:-:S03]  /*3800*/  VIADD R11, R16, 0x1 ;  /* 0x00000001100b7836 */ /* 0x000fc60000000000 */
[----:B------:R-:W-:Y:S02]  /*3810*/  IADD3.X R15, ~R15, R12, RZ, P0, !PT ;  /* 0x0000000c0f0f7210 */ /* 0x000fe400007fe5ff */
[----:B------:R-:W-:Y:S02]  /*3820*/  ISETP.GE.U32.AND P0, PT, R18, R13, PT ;  /* 0x0000000d1200720c */ /* 0x000fe40003f06070 */
[-C--:B------:R-:W-:Y:S02]  /*3830*/  IADD3 R10, P1, -R13, R18.reuse, RZ ;  /* 0x000000120d0a7210 */ /* 0x080fe40007f3e1ff */
[C---:B------:R-:W-:Y:S02]  /*3840*/  ISETP.GE.U32.AND.EX P0, PT, R15.reuse, RZ, PT, P0 ;  /* 0x000000ff0f00720c */ /* 0x040fe40003f06100 */
[----:B------:R-:W-:Y:S02]  /*3850*/  IADD3.X R14, R15, -0x1, RZ, P1, !PT ;  /* 0xffffffff0f0e7810 */ /* 0x000fe40000ffe4ff */
[----:B------:R-:W-:-:S02]  /*3860*/  SEL R10, R10, R18, P0 ;  /* 0x000000120a0a7207 */ /* 0x000fc40000000000 */
[----:B------:R-:W-:Y:S02]  /*3870*/  SEL R11, R11, R16, P0 ;  /* 0x000000100b0b7207 */ /* 0x000fe40000000000 */
[----:B------:R-:W-:Y:S02]  /*3880*/  SEL R14, R14, R15, P0 ;  /* 0x0000000f0e0e7207 */ /* 0x000fe40000000000 */
[----:B------:R-:W-:Y:S01]  /*3890*/  ISETP.GE.U32.AND P0, PT, R10, R13, PT ;  /* 0x0000000d0a00720c */ /* 0x000fe20003f06070 */
[----:B------:R-:W-:Y:S01]  /*38a0*/  VIADD R12, R11, 0x1 ;  /* 0x000000010b0c7836 */ /* 0x000fe20000000000 */
[----:B------:R-:W-:Y:S02]  /*38b0*/  ISETP.NE.U32.AND P1, PT, R13, RZ, PT ;  /* 0x000000ff0d00720c */ /* 0x000fe40003f25070 */
[----:B------:R-:W-:Y:S02]  /*38c0*/  ISETP.GE.U32.AND.EX P0, PT, R14, RZ, PT, P0 ;  /* 0x000000ff0e00720c */ /* 0x000fe40003f06100 */
[----:B------:R-:W-:-:S02]  /*38d0*/  MOV R10, R0 ;  /* 0x00000000000a7202 */ /* 0x000fc40000000f00 */
[----:B------:R-:W-:Y:S01]  /*38e0*/  SEL R12, R12, R11, P0 ;  /* 0x0000000b0c0c7207 */ /* 0x000fe20000000000 */
[----:B------:R-:W-:Y:S01]  /*38f0*/  IMAD.MOV.U32 R11, RZ, RZ, 0x0 ;  /* 0x00000000ff0b7424 */ /* 0x000fe200078e00ff */
[----:B------:R-:W-:-:S04]  /*3900*/  ISETP.NE.AND.EX P1, PT, RZ, RZ, PT, P1 ;  /* 0x000000ffff00720c */ /* 0x000fc80003f25310 */
[----:B------:R-:W-:Y:S01]  /*3910*/  SEL R12, R12, 0xffffffff, P1 ;  /* 0xffffffff0c0c7807 */ /* 0x000fe20000800000 */
[----:B------:R-:W-:Y:S08]  /*3920*/  RET.REL.NODEC R10 `(_ZN2at6native51_GLOBAL__N__2c613397_18_DepthwiseConv2d_cu_9959487031conv_depthwise2d_forward_kernelILi1EfiEEvNS_27GenericPackedTensorAccessorIKT0_Lm4ENS_16DefaultPtrTraitsEiEENS3_IS4_Lm4ES6_iEES7_NS3_IS5_Lm1ES6_iEEbT1_iiiiiiiiiiiiii) ;  /* 0xffffffc40ab47950 */ /* 0x000ff00003c3ffff */
.L_x_1000:
        /* <DEDUP_REMOVED lines=13> */
.L_x_1166:


//--------------------- .text._ZN2at6native51_GLOBAL__N__2c613397_18_DepthwiseConv2d_cu_9959487031conv_depthwise2d_forward_kernelILi3EfiEEvNS_27GenericPackedTensorAccessorIKT0_Lm4ENS_16DefaultPtrTraitsEiEENS3_IS4_Lm4ES6_iEES7_NS3_IS5_Lm1ES6_iEEbT1_iiiiiiiiiiiiii --------------------------
	.section	.text._ZN2at6native51_GLOBAL__N__2c613397_18_DepthwiseConv2d_cu_9959487031conv_depthwise2d_forward_kernelILi3EfiEEvNS_27GenericPackedTensorAccessorIKT0_Lm4ENS_16DefaultPtrTraitsEiEENS3_IS4_Lm4ES6_iEES7_NS3_IS5_Lm1ES6_iEEbT1_iiiiiiiiiiiiii,"ax",@progbits
	.align	128
.text._ZN2at6native51_GLOBAL__N__2c613397_18_DepthwiseConv2d_cu_9959487031conv_depthwise2d_forward_kernelILi3EfiEEvNS_27GenericPackedTensorAccessorIKT0_Lm4ENS_16DefaultPtrTraitsEiEENS3_IS4_Lm4ES6_iEES7_NS3_IS5_Lm1ES6_iEEbT1_iiiiiiiiiiiiii:
        .type           _ZN2at6native51_GLOBAL__N__2c613397_18_DepthwiseConv2d_cu_9959487031conv_depthwise2d_forward_kernelILi3EfiEEvNS_27GenericPackedTensorAccessorIKT0_Lm4ENS_16DefaultPtrTraitsEiEENS3_IS4_Lm4ES6_iEES7_NS3_IS5_Lm1ES6_iEEbT1_iiiiiiiiiiiiii,@function
        .size           _ZN2at6native51_GLOBAL__N__2c613397_18_DepthwiseConv2d_cu_9959487031conv_depthwise2d_forward_kernelILi3EfiEEvNS_27GenericPackedTensorAccessorIKT0_Lm4ENS_16DefaultPtrTraitsEiEENS3_IS4_Lm4ES6_iEES7_NS3_IS5_Lm1ES6_iEEbT1_iiiiiiiiiiiiii,(.L_x_1168 - _ZN2at6native51_GLOBAL__N__2c613397_18_DepthwiseConv2d_cu_9959487031conv_depthwise2d_forward_kernelILi3EfiEEvNS_27GenericPackedTensorAccessorIKT0_Lm4ENS_16DefaultPtrTraitsEiEENS3_IS4_Lm4ES6_iEES7_NS3_IS5_Lm1ES6_iEEbT1_iiiiiiiiiiiiii)
        .other          _ZN2at6native51_GLOBAL__N__2c613397_18_DepthwiseConv2d_cu_9959487031conv_depthwise2d_forward_kernelILi3EfiEEvNS_27GenericPackedTensorAccessorIKT0_Lm4ENS_16DefaultPtrTraitsEiEENS3_IS4_Lm4ES6_iEES7_NS3_IS5_Lm1ES6_iEEbT1_iiiiiiiiiiiiii,@"STO_CUDA_ENTRY STV_DEFAULT"
_ZN2at6native51_GLOBAL__N__2c613397_18_DepthwiseConv2d_cu_9959487031conv_depthwise2d_forward_kernelILi3EfiEEvNS_27GenericPackedTensorAccessorIKT0_Lm4ENS_16DefaultPtrTraitsEiEENS3_IS4_Lm4ES6_iEES7_NS3_IS5_Lm1ES6_iEEbT1_iiiiiiiiiiiiii:
[----:B------:R-:W-:Y:S01]  /*0000*/  LDC R1, c[0x0][0x28] ;  /* 0x00000a00ff017b82 */ /* 0x000fe20000000800 */
[----:B------:R-:W0:Y:S07]  /*0010*/  S2R R11, SR_TID.X ;  /* 0x00000000000b7919 */ /* 0x000e2e0000002100 */
[----:B------:R-:W1:Y:S01]  /*0020*/  S2UR UR4, SR_CTAID.X ;  /* 0x00000000000479c3 */ /* 0x000e620000002500 */
[----:B------:R-:W-:Y:S02]  /*0030*/  ULDC UR6, c[0x0][0x0] ;  /* 0x0000000000067ab9 */ /* 0x000fe40000000800 */
[----:B-1----:R-:W-:-:S06]  /*0040*/  UIMAD.WIDE.U32 UR4, UR4, UR6, URZ ;  /* 0x00000006040472a5 */ /* 0x002fcc000f8e003f */
[----:B0-----:R-:W-:Y:S01]  /*0050*/  IADD3 R11, P1, R11, UR4, RZ ;  /* 0x000000040b0b7c10 */ /* 0x001fe2000ff3e0ff */
[----:B------:R-:W-:Y:S02]  /*0060*/  ULDC UR4, c[0x0][0x29c] ;  /* 0x0000a70000047ab9 */ /* 0x000fe40000000800 */
[----:B------:R-:W-:Y:S02]  /*0070*/  USHF.R.S32.HI UR7, URZ, 0x1f, UR4 ;  /* 0x0000001f3f077899 */ /* 0x000fe40008011404 */
[----:B------:R-:W-:Y:S01]  /*0080*/  ISETP.GE.U32.AND P0, PT, R11, UR4, PT ;  /* 0x000000040b007c0c */ /* 0x000fe2000bf06070 */
[----:B------:R-:W-:-:S05]  /*0090*/  IMAD.X R10, RZ, RZ, UR5, P1 ;  /* 0x00000005ff0a7e24 */ /* 0x000fca00088e06ff */
[----:B------:R-:W-:-:S13]  /*00a0*/  ISETP.GE.AND.EX P0, PT, R10, UR7, PT, P0 ;  /* 0x000000070a007c0c */ /* 0x000fda000bf06300 */
[----:B------:R-:W-:Y:S05]  /*00b0*/  @P0 EXIT ;  /* 0x000000000000094d */ /* 0x000fea0003800000 */
[----:B------:R-:W0:Y:S01]  /*00c0*/  LDC R7, c[0x0][0x2a4] ;  /* 0x0000a900ff077b82 */ /* 0x000e220000000800 */
[----:B------:R-:W-:Y:S01]  /*00d0*/  ULDC.64 UR8, c[0x0][0x208] ;  /* 0x0000820000087ab9 */ /* 0x000fe20000000a00 */
[----:B------:R-:W-:Y:S01]  /*00e0*/  IMAD.MOV.U32 R0, RZ, RZ, R10 ;  /* 0x000000ffff007224 */ /* 0x000fe200078e000a */
[----:B0-----:R-:W-:-:S13]  /*00f0*/  ISETP.NE.AND P0, PT, R7, 0x1, PT ;  /* 0x000000010700780c */ /* 0x001fda0003f05270 */
[----:B------:R-:W-:Y:S05]  /*0100*/  @!P0 BRA `(.L_x_1001) ;  /* 0x0000001000208947 */ /* 0x000fea0003800000 */
[----:B------:R-:W-:Y:S01]  /*0110*/  IABS R13, R7 ;  /* 0x00000007000d7213 */ /* 0x000fe20000000000 */
[----:B------:R-:W0:Y:S01]  /*0120*/  LDC R6, c[0x0][0x2a0] ;  /* 0x0000a800ff067b82 */ /* 0x000e220000000800 */
[----:B------:R-:W-:Y:S01]  /*0130*/  BSSY B0, `(.L_x_1002) ;  /* 0x0000104000007945 */ /* 0x000fe20003800000 */
[----:B------:R-:W-:Y:S01]  /*0140*/  ULDC UR20, c[0x0][0x29c] ;  /* 0x0000a70000147ab9 */ /* 0x000fe20000000800 */
[----:B------:R-:W1:Y:S01]  /*0150*/  I2F.RP R4, R13 ;  /* 0x0000000d00047306 */ /* 0x000e620000209400 */
[----:B------:R-:W-:Y:S01]  /*0160*/  ULDC.U8 UR5, c[0x0][0x298] ;  /* 0x0000a60000057ab9 */ /* 0x000fe20000000000 */
[----:B------:R-:W-:Y:S01]  /*0170*/  ULDC UR16, c[0x0][0x2d0] ;  /* 0x0000b40000107ab9 */ /* 0x000fe20000000800 */
[----:B------:R-:W-:Y:S01]  /*0180*/  ULDC UR17, c[0x0][0x2d4] ;  /* 0x0000b50000117ab9 */ /* 0x000fe20000000800 */
[----:B------:R-:W-:Y:S01]  /*0190*/  ULDC.64 UR10, c[0x0][0x2c0] ;  /* 0x0000b000000a7ab9 */ /* 0x000fe20000000a00 */
[----:B------:R-:W2:Y:S01]  /*01a0*/  LDC R0, c[0x0][0x2b0] ;  /* 0x0000ac00ff007b82 */ /* 0x000ea20000000800 */
[----:B------:R-:W-:Y:S01]  /*01b0*/  ULDC.64 UR14, c[0x0][0x2a8] ;  /* 0x0000aa00000e7ab9 */ /* 0x000fe20000000a00 */
[----:B------:R-:W-:Y:S01]  /*01c0*/  ULDC.64 UR12, c[0x0][0x2b8] ;  /* 0x0000ae00000c7ab9 */ /* 0x000fe20000000a00 */
[----:B------:R-:W-:-:S05]  /*01d0*/  ULDC.64 UR18, c[0x0][0x238] ;  /* 0x00008e0000127ab9 */ /* 0x000fca0000000a00 */
[----:B------:R-:W3:Y:S01]  /*01e0*/  LDC.64 R14, c[0x0][0x260] ;  /* 0x00009800ff0e7b82 */ /* 0x000ee20000000a00 */
[----:B-1----:R-:W1:Y:S01]  /*01f0*/  MUFU.RCP R4, R4 ;  /* 0x0000000400047308 */ /* 0x002e620000001000 */
[----:B--2---:R-:W-:Y:S01]  /*0200*/  IABS R0, R0 ;  /* 0x0000000000007213 */ /* 0x004fe20000000000 */
[----:B-1----:R-:W-:-:S06]  /*0210*/  VIADD R2, R4, 0xffffffe ;  /* 0x0ffffffe04027836 */ /* 0x002fcc0000000000 */
[----:B------:R-:W1:Y:S08]  /*0220*/  I2F.RP R4, R0 ;  /* 0x0000000000047306 */ /* 0x000e700000209400 */
[----:B------:R2:W4:Y:S08]  /*0230*/  F2I.FTZ.U32.TRUNC.NTZ R3, R2 ;  /* 0x0000000200037305 */ /* 0x000530000021f000 */
[----:B-1----:R-:W1:Y:S01]  /*0240*/  MUFU.RCP R4, R4 ;  /* 0x0000000400047308 */ /* 0x002e620000001000 */
[----:B--2---:R-:W-:Y:S01]  /*0250*/  IMAD.MOV.U32 R2, RZ, RZ, RZ ;  /* 0x000000ffff027224 */ /* 0x004fe200078e00ff */
[----:B----4-:R-:W-:-:S05]  /*0260*/  IADD3 R8, RZ, -R3, RZ ;  /* 0x80000003ff087210 */ /* 0x010fca0007ffe0ff */
[----:B------:R-:W-:Y:S01]  /*0270*/  IMAD R5, R8, R13, RZ ;  /* 0x0000000d08057224 */ /* 0x000fe200078e02ff */
[----:B0-----:R-:W-:-:S03]  /*0280*/  IABS R8, R6 ;  /* 0x0000000600087213 */ /* 0x001fc60000000000 */
[----:B------:R-:W-:-:S04]  /*0290*/  IMAD.HI.U32 R3, R3, R5, R2 ;  /* 0x0000000503037227 */ /* 0x000fc800078e0002 */
[----:B------:R-:W-:Y:S01]  /*02a0*/  IMAD.MOV.U32 R2, RZ, RZ, R8 ;  /* 0x000000ffff027224 */ /* 0x000fe200078e0008 */
[----:B-1----:R-:W-:Y:S02]  /*02b0*/  IADD3 R8, R4, 0xffffffe, RZ ;  /* 0x0ffffffe04087810 */ /* 0x002fe40007ffe0ff */
[----:B------:R-:W0:Y:S01]  /*02c0*/  LDC R4, c[0x0][0x2b4] ;  /* 0x0000ad00ff047b82 */ /* 0x000e220000000800 */
[----:B------:R-:W-:Y:S01]  /*02d0*/  IMAD.HI.U32 R5, R3, R2, RZ ;  /* 0x0000000203057227 */ /* 0x000fe200078e00ff */
[----:B------:R1:W2:Y:S03]  /*02e0*/  F2I.FTZ.U32.TRUNC.NTZ R9, R8 ;  /* 0x0000000800097305 */ /* 0x0002a6000021f000 */
[----:B------:R-:W-:-:S04]  /*02f0*/  IMAD.MOV R3, RZ, RZ, -R5 ;  /* 0x000000ffff037224 */ /* 0x000fc800078e0a05 */
[C---:B------:R-:W-:Y:S02]  /*0300*/  IMAD R2, R13.reuse, R3, R2 ;  /* 0x000000030d027224 */ /* 0x040fe400078e0202 */
[----:B------:R-:W4:Y:S01]  /*0310*/  LDC R3, c[0x0][0x2a0] ;  /* 0x0000a800ff037b82 */ /* 0x000f220000000800 */
[----:B-1----:R-:W-:Y:S02]  /*0320*/  IMAD.MOV.U32 R8, RZ, RZ, RZ ;  /* 0x000000ffff087224 */ /* 0x002fe400078e00ff */
[----:B------:R-:W-:-:S13]  /*0330*/  ISETP.GT.U32.AND P1, PT, R13, R2, PT ;  /* 0x000000020d00720c */ /* 0x000fda0003f24070 */
[----:B------:R-:W-:Y:S02]  /*0340*/  @!P1 IMAD.IADD R2, R2, 0x1, -R13 ;  /* 0x0000000102029824 */ /* 0x000fe400078e0a0d */
[----:B------:R-:W-:Y:S01]  /*0350*/  @!P1 VIADD R5, R5, 0x1 ;  /* 0x0000000105059836 */ /* 0x000fe20000000000 */
[----:B------:R-:W-:Y:S02]  /*0360*/  ISETP.NE.AND P1, PT, R7, RZ, PT ;  /* 0x000000ff0700720c */ /* 0x000fe40003f25270 */
[----:B------:R-:W-:Y:S02]  /*0370*/  ISETP.GE.U32.AND P0, PT, R2, R13, PT ;  /* 0x0000000d0200720c */ /* 0x000fe40003f06070 */
[----:B------:R-:W-:Y:S02]  /*0380*/  LOP3.LUT R2, R6, R7, RZ, 0x3c, !PT ;  /* 0x0000000706027212 */ /* 0x000fe400078e3cff */
[----:B------:R-:W1:Y:S01]  /*0390*/  LDC R6, c[0x0][0x2a4] ;  /* 0x0000a900ff067b82 */ /* 0x000e620000000800 */
[----:B--2---:R-:W-:-:S02]  /*03a0*/  IADD3 R13, RZ, -R9, RZ ;  /* 0x80000009ff0d7210 */ /* 0x004fc40007ffe0ff */
[----:B------:R-:W-:-:S03]  /*03b0*/  ISETP.GE.AND P2, PT, R2, RZ, PT ;  /* 0x000000ff0200720c */ /* 0x000fc60003f46270 */
[----:B------:R-:W-:Y:S02]  /*03c0*/  IMAD R13, R13, R0, RZ ;  /* 0x000000000d0d7224 */ /* 0x000fe400078e02ff */
[----:B------:R-:W2:Y:S01]  /*03d0*/  LDC R2, c[0x0][0x2b0] ;  /* 0x0000ac00ff027b82 */ /* 0x000ea20000000800 */
[----:B------:R-:W-:-:S07]  /*03e0*/  @P0 VIADD R5, R5, 0x1 ;  /* 0x0000000105050836 */ /* 0x000fce0000000000 */
[----:B------:R-:W-:Y:S01]  /*03f0*/  @!P2 IMAD.MOV R5, RZ, RZ, -R5 ;  /* 0x000000ffff05a224 */ /* 0x000fe200078e0a05 */
[----:B------:R-:W-:Y:S01]  /*0400*/  @!P1 LOP3.LUT R5, RZ, R7, RZ, 0x33, !PT ;  /* 0x00000007ff059212 */ /* 0x000fe200078e33ff */
[----:B------:R-:W-:Y:S01]  /*0410*/  IMAD.HI.U32 R7, R9, R13, R8 ;  /* 0x0000000d09077227 */ /* 0x000fe200078e0008 */
[----:B------:R-:W-:-:S03]  /*0420*/  MOV R13, R11 ;  /* 0x0000000b000d7202 */ /* 0x000fc60000000f00 */
[----:B0--3--:R-:W-:-:S07]  /*0430*/  IMAD.MOV.U32 R9, RZ, RZ, R10 ;  /* 0x000000ffff097224 */ /* 0x009fce00078e000a */
.L_x_1003:
[----:B------:R-:W-:Y:S01]  /*0440*/  IABS R10, R4 ;  /* 0x00000004000a7213 */ /* 0x000fe20000000000 */
[----:B------:R-:W0:Y:S01]  /*0450*/  LDC.64 R22, c[0x0][0x2c8] ;  /* 0x0000b200ff167b82 */ /* 0x000e220000000a00 */
[----:B------:R-:W-:Y:S01]  /*0460*/  IABS R12, R13 ;  /* 0x0000000d000c7213 */ /* 0x000fe20000000000 */
[----:B------:R-:W-:Y:S01]  /*0470*/  UPRMT UR4, UR5, 0x8880, URZ ;  /* 0x0000888005047896 */ /* 0x000fe2000800003f */
[----:B------:R-:W3:Y:S01]  /*0480*/  I2F.RP R18, R10 ;  /* 0x0000000a00127306 */ /* 0x000ee20000209400 */
[----:B--2---:R-:W-:Y:S02]  /*0490*/  IABS R16, R2 ;  /* 0x0000000200107213 */ /* 0x004fe40000000000 */
[----:B------:R-:W-:-:S04]  /*04a0*/  IMAD.HI.U32 R19, R7, R12, RZ ;  /* 0x0000000c07137227 */ /* 0x000fc800078e00ff */
[----:B------:R-:W-:-:S04]  /*04b0*/  IMAD.MOV R17, RZ, RZ, -R19 ;  /* 0x000000ffff117224 */ /* 0x000fc800078e0a13 */
[----:B------:R-:W-:Y:S01]  /*04c0*/  IMAD R17, R16, R17, R12 ;  /* 0x0000001110117224 */ /* 0x000fe200078e020c */
[----:B------:R-:W-:Y:S01]  /*04d0*/  LOP3.LUT R12, R13, R2, RZ, 0x3c, !PT ;  /* 0x000000020d0c7212 */ /* 0x000fe200078e3cff */
[----:B---3--:R-:W2:Y:S03]  /*04e0*/  MUFU.RCP R18, R18 ;  /* 0x0000001200127308 */ /* 0x008ea60000001000 */
[----:B------:R-:W-:Y:S02]  /*04f0*/  ISETP.GT.U32.AND P1, PT, R0, R17, PT ;  /* 0x000000110000720c */ /* 0x000fe40003f24070 */
[----:B------:R-:W-:Y:S02]  /*0500*/  ISETP.GE.AND P2, PT, R12, RZ, PT ;  /* 0x000000ff0c00720c */ /* 0x000fe40003f46270 */
[----:B----4-:R-:W-:-:S09]  /*0510*/  IABS R12, R3 ;  /* 0x00000003000c7213 */ /* 0x010fd20000000000 */
[----:B------:R-:W-:Y:S01]  /*0520*/  @!P1 IMAD.IADD R17, R17, 0x1, -R16 ;  /* 0x0000000111119824 */ /* 0x000fe200078e0a10 */
[----:B------:R-:W-:Y:S01]  /*0530*/  @!P1 IADD3 R19, R19, 0x1, RZ ;  /* 0x0000000113139810 */ /* 0x000fe20007ffe0ff */
[----:B--2---:R-:W-:Y:S01]  /*0540*/  VIADD R16, R18, 0xffffffe ;  /* 0x0ffffffe12107836 */ /* 0x004fe20000000000 */
[----:B------:R-:W-:Y:S02]  /*0550*/  ISETP.NE.AND P1, PT, R2, RZ, PT ;  /* 0x000000ff0200720c */ /* 0x000fe40003f25270 */
[----:B------:R-:W-:Y:S02]  /*0560*/  ISETP.GE.U32.AND P0, PT, R17, R0, PT ;  /* 0x000000001100720c */ /* 0x000fe40003f06070 */
[----:B------:R2:W3:Y:S02]  /*0570*/  F2I.FTZ.U32.TRUNC.NTZ R17, R16 ;  /* 0x0000001000117305 */ /* 0x0004e4000021f000 */
[----:B--2---:R-:W-:-:S09]  /*0580*/  HFMA2.MMA R16, -RZ, RZ, 0, 0 ;  /* 0x00000000ff107435 */ /* 0x004fd200000001ff */
[----:B------:R-:W-:Y:S02]  /*0590*/  @P0 VIADD R19, R19, 0x1 ;  /* 0x0000000113130836 */ /* 0x000fe40000000000 */
[----:B---3--:R-:W-:Y:S02]  /*05a0*/  IMAD.MOV R21, RZ, RZ, -R17 ;  /* 0x000000ffff157224 */ /* 0x008fe400078e0a11 */
[----:B------:R-:W-:Y:S01]  /*05b0*/  @!P2 IMAD.MOV R19, RZ, RZ, -R19 ;  /* 0x000000ffff13a224 */ /* 0x000fe200078e0a13 */
[----:B------:R-:W-:Y:S01]  /*05c0*/  @!P1 LOP3.LUT R19, RZ, R2, RZ, 0x33, !PT ;  /* 0x00000002ff139212 */ /* 0x000fe200078e33ff */
[----:B------:R-:W-:-:S03]  /*05d0*/  IMAD R21, R21, R10, RZ ;  /* 0x0000000a15157224 */ /* 0x000fc600078e02ff */
[----:B------:R-:W-:Y:S01]  /*05e0*/  IABS R18, R19 ;  /* 0x0000001300127213 */ /* 0x000fe20000000000 */
[----:B------:R-:W-:-:S04]  /*05f0*/  IMAD.HI.U32 R16, R17, R21, R16 ;  /* 0x0000001511107227 */ /* 0x000fc800078e0010 */
[----:B------:R-:W-:Y:S02]  /*0600*/  IMAD.MOV.U32 R17, RZ, RZ, R18 ;  /* 0x000000ffff117224 */ /* 0x000fe400078e0012 */
[----:B------:R-:W2:Y:S02]  /*0610*/  I2F.RP R18, R12 ;  /* 0x0000000c00127306 */ /* 0x000ea40000209400 */
[----:B------:R-:W-:-:S04]  /*0620*/  IMAD.HI.U32 R16, R16, R17, RZ ;  /* 0x0000001110107227 */ /* 0x000fc800078e00ff */
[----:B------:R-:W-:-:S04]  /*0630*/  IMAD.MOV R20, RZ, RZ, -R16 ;  /* 0x000000ffff147224 */ /* 0x000fc800078e0a10 */
[----:B------:R-:W-:-:S05]  /*0640*/  IMAD R17, R10, R20, R17 ;  /* 0x000000140a117224 */ /* 0x000fca00078e0211 */
[----:B------:R-:W-:Y:S01]  /*0650*/  ISETP.GT.U32.AND P1, PT, R10, R17, PT ;  /* 0x000000110a00720c */ /* 0x000fe20003f24070 */
[----:B--2---:R-:W2:-:S12]  /*0660*/  MUFU.RCP R18, R18 ;  /* 0x0000001200127308 */ /* 0x004e980000001000 */
[-C--:B------:R-:W-:Y:S01]  /*0670*/  @!P1 IADD3 R17, R17, -R10.reuse, RZ ;  /* 0x8000000a11119210 */ /* 0x080fe20007ffe0ff */
[----:B------:R-:W-:Y:S01]  /*0680*/  @!P1 VIADD R16, R16, 0x1 ;  /* 0x0000000110109836 */ /* 0x000fe20000000000 */
[----:B------:R-:W-:Y:S02]  /*0690*/  ISETP.NE.AND P1, PT, R4, RZ, PT ;  /* 0x000000ff0400720c */ /* 0x000fe40003f25270 */
[----:B------:R-:W-:Y:S01]  /*06a0*/  ISETP.GE.U32.AND P0, PT, R17, R10, PT ;  /* 0x0000000a1100720c */ /* 0x000fe20003f06070 */
[----:B--2---:R-:W-:Y:S01]  /*06b0*/  VIADD R20, R18, 0xffffffe ;  /* 0x0ffffffe12147836 */ /* 0x004fe20000000000 */
[----:B------:R-:W-:-:S03]  /*06c0*/  LOP3.LUT R10, R19, R4, RZ, 0x3c, !PT ;  /* 0x00000004130a7212 */ /* 0x000fc600078e3cff */
[----:B------:R-:W2:Y:S01]  /*06d0*/  F2I.FTZ.U32.TRUNC.NTZ R17, R20 ;  /* 0x0000001400117305 */ /* 0x000ea2000021f000 */
[----:B------:R-:W-:-:S07]  /*06e0*/  ISETP.GE.AND P2, PT, R10, RZ, PT ;  /* 0x000000ff0a00720c */ /* 0x000fce0003f46270 */
[----:B------:R-:W-:-:S05]  /*06f0*/  @P0 IADD3 R16, R16, 0x1, RZ ;  /* 0x0000000110100810 */ /* 0x000fca0007ffe0ff */
[----:B------:R-:W-:Y:S02]  /*0700*/  IMAD.MOV.U32 R10, RZ, RZ, R16 ;  /* 0x000000ffff0a7224 */ /* 0x000fe400078e0010 */
[----:B--2---:R-:W-:Y:S02]  /*0710*/  IMAD.MOV R21, RZ, RZ, -R17 ;  /* 0x000000ffff157224 */ /* 0x004fe400078e0a11 */
[----:B------:R-:W-:Y:S01]  /*0720*/  IMAD.MOV.U32 R16, RZ, RZ, RZ ;  /* 0x000000ffff107224 */ /* 0x000fe200078e00ff */
[----:B------:R-:W-:Y:S01]  /*0730*/  @!P2 IADD3 R10, -R10, RZ, RZ ;  /* 0x000000ff0a0aa210 */ /* 0x000fe20007ffe1ff */
[----:B------:R-:W-:Y:S01]  /*0740*/  IMAD R21, R21, R12, RZ ;  /* 0x0000000c15157224 */ /* 0x000fe200078e02ff */
[----:B------:R-:W-:-:S03]  /*0750*/  @!P1 LOP3.LUT R10, RZ, R4, RZ, 0x33, !PT ;  /* 0x00000004ff0a9212 */ /* 0x000fc600078e33ff */
[----:B------:R-:W-:Y:S01]  /*0760*/  IMAD.HI.U32 R16, R17, R21, R16 ;  /* 0x0000001511107227 */ /* 0x000fe200078e0010 */
[----:B------:R-:W-:-:S05]  /*0770*/  IABS R18, R10 ;  /* 0x0000000a00127213 */ /* 0x000fca0000000000 */
[----:B------:R-:W-:Y:S01]  /*0780*/  IMAD.MOV.U32 R17, RZ, RZ, R18 ;  /* 0x000000ffff117224 */ /* 0x000fe200078e0012 */
[----:B-1----:R-:W-:-:S03]  /*0790*/  IABS R18, R6 ;  /* 0x0000000600127213 */ /* 0x002fc60000000000 */
[----:B------:R-:W-:Y:S01]  /*07a0*/  IMAD.HI.U32 R24, R16, R17, RZ ;  /* 0x0000001110187227 */ /* 0x000fe200078e00ff */
[----:B------:R-:W1:Y:S04]  /*07b0*/  I2F.RP R20, R18 ;  /* 0x0000001200147306 */ /* 0x000e680000209400 */
[----:B------:R-:W-:-:S05]  /*07c0*/  IADD3 R16, -R24, RZ, RZ ;  /* 0x000000ff18107210 */ /* 0x000fca0007ffe1ff */
[----:B------:R-:W-:-:S05]  /*07d0*/  IMAD R17, R12, R16, R17 ;  /* 0x000000100c117224 */ /* 0x000fca00078e0211 */
[----:B------:R-:W-:Y:S01]  /*07e0*/  ISETP.GT.U32.AND P1, PT, R12, R17, PT ;  /* 0x000000110c00720c */ /* 0x000fe20003f24070 */
[----:B-1----:R-:W1:-:S12]  /*07f0*/  MUFU.RCP R20, R20 ;  /* 0x0000001400147308 */ /* 0x002e580000001000 */
[----:B------:R-:W-:Y:S01]  /*0800*/  @!P1 IMAD.IADD R17, R17, 0x1, -R12 ;  /* 0x0000000111119824 */ /* 0x000fe200078e0a0c */
[----:B------:R-:W-:Y:S02]  /*0810*/  @!P1 IADD3 R24, R24, 0x1, RZ ;  /* 0x0000000118189810 */ /* 0x000fe40007ffe0ff */
[----:B------:R-:W-:Y:S02]  /*0820*/  ISETP.NE.AND P1, PT, R3, RZ, PT ;  /* 0x000000ff0300720c */ /* 0x000fe40003f25270 */
[----:B------:R-:W-:Y:S01]  /*0830*/  ISETP.GE.U32.AND P0, PT, R17, R12, PT ;  /* 0x0000000c1100720c */ /* 0x000fe20003f06070 */
[----:B-1----:R-:W-:Y:S01]  /*0840*/  VIADD R16, R20, 0xffffffe ;  /* 0x0ffffffe14107836 */ /* 0x002fe20000000000 */
[----:B------:R-:W-:-:S03]  /*0850*/  LOP3.LUT R12, R10, R3, RZ, 0x3c, !PT ;  /* 0x000000030a0c7212 */ /* 0x000fc600078e3cff */
[----:B------:R1:W2:Y:S01]  /*0860*/  F2I.FTZ.U32.TRUNC.NTZ R17, R16 ;  /* 0x0000001000117305 */ /* 0x0002a2000021f000 */
[----:B------:R-:W-:-:S07]  /*0870*/  ISETP.GE.AND P2, PT, R12, RZ, PT ;  /* 0x000000ff0c00720c */ /* 0x000fce0003f46270 */
[----:B------:R-:W-:Y:S01]  /*0880*/  @P0 VIADD R24, R24, 0x1 ;  /* 0x0000000118180836 */ /* 0x000fe20000000000 */
[----:B------:R-:W-:Y:S01]  /*0890*/  ISETP.NE.AND P0, PT, RZ, UR4, PT ;  /* 0x00000004ff007c0c */ /* 0x000fe2000bf05270 */
[----:B-1----:R-:W-:Y:S01]  /*08a0*/  IMAD.MOV.U32 R16, RZ, RZ, RZ ;  /* 0x000000ffff107224 */ /* 0x002fe200078e00ff */
[----:B------:R-:W-:-:S03]  /*08b0*/  UIMAD UR4, UR13, UR12, URZ ;  /* 0x0000000c0d0472a4 */ /* 0x000fc6000f8e023f */
[----:B------:R-:W-:Y:S01]  /*08c0*/  @!P2 IMAD.MOV R24, RZ, RZ, -R24 ;  /* 0x000000ffff18a224 */ /* 0x000fe200078e0a18 */
[----:B------:R-:W-:Y:S02]  /*08d0*/  @!P1 LOP3.LUT R24, RZ, R3, RZ, 0x33, !PT ;  /* 0x00000003ff189212 */ /* 0x000fe400078e33ff */
[----:B--2---:R-:W-:-:S03]  /*08e0*/  IADD3 R21, RZ, -R17, RZ ;  /* 0x80000011ff157210 */ /* 0x004fc60007ffe0ff */
[----:B------:R-:W-:Y:S02]  /*08f0*/  IMAD.MOV R25, RZ, RZ, -R24 ;  /* 0x000000ffff197224 */ /* 0x000fe400078e0a18 */
[----:B------:R-:W-:Y:S01]  /*0900*/  IMAD R21, R21, R18, RZ ;  /* 0x0000001215157224 */ /* 0x000fe200078e02ff */
[----:B------:R-:W1:Y:S01]  /*0910*/  @P0 LDC.64 R28, c[0x0][0x288] ;  /* 0x0000a200ff1c0b82 */ /* 0x000e620000000a00 */
[----:B------:R-:W-:Y:S02]  /*0920*/  IMAD R25, R3, R25, R10 ;  /* 0x0000001903197224 */ /* 0x000fe400078e020a */
[----:B------:R-:W-:-:S03]  /*0930*/  IMAD.HI.U32 R16, R17, R21, R16 ;  /* 0x0000001511107227 */ /* 0x000fc600078e0010 */
[----:B------:R-:W-:-:S04]  /*0940*/  IABS R12, R25 ;  /* 0x00000019000c7213 */ /* 0x000fc80000000000 */
[----:B------:R-:W-:-:S05]  /*0950*/  MOV R17, R12 ;  /* 0x0000000c00117202 */ /* 0x000fca0000000f00 */
[----:B------:R-:W-:-:S04]  /*0960*/  IMAD.HI.U32 R16, R16, R17, RZ ;  /* 0x0000001110107227 */ /* 0x000fc800078e00ff */
[----:B------:R-:W-:-:S04]  /*0970*/  IMAD.MOV R12, RZ, RZ, -R16 ;  /* 0x000000ffff0c7224 */ /* 0x000fc800078e0a10 */
[----:B------:R-:W-:Y:S02]  /*0980*/  IMAD R17, R18, R12, R17 ;  /* 0x0000000c12117224 */ /* 0x000fe400078e0211 */
[----:B------:R-:W-:Y:S01]  /*0990*/  IMAD.MOV R12, RZ, RZ, -R10 ;  /* 0x000000ffff0c7224 */ /* 0x000fe200078e0a0a */
[----:B------:R-:W-:Y:S01]  /*09a0*/  IADD3 R10, -R2, RZ, RZ ;  /* 0x000000ff020a7210 */ /* 0x000fe20007ffe1ff */
[----:B-1----:R-:W-:Y:S01]  /*09b0*/  @P0 IMAD.WIDE R28, R25, 0x4, R28 ;  /* 0x00000004191c0825 */ /* 0x002fe200078e021c */
[----:B------:R-:W-:-:S03]  /*09c0*/  ISETP.GT.U32.AND P4, PT, R18, R17, PT ;  /* 0x000000111200720c */ /* 0x000fc60003f84070 */
[----:B------:R-:W-:Y:S02]  /*09d0*/  IMAD R12, R4, R12, R19 ;  /* 0x0000000c040c7224 */ /* 0x000fe400078e0213 */
[----:B------:R-:W-:Y:S02]  /*09e0*/  IMAD R19, R19, R10, R13 ;  /* 0x0000000a13137224 */ /* 0x000fe400078e020d */
[----:B0-----:R-:W-:Y:S02]  /*09f0*/  IMAD R23, R12, UR11, -R23 ;  /* 0x0000000b0c177c24 */ /* 0x001fe4000f8e0a17 */
[----:B------:R-:W-:-:S03]  /*0a00*/  IMAD R12, R19, UR10, -R22 ;  /* 0x0000000a130c7c24 */ /* 0x000fc6000f8e0a16 */
[----:B------:R-:W-:Y:S01]  /*0a10*/  ISETP.GE.AND P1, PT, R23, UR15, PT ;  /* 0x0000000f17007c0c */ /* 0x000fe2000bf26270 */
[----:B------:R-:W-:Y:S01]  /*0a20*/  @!P4 IMAD.IADD R17, R17, 0x1, -R18 ;  /* 0x000000011111c824 */ /* 0x000fe200078e0a12 */
[----:B------:R-:W-:Y:S01]  /*0a30*/  LOP3.LUT R10, R12, R23, RZ, 0xfc, !PT ;  /* 0x000000170c0a7212 */ /* 0x000fe200078efcff */
[----:B------:R-:W-:Y:S01]  /*0a40*/  @!P4 VIADD R16, R16, 0x1 ;  /* 0x000000011010c836 */ /* 0x000fe20000000000 */
[----:B------:R-:W-:Y:S02]  /*0a50*/  ISETP.NE.AND P4, PT, R6, RZ, PT ;  /* 0x000000ff0600720c */ /* 0x000fe40003f85270 */
[----:B------:R-:W-:Y:S02]  /*0a60*/  ISETP.LT.OR P2, PT, R10, RZ, P1 ;  /* 0x000000ff0a00720c */ /* 0x000fe40000f41670 */
[----:B------:R-:W-:Y:S01]  /*0a70*/  ISETP.GE.U32.AND P3, PT, R17, R18, PT ;  /* 0x000000121100720c */ /* 0x000fe20003f66070 */
[----:B------:R-:W-:Y:S01]  /*0a80*/  IMAD R17, R25, UR4, RZ ;  /* 0x0000000419117c24 */ /* 0x000fe2000f8e02ff */
[----:B------:R-:W-:-:S02]  /*0a90*/  ISETP.GE.OR P2, PT, R12, UR14, P2 ;  /* 0x0000000e0c007c0c */ /* 0x000fc40009746670 */
[----:B------:R-:W-:-:S04]  /*0aa0*/  LOP3.LUT R10, R25, R6, RZ, 0x3c, !PT ;  /* 0x00000006190a7212 */ /* 0x000fc800078e3cff */
[----:B------:R-:W-:Y:S01]  /*0ab0*/  ISETP.GE.AND P5, PT, R10, RZ, PT ;  /* 0x000000ff0a00720c */ /* 0x000fe20003fa6270 */
[----:B------:R-:W-:-:S04]  /*0ac0*/  IMAD.MOV.U32 R10, RZ, RZ, RZ ;  /* 0x000000ffff0a7224 */ /* 0x000fc800078e00ff */
[----:B------:R-:W-:Y:S02]  /*0ad0*/  @P3 IADD3 R16, R16, 0x1, RZ ;  /* 0x0000000110103810 */ /* 0x000fe40007ffe0ff */
[----:B------:R-:W0:Y:S01]  /*0ae0*/  @!P2 LDC.64 R18, c[0x0][0x210] ;  /* 0x00008400ff12ab82 */ /* 0x000e220000000a00 */
[----:B------:R-:W2:Y:S05]  /*0af0*/  @P0 LDG.E R10, desc[UR8][R28.64] ;  /* 0x000000081c0a0981 */ /* 0x000eaa000c1e1900 */
[----:B------:R-:W-:Y:S01]  /*0b00*/  @!P5 IMAD.MOV R16, RZ, RZ, -R16 ;  /* 0x000000ffff10d224 */ /* 0x000fe200078e0a10 */
[----:B------:R-:W-:-:S05]  /*0b10*/  @!P4 LOP3.LUT R16, RZ, R6, RZ, 0x33, !PT ;  /* 0x00000006ff10c212 */ /* 0x000fca00078e33ff */
[----:B------:R-:W-:Y:S02]  /*0b20*/  IMAD R24, R5, R24, R16 ;  /* 0x0000001805187224 */ /* 0x000fe400078e0210 */
[----:B------:R-:W-:-:S04]  /*0b30*/  IMAD.WIDE R16, R17, 0x4, R14 ;  /* 0x0000000411107825 */ /* 0x000fc800078e020e */
[----:B------:R-:W-:Y:S01]  /*0b40*/  IMAD R21, R24, UR15, R23 ;  /* 0x0000000f18157c24 */ /* 0x000fe2000f8e0217 */
[----:B------:R-:W2:Y:S03]  /*0b50*/  @!P2 LDG.E R25, desc[UR8][R16.64] ;  /* 0x000000081019a981 */ /* 0x000ea6000c1e1900 */
[----:B------:R-:W-:-:S04]  /*0b60*/  @!P2 IMAD R27, R21, UR14, R12 ;  /* 0x0000000e151bac24 */ /* 0x000fc8000f8e020c */
[----:B0-----:R-:W-:-:S06]  /*0b70*/  @!P2 IMAD.WIDE R18, R27, 0x4, R18 ;  /* 0x000000041b12a825 */ /* 0x001fcc00078e0212 */
[----:B------:R-:W2:Y:S01]  /*0b80*/  @!P2 LDG.E R19, desc[UR8][R18.64] ;  /* 0x000000081213a981 */ /* 0x000ea2000c1e1900 */
[----:B------:R-:W-:-:S04]  /*0b90*/  IADD3 R20, R12, UR16, RZ ;  /* 0x000000100c147c10 */ /* 0x000fc8000fffe0ff */
[----:B------:R-:W-:-:S04]  /*0ba0*/  LOP3.LUT R22, R20, R23, RZ, 0xfc, !PT ;  /* 0x0000001714167212 */ /* 0x000fc800078efcff */
[----:B------:R-:W-:-:S04]  /*0bb0*/  ISETP.LT.OR P0, PT, R22, RZ, P1 ;  /* 0x000000ff1600720c */ /* 0x000fc80000f01670 */
[C---:B------:R-:W-:Y:S01]  /*0bc0*/  ISETP.GE.OR P0, PT, R20.reuse, UR14, P0 ;  /* 0x0000000e14007c0c */ /* 0x040fe20008706670 */
[----:B------:R-:W-:-:S12]  /*0bd0*/  VIADD R22, R20, UR16 ;  /* 0x0000001014167c36 */ /* 0x000fd80008000000 */
[----:B------:R-:W0:Y:S01]  /*0be0*/  @!P0 LDC.64 R26, c[0x0][0x210] ;  /* 0x00008400ff1a8b82 */ /* 0x000e220000000a00 */
[----:B--2---:R-:W-:Y:S01]  /*0bf0*/  @!P2 FFMA.FTZ R10, R19, R25, R10 ;  /* 0x00000019130aa223 */ /* 0x004fe2000001000a */
[----:B------:R-:W-:-:S04]  /*0c00*/  LOP3.LUT R25, R22, R23, RZ, 0xfc, !PT ;  /* 0x0000001716197212 */ /* 0x000fc800078efcff */
[----:B------:R-:W-:Y:S01]  /*0c10*/  ISETP.LT.OR P1, PT, R25, RZ, P1 ;  /* 0x000000ff1900720c */ /* 0x000fe20000f21670 */
[----:B------:R-:W-:Y:S01]  /*0c20*/  @!P0 IMAD R19, R21, UR14, R20 ;  /* 0x0000000e15138c24 */ /* 0x000fe2000f8e0214 */
[----:B------:R-:W2:Y:S02]  /*0c30*/  @!P0 LDG.E R25, desc[UR8][R16.64+0x4] ;  /* 0x0000040810198981 */ /* 0x000ea4000c1e1900 */
[----:B------:R-:W-:Y:S01]  /*0c40*/  ISETP.GE.OR P2, PT, R22, UR14, P1 ;  /* 0x0000000e16007c0c */ /* 0x000fe20008f46670 */
[----:B0-----:R-:W-:-:S06]  /*0c50*/  @!P0 IMAD.WIDE R26, R19, 0x4, R26 ;  /* 0x00000004131a8825 */ /* 0x001fcc00078e021a */
[----:B------:R-:W2:Y:S06]  /*0c60*/  @!P0 LDG.E R27, desc[UR8][R26.64] ;  /* 0x000000081a1b8981 */ /* 0x000eac000c1e1900 */
[----:B------:R-:W0:Y:S01]  /*0c70*/  @!P2 LDC.64 R18, c[0x0][0x210] ;  /* 0x00008400ff12ab82 */ /* 0x000e220000000a00 */
[----:B------:R-:W-:Y:S02]  /*0c80*/  @!P2 IMAD R29, R21, UR14, R22 ;  /* 0x0000000e151dac24 */ /* 0x000fe4000f8e0216 */
[----:B------:R-:W3:Y:S02]  /*0c90*/  @!P2 LDG.E R21, desc[UR8][R16.64+0x8] ;  /* 0x000008081015a981 */ /* 0x000ee4000c1e1900 */
[----:B0-----:R-:W-:-:S06]  /*0ca0*/  @!P2 IMAD.WIDE R28, R29, 0x4, R18 ;  /* 0x000000041d1ca825 */ /* 0x001fcc00078e0212 */
[----:B------:R-:W3:Y:S01]  /*0cb0*/  @!P2 LDG.E R29, desc[UR8][R28.64] ;  /* 0x000000081c1da981 */ /* 0x000ee2000c1e1900 */
[----:B------:R-:W-:-:S05]  /*0cc0*/  VIADD R23, R23, UR17 ;  /* 0x0000001117177c36 */ /* 0x000fca0008000000 */
[----:B------:R-:W-:Y:S02]  /*0cd0*/  ISETP.GE.AND P1, PT, R23, UR15, PT ;  /* 0x0000000f17007c0c */ /* 0x000fe4000bf26270 */
[----:B------:R-:W-:-:S04]  /*0ce0*/  LOP3.LUT R18, R12, R23, RZ, 0xfc, !PT ;  /* 0x000000170c127212 */ /* 0x000fc800078efcff */
[----:B------:R-:W-:-:S04]  /*0cf0*/  ISETP.LT.OR P3, PT, R18, RZ, P1 ;  /* 0x000000ff1200720c */ /* 0x000fc80000f61670 */
[----:B------:R-:W-:-:S13]  /*0d00*/  ISETP.GE.OR P3, PT, R12, UR14, P3 ;  /* 0x0000000e0c007c0c */ /* 0x000fda0009f66670 */
[----:B------:R-:W0:Y:S01]  /*0d10*/  @!P3 LDC.64 R18, c[0x0][0x210] ;  /* 0x00008400ff12bb82 */ /* 0x000e220000000a00 */
[----:B--2---:R-:W-:Y:S02]  /*0d20*/  @!P0 FFMA.FTZ R10, R27, R25, R10 ;  /* 0x000000191b0a8223 */ /* 0x004fe4000001000a */
[----:B------:R-:W2:Y:S02]  /*0d30*/  @!P3 LDG.E R25, desc[UR8][R16.64+0xc] ;  /* 0x00000c081019b981 */ /* 0x000ea4000c1e1900 */
[----:B---3--:R-:W-:Y:S01]  /*0d40*/  @!P2 FFMA.FTZ R10, R29, R21, R10 ;  /* 0x000000151d0aa223 */ /* 0x008fe2000001000a */
[----:B------:R-:W-:-:S04]  /*0d50*/  IMAD R21, R24, UR15, R23 ;  /* 0x0000000f18157c24 */ /* 0x000fc8000f8e0217 */
[----:B------:R-:W-:-:S04]  /*0d60*/  @!P3 IMAD R27, R21, UR14, R12 ;  /* 0x0000000e151bbc24 */ /* 0x000fc8000f8e020c */
[----:B0-----:R-:W-:-:S06]  /*0d70*/  @!P3 IMAD.WIDE R26, R27, 0x4, R18 ;  /* 0x000000041b1ab825 */ /* 0x001fcc00078e0212 */
[----:B------:R-:W2:Y:S01]  /*0d80*/  @!P3 LDG.E R27, desc[UR8][R26.64] ;  /* 0x000000081a1bb981 */ /* 0x000ea2000c1e1900 */
[----:B------:R-:W-:-:S04]  /*0d90*/  LOP3.LUT R18, R20, R23, RZ, 0xfc, !PT ;  /* 0x0000001714127212 */ /* 0x000fc800078efcff */
[----:B------:R-:W-:-:S04]  /*0da0*/  ISETP.LT.OR P0, PT, R18, RZ, P1 ;  /* 0x000000ff1200720c */ /* 0x000fc80000f01670 */
[----:B------:R-:W-:-:S13]  /*0db0*/  ISETP.GE.OR P2, PT, R20, UR14, P0 ;  /* 0x0000000e14007c0c */ /* 0x000fda0008746670 */
[----:B------:R-:W0:Y:S01]  /*0dc0*/  @!P2 LDC.64 R18, c[0x0][0x210] ;  /* 0x00008400ff12ab82 */ /* 0x000e220000000a00 */
[----:B--2---:R-:W-:Y:S01]  /*0dd0*/  @!P3 FFMA.FTZ R10, R27, R25, R10 ;  /* 0x000000191b0ab223 */ /* 0x004fe2000001000a */
[----:B------:R-:W-:-:S04]  /*0de0*/  @!P2 IMAD R25, R21, UR14, R20 ;  /* 0x0000000e1519ac24 */ /* 0x000fc8000f8e0214 */
[----:B0-----:R-:W-:Y:S02]  /*0df0*/  @!P2 IMAD.WIDE R18, R25, 0x4, R18 ;  /* 0x000000041912a825 */ /* 0x001fe400078e0212 */
[----:B------:R-:W2:Y:S04]  /*0e00*/  @!P2 LDG.E R25, desc[UR8][R16.64+0x10] ;  /* 0x000010081019a981 */ /* 0x000ea8000c1e1900 */
[----:B------:R0:W2:Y:S01]  /*0e10*/  @!P2 LDG.E R19, desc[UR8][R18.64] ;  /* 0x000000081213a981 */ /* 0x0000a2000c1e1900 */
[----:B------:R-:W-:-:S04]  /*0e20*/  LOP3.LUT R26, R22, R23, RZ, 0xfc, !PT ;  /* 0x00000017161a7212 */ /* 0x000fc800078efcff */
[----:B------:R-:W-:-:S04]  /*0e30*/  ISETP.LT.OR P0, PT, R26, RZ, P1 ;  /* 0x000000ff1a00720c */ /* 0x000fc80000f01670 */
[----:B------:R-:W-:Y:S02]  /*0e40*/  ISETP.GE.OR P0, PT, R22, UR14, P0 ;  /* 0x0000000e16007c0c */ /* 0x000fe40008706670 */
[----:B------:R-:W-:-:S04]  /*0e50*/  IADD3 R23, R23, UR17, RZ ;  /* 0x0000001117177c10 */ /* 0x000fc8000fffe0ff */
[----:B------:R-:W-:Y:S02]  /*0e60*/  ISETP.GE.AND P3, PT, R23, UR15, PT ;  /* 0x0000000f17007c0c */ /* 0x000fe4000bf66270 */
[----:B------:R-:W-:-:S05]  /*0e70*/  LOP3.LUT R28, R20, R23, RZ, 0xfc, !PT ;  /* 0x00000017141c7212 */ /* 0x000fca00078efcff */
[----:B------:R-:W1:Y:S01]  /*0e80*/  @!P0 LDC.64 R26, c[0x0][0x210] ;  /* 0x00008400ff1a8b82 */ /* 0x000e620000000a00 */
[----:B0-----:R-:W-:Y:S01]  /*0e90*/  LOP3.LUT R18, R22, R23, RZ, 0xfc, !PT ;  /* 0x0000001716127212 */ /* 0x001fe200078efcff */
[----:B--2---:R-:W-:Y:S01]  /*0ea0*/  @!P2 FFMA.FTZ R10, R19, R25, R10 ;  /* 0x00000019130aa223 */ /* 0x004fe2000001000a */
[----:B------:R-:W-:-:S04]  /*0eb0*/  LOP3.LUT R25, R12, R23, RZ, 0xfc, !PT ;  /* 0x000000170c197212 */ /* 0x000fc800078efcff */
[----:B------:R-:W-:Y:S02]  /*0ec0*/  ISETP.LT.OR P1, PT, R25, RZ, P3 ;  /* 0x000000ff1900720c */ /* 0x000fe40001f21670 */
[----:B------:R-:W-:Y:S02]  /*0ed0*/  ISETP.LT.OR P2, PT, R28, RZ, P3 ;  /* 0x000000ff1c00720c */ /* 0x000fe40001f41670 */
[----:B------:R-:W-:Y:S02]  /*0ee0*/  ISETP.GE.OR P1, PT, R12, UR14, P1 ;  /* 0x0000000e0c007c0c */ /* 0x000fe40008f26670 */
[----:B------:R-:W-:Y:S02]  /*0ef0*/  ISETP.LT.OR P3, PT, R18, RZ, P3 ;  /* 0x000000ff1200720c */ /* 0x000fe40001f61670 */
[----:B------:R-:W-:Y:S02]  /*0f00*/  ISETP.GE.OR P2, PT, R20, UR14, P2 ;  /* 0x0000000e14007c0c */ /* 0x000fe40009746670 */
[----:B------:R-:W-:Y:S01]  /*0f10*/  ISETP.GE.OR P3, PT, R22, UR14, P3 ;  /* 0x0000000e16007c0c */ /* 0x000fe20009f66670 */
[----:B------:R-:W-:-:S02]  /*0f20*/  @!P0 IMAD R19, R21, UR14, R22 ;  /* 0x0000000e15138c24 */ /* 0x000fc4000f8e0216 */
[----:B------:R-:W-:-:S04]  /*0f30*/  IMAD R21, R24, UR15, R23 ;  /* 0x0000000f18157c24 */ /* 0x000fc8000f8e0217 */
[----:B------:R-:W0:Y:S01]  /*0f40*/  @!P1 LDC.64 R24, c[0x0][0x210] ;  /* 0x00008400ff189b82 */ /* 0x000e220000000a00 */
[----:B-1----:R-:W-:-:S03]  /*0f50*/  @!P0 IMAD.WIDE R26, R19, 0x4, R26 ;  /* 0x00000004131a8825 */ /* 0x002fc600078e021a */
[----:B------:R-:W2:Y:S01]  /*0f60*/  @!P2 LDG.E R28, desc[UR8][R16.64+0x1c] ;  /* 0x00001c08101ca981 */ /* 0x000ea2000c1e1900 */
[----:B------:R-:W-:-:S03]  /*0f70*/  @!P1 IMAD R29, R21, UR14, R12 ;  /* 0x0000000e151d9c24 */ /* 0x000fc6000f8e020c */
[----:B------:R-:W1:Y:S01]  /*0f80*/  @!P2 LDC.64 R18, c[0x0][0x210] ;  /* 0x00008400ff12ab82 */ /* 0x000e620000000a00 */
[C---:B------:R-:W-:Y:S01]  /*0f90*/  @!P2 IMAD R23, R21.reuse, UR14, R20 ;  /* 0x0000000e1517ac24 */ /* 0x040fe2000f8e0214 */
[----:B------:R-:W3:Y:S01]  /*0fa0*/  @!P0 LDG.E R27, desc[UR8][R26.64] ;  /* 0x000000081a1b8981 */ /* 0x000ee2000c1e1900 */
[----:B------:R-:W-:-:S03]  /*0fb0*/  @!P3 IMAD R22, R21, UR14, R22 ;  /* 0x0000000e1516bc24 */ /* 0x000fc6000f8e0216 */
[----:B------:R-:W3:Y:S02]  /*0fc0*/  @!P0 LDG.E R12, desc[UR8][R16.64+0x14] ;  /* 0x00001408100c8981 */ /* 0x000ee4000c1e1900 */
[----:B------:R-:W4:Y:S01]  /*0fd0*/  @!P3 LDC.64 R20, c[0x0][0x210] ;  /* 0x00008400ff14bb82 */ /* 0x000f220000000a00 */
[----:B0-----:R-:W-:Y:S02]  /*0fe0*/  @!P1 IMAD.WIDE R24, R29, 0x4, R24 ;  /* 0x000000041d189825 */ /* 0x001fe400078e0218 */
[----:B------:R-:W5:Y:S04]  /*0ff0*/  @!P3 LDG.E R29, desc[UR8][R16.64+0x20] ;  /* 0x00002008101db981 */ /* 0x000f68000c1e1900 */
[----:B------:R-:W2:Y:S01]  /*1000*/  @!P1 LDG.E R25, desc[UR8][R24.64] ;  /* 0x0000000818199981 */ /* 0x000ea2000c1e1900 */
[----:B-1----:R-:W-:-:S03]  /*1010*/  @!P2 IMAD.WIDE R18, R23, 0x4, R18 ;  /* 0x000000041712a825 */ /* 0x002fc600078e0212 */
[----:B------:R-:W2:Y:S04]  /*1020*/  @!P1 LDG.E R23, desc[UR8][R16.64+0x18] ;  /* 0x0000180810179981 */ /* 0x000ea8000c1e1900 */
[----:B------:R-:W5:Y:S01]  /*1030*/  @!P2 LDG.E R19, desc[UR8][R18.64] ;  /* 0x000000081213a981 */ /* 0x000f62000c1e1900 */
[----:B----4-:R-:W-:-:S06]  /*1040*/  @!P3 IMAD.WIDE R20, R22, 0x4, R20 ;  /* 0x000000041614b825 */ /* 0x010fcc00078e0214 */
[----:B------:R-:W4:Y:S01]  /*1050*/  @!P3 LDG.E R21, desc[UR8][R20.64] ;  /* 0x000000081415b981 */ /* 0x000f22000c1e1900 */
[----:B------:R-:W-:Y:S01]  /*1060*/  SHF.R.S64 R22, R8, 0x1e, R11 ;  /* 0x0000001e08167819 */ /* 0x000fe2000000100b */
[----:B------:R-:W-:Y:S02]  /*1070*/  ULDC UR4, c[0x0][0xc] ;  /* 0x0000030000047ab9 */ /* 0x000fe40000000800 */
[----:B------:R-:W-:Y:S01]  /*1080*/  UIMAD UR4, UR6, UR4, URZ ;  /* 0x00000004060472a4 */ /* 0x000fe2000f8e023f */
[----:B---3--:R-:W-:Y:S01]  /*1090*/  @!P0 FFMA.FTZ R10, R27, R12, R10 ;  /* 0x0000000c1b0a8223 */ /* 0x008fe2000001000a */
[----:B------:R-:W-:-:S03]  /*10a0*/  IADD3 R22, P0, R22, UR18, RZ ;  /* 0x0000001216167c10 */ /* 0x000fc6000ff1e0ff */
[----:B--2---:R-:W-:Y:S01]  /*10b0*/  @!P1 FFMA.FTZ R10, R25, R23, R10 ;  /* 0x00000017190a9223 */ /* 0x004fe2000001000a */
[----:B------:R-:W-:-:S03]  /*10c0*/  LEA.HI.X.SX32 R23, R11, UR19, 0x2, P0 ;  /* 0x000000130b177c11 */ /* 0x000fc600080f16ff */
[----:B-----5:R-:W-:Y:S01]  /*10d0*/  @!P2 FFMA.FTZ R10, R19, R28, R10 ;  /* 0x0000001c130aa223 */ /* 0x020fe2000001000a */
[----:B------:R-:W-:-:S03]  /*10e0*/  IADD3 R13, P0, R13, UR4, RZ ;  /* 0x000000040d0d7c10 */ /* 0x000fc6000ff1e0ff */
[----:B----4-:R-:W-:Y:S02]  /*10f0*/  @!P3 FFMA.FTZ R10, R21, R29, R10 ;  /* 0x0000001d150ab223 */ /* 0x010fe4000001000a */
[----:B------:R-:W-:Y:S01]  /*1100*/  IMAD.X R9, RZ, RZ, R9, P0 ;  /* 0x000000ffff097224 */ /* 0x000fe200000e0609 */
[----:B------:R-:W-:Y:S02]  /*1110*/  ISETP.GE.U32.AND P0, PT, R13, UR20, PT ;  /* 0x000000140d007c0c */ /* 0x000fe4000bf06070 */
[----:B------:R0:W-:Y:S02]  /*1120*/  STG.E desc[UR8][R22.64], R10 ;  /* 0x0000000a16007986 */ /* 0x0001e4000c101908 */
[----:B------:R-:W-:Y:S02]  /*1130*/  ISETP.GE.AND.EX P0, PT, R9, UR7, PT, P0 ;  /* 0x0000000709007c0c */ /* 0x000fe4000bf06300 */
[----:B------:R-:W-:-:S04]  /*1140*/  IADD3 R8, P1, RZ, R8, RZ ;  /* 0x00000008ff087210 */ /* 0x000fc80007f3e0ff */
[----:B------:R-:W-:-:S07]  /*1150*/  IADD3.X R11, R11, UR4, RZ, P1, !PT ;  /* 0x000000040b0b7c10 */ /* 0x000fce0008ffe4ff */
[----:B0-----:R-:W-:Y:S05]  /*1160*/  @!P0 BRA `(.L_x_1003) ;  /* 0xfffffff000b48947 */ /* 0x001fea000383ffff */
[----:B------:R-:W-:Y:S05]  /*1170*/  BSYNC B0 ;  /* 0x0000000000007941 */ /* 0x000fea0003800000 */
.L_x_1002:
[----:B------:R-:W-:Y:S05]  /*1180*/  EXIT ;  /* 0x000000000000794d */ /* 0x000fea0003800000 */
.L_x_1001:
        /* <DEDUP_REMOVED lines=9> */
[----:B------:R-:W-:Y:S01]  /*1220*/  ULDC.64 UR12, c[0x0][0x2b8] ;  /* 0x0000ae00000c7ab9 */ /* 0x000fe20000000a00 */
[----:B------:R-:W-:-:S06]  /*1230*/  ULDC.64 UR18, c[0x0][0x238] ;  /* 0x00008e0000127ab9 */ /* 0x000fcc0000000a00 */
[----:B------:R-:W2:Y:S01]  /*1240*/  LDC R5, c[0x0][0x2a0] ;  /* 0x0000a800ff057b82 */ /* 0x000ea20000000800 */
[----:B0-----:R-:W-:-:S07]  /*1250*/  IABS R3, R2 ;  /* 0x0000000200037213 */ /* 0x001fce0000000000 */
[----:B------:R-:W0:Y:S01]  /*1260*/  LDC R6, c[0x0][0x2b4] ;  /* 0x0000ad00ff067b82 */ /* 0x000e220000000800 */
[----:B------:R-:W3:Y:S07]  /*1270*/  I2F.RP R2, R3 ;  /* 0x0000000300027306 */ /* 0x000eee0000209400 */
[----:B------:R-:W4:Y:S08]  /*1280*/  LDC.64 R12, c[0x0][0x260] ;  /* 0x00009800ff0c7b82 */ /* 0x000f300000000a00 */
[----:B------:R-:W0:Y:S01]  /*1290*/  LDC.64 R14, c[0x0][0x2c8] ;  /* 0x0000b200ff0e7b82 */ /* 0x000e220000000a00 */
[----:B---3--:R-:W3:Y:S02]  /*12a0*/  MUFU.RCP R2, R2 ;  /* 0x0000000200027308 */ /* 0x008ee40000001000 */
[----:B---3--:R-:W-:-:S02]  /*12b0*/  VIADD R8, R2, 0xffffffe ;  /* 0x0ffffffe02087836 */ /* 0x008fc40000000000 */
[----:B------:R-:W-:-:S04]  /*12c0*/  IMAD.MOV.U32 R2, RZ, RZ, RZ ;  /* 0x000000ffff027224 */ /* 0x000fc800078e00ff */
[----:B------:R3:W5:Y:S02]  /*12d0*/  F2I.FTZ.U32.TRUNC.NTZ R9, R8 ;  /* 0x0000000800097305 */ /* 0x000764000021f000 */
[----:B---3--:R-:W-:Y:S01]  /*12e0*/  IMAD.MOV.U32 R8, RZ, RZ, RZ ;  /* 0x000000ffff087224 */ /* 0x008fe200078e00ff */
[----:B-----5:R-:W-:-:S05]  /*12f0*/  IADD3 R10, RZ, -R9, RZ ;  /* 0x80000009ff0a7210 */ /* 0x020fca0007ffe0ff */
[----:B------:R-:W-:-:S04]  /*1300*/  IMAD R7, R10, R3, RZ ;  /* 0x000000030a077224 */ /* 0x000fc800078e02ff */
[----:B------:R-:W-:Y:S01]  /*1310*/  IMAD.HI.U32 R7, R9, R7, R8 ;  /* 0x0000000709077227 */ /* 0x000fe200078e0008 */
[----:B012-4-:R-:W-:-:S07]  /*1320*/  MOV R9, R11 ;  /* 0x0000000b00097202 */ /* 0x017fce0000000f00 */
.L_x_1005:
[----:B------:R-:W-:Y:S01]  /*1330*/  IABS R10, R6 ;  /* 0x00000006000a7213 */ /* 0x000fe20000000000 */
[----:B------:R-:W-:Y:S01]  /*1340*/  IMAD.MOV R20, RZ, RZ, -R4 ;  /* 0x000000ffff147224 */ /* 0x000fe200078e0a04 */
[----:B------:R-:W-:Y:S01]  /*1350*/  IABS R8, R11 ;  /* 0x0000000b00087213 */ /* 0x000fe20000000000 */
[----:B------:R-:W-:Y:S01]  /*1360*/  UPRMT UR4, UR5, 0x8880, URZ ;  /* 0x0000888005047896 */ /* 0x000fe2000800003f */
[----:B------:R-:W0:Y:S01]  /*1370*/  I2F.RP R18, R10 ;  /* 0x0000000a00127306 */ /* 0x000e220000209400 */
[----:B------:R-:W-:Y:S02]  /*1380*/  IABS R21, R4 ;  /* 0x0000000400157213 */ /* 0x000fe40000000000 */
[----:B------:R-:W-:Y:S01]  /*1390*/  IMAD.HI.U32 R19, R7, R8, RZ ;  /* 0x0000000807137227 */ /* 0x000fe200078e00ff */
[----:B------:R-:W-:-:S03]  /*13a0*/  ISETP.NE.AND P5, PT, R5, RZ, PT ;  /* 0x000000ff0500720c */ /* 0x000fc60003fa5270 */
[----:B------:R-:W-:-:S04]  /*13b0*/  IMAD.MOV R17, RZ, RZ, -R19 ;  /* 0x000000ffff117224 */ /* 0x000fc800078e0a13 */
[----:B------:R-:W-:Y:S01]  /*13c0*/  IMAD R8, R21, R17, R8 ;  /* 0x0000001115087224 */ /* 0x000fe200078e0208 */
        /* <DEDUP_REMOVED lines=9> */
[----:B------:R-:W-:-:S02]  /*1460*/  ISETP.GE.AND P2, PT, R8, RZ, PT ;  /* 0x000000ff0800720c */ /* 0x000fc40003f46270 */
[----:B------:R-:W-:Y:S01]  /*1470*/  IABS R8, R5 ;  /* 0x0000000500087213 */ /* 0x000fe20000000000 */
[----:B0-----:R-:W-:-:S04]  /*1480*/  IMAD.MOV.U32 R16, RZ, RZ, RZ ;  /* 0x000000ffff107224 */ /* 0x001fc800078e00ff */
[----:B------:R-:W-:Y:S01]  /*1490*/  @P0 VIADD R19, R19, 0x1 ;  /* 0x0000000113130836 */ /* 0x000fe20000000000 */
[----:B-1----:R-:W-:-:S05]  /*14a0*/  IADD3 R21, RZ, -R17, RZ ;  /* 0x80000011ff157210 */ /* 0x002fca0007ffe0ff */
[----:B------:R-:W-:Y:S01]  /*14b0*/  @!P2 IMAD.MOV R19, RZ, RZ, -R19 ;  /* 0x000000ffff13a224 */ /* 0x000fe200078e0a13 */
[----:B------:R-:W-:Y:S01]  /*14c0*/  @!P1 LOP3.LUT R19, RZ, R4, RZ, 0x33, !PT ;  /* 0x00000004ff139212 */ /* 0x000fe200078e33ff */
[----:B------:R-:W-:-:S03]  /*14d0*/  IMAD R21, R21, R10, RZ ;  /* 0x0000000a15157224 */ /* 0x000fc600078e02ff */
[----:B------:R-:W-:Y:S01]  /*14e0*/  IABS R18, R19 ;  /* 0x0000001300127213 */ /* 0x000fe20000000000 */
[----:B------:R-:W-:-:S03]  /*14f0*/  IMAD.HI.U32 R16, R17, R21, R16 ;  /* 0x0000001511107227 */ /* 0x000fc600078e0010 */
        /* <DEDUP_REMOVED lines=16> */
[----:B------:R-:W-:Y:S01]  /*1600*/  @P0 VIADD R24, R24, 0x1 ;  /* 0x0000000118180836 */ /* 0x000fe20000000000 */
[----:B------:R-:W-:Y:S01]  /*1610*/  ISETP.NE.AND P0, PT, RZ, UR4, PT ;  /* 0x00000004ff007c0c */ /* 0x000fe2000bf05270 */
[----:B------:R-:W-:Y:S01]  /*1620*/  UIMAD UR4, UR13, UR12, URZ ;  /* 0x0000000c0d0472a4 */ /* 0x000fe2000f8e023f */
[----:B-1----:R-:W-:-:S03]  /*1630*/  IADD3 R21, RZ, -R17, RZ ;  /* 0x80000011ff157210 */ /* 0x002fc60007ffe0ff */
[----:B------:R-:W-:Y:S01]  /*1640*/  @!P2 IMAD.MOV R24, RZ, RZ, -R24 ;  /* 0x000000ffff18a224 */ /* 0x000fe200078e0a18 */
[----:B------:R-:W-:Y:S01]  /*1650*/  @!P1 LOP3.LUT R24, RZ, R6, RZ, 0x33, !PT ;  /* 0x00000006ff189212 */ /* 0x000fe200078e33ff */
[----:B------:R-:W-:-:S03]  /*1660*/  IMAD R21, R21, R8, RZ ;  /* 0x0000000815157224 */ /* 0x000fc600078e02ff */
[----:B------:R-:W-:Y:S02]  /*1670*/  IABS R18, R24 ;  /* 0x0000001800127213 */ /* 0x000fe40000000000 */
[----:B------:R-:W-:Y:S01]  /*1680*/  ISETP.GE.AND P4, PT, R24, RZ, PT ;  /* 0x000000ff1800720c */ /* 0x000fe20003f86270 */
[----:B------:R-:W-:Y:S01]  /*1690*/  IMAD.HI.U32 R10, R17, R21, R16 ;  /* 0x00000015110a7227 */ /* 0x000fe200078e0010 */
[----:B------:R-:W-:Y:S01]  /*16a0*/  MOV R17, R18 ;  /* 0x0000001200117202 */ /* 0x000fe20000000f00 */
[----:B------:R-:W0:Y:S02]  /*16b0*/  @P0 LDC.64 R28, c[0x0][0x288] ;  /* 0x0000a200ff1c0b82 */ /* 0x000e240000000a00 */
[----:B------:R-:W-:Y:S02]  /*16c0*/  IMAD.MOV R18, RZ, RZ, -R24 ;  /* 0x000000ffff127224 */ /* 0x000fe400078e0a18 */
[----:B------:R-:W-:-:S05]  /*16d0*/  IMAD.HI.U32 R10, R10, R17, RZ ;  /* 0x000000110a0a7227 */ /* 0x000fca00078e00ff */
[----:B------:R-:W-:Y:S01]  /*16e0*/  IADD3 R16, -R10, RZ, RZ ;  /* 0x000000ff0a107210 */ /* 0x000fe20007ffe1ff */
[----:B------:R-:W-:Y:S02]  /*16f0*/  IMAD R10, R6, R18, R19 ;  /* 0x00000012060a7224 */ /* 0x000fe400078e0213 */
[----:B------:R-:W-:Y:S02]  /*1700*/  IMAD R19, R19, R20, R11 ;  /* 0x0000001413137224 */ /* 0x000fe400078e020b */
[----:B------:R-:W-:Y:S02]  /*1710*/  IMAD R17, R8, R16, R17 ;  /* 0x0000001008117224 */ /* 0x000fe400078e0211 */
[----:B------:R-:W-:Y:S02]  /*1720*/  IMAD R23, R10, UR11, -R15 ;  /* 0x0000000b0a177c24 */ /* 0x000fe4000f8e0a0f */
[----:B------:R-:W-:Y:S01]  /*1730*/  IMAD R10, R19, UR10, -R14 ;  /* 0x0000000a130a7c24 */ /* 0x000fe2000f8e0a0e */
[----:B------:R-:W-:Y:S01]  /*1740*/  ISETP.GT.U32.AND P3, PT, R8, R17, PT ;  /* 0x000000110800720c */ /* 0x000fe20003f64070 */
[----:B------:R-:W-:Y:S01]  /*1750*/  IMAD R21, R24, UR15, R23 ;  /* 0x0000000f18157c24 */ /* 0x000fe2000f8e0217 */
[----:B------:R-:W-:-:S02]  /*1760*/  ISETP.GE.AND P1, PT, R23, UR15, PT ;  /* 0x0000000f17007c0c */ /* 0x000fc4000bf26270 */
[----:B------:R-:W-:-:S04]  /*1770*/  LOP3.LUT R16, R10, R23, RZ, 0xfc, !PT ;  /* 0x000000170a107212 */ /* 0x000fc800078efcff */
[----:B------:R-:W-:-:S04]  /*1780*/  ISETP.LT.OR P2, PT, R16, RZ, P1 ;  /* 0x000000ff1000720c */ /* 0x000fc80000f41670 */
[----:B------:R-:W-:Y:S01]  /*1790*/  ISETP.GE.OR P2, PT, R10, UR14, P2 ;  /* 0x0000000e0a007c0c */ /* 0x000fe20009746670 */
[----:B------:R-:W-:-:S05]  /*17a0*/  @!P3 IMAD.IADD R17, R17, 0x1, -R8 ;  /* 0x000000011111b824 */ /* 0x000fca00078e0a08 */
[----:B------:R-:W-:-:S07]  /*17b0*/  ISETP.GT.U32.AND P3, PT, R8, R17, PT ;  /* 0x000000110800720c */ /* 0x000fce0003f64070 */
[----:B------:R-:W1:Y:S01]  /*17c0*/  @!P2 LDC.64 R18, c[0x0][0x210] ;  /* 0x00008400ff12ab82 */ /* 0x000e620000000a00 */
[----:B------:R-:W-:-:S05]  /*17d0*/  @!P2 IMAD R25, R21, UR14, R10 ;  /* 0x0000000e1519ac24 */ /* 0x000fca000f8e020a */
[----:B------:R-:W-:Y:S02]  /*17e0*/  @!P3 IMAD.IADD R17, R17, 0x1, -R8 ;  /* 0x000000011111b824 */ /* 0x000fe400078e0a08 */
[----:B------:R-:W-:-:S03]  /*17f0*/  IMAD.MOV.U32 R8, RZ, RZ, RZ ;  /* 0x000000ffff087224 */ /* 0x000fc600078e00ff */
[----:B------:R-:W-:-:S05]  /*1800*/  MOV R27, R17 ;  /* 0x00000011001b7202 */ /* 0x000fca0000000f00 */
[----:B------:R-:W-:Y:S01]  /*1810*/  @!P4 IMAD.MOV R27, RZ, RZ, -R27 ;  /* 0x000000ffff1bc224 */ /* 0x000fe200078e0a1b */
[----:B------:R-:W-:-:S05]  /*1820*/  @!P5 LOP3.LUT R27, RZ, R5, RZ, 0x33, !PT ;  /* 0x00000005ff1bd212 */ /* 0x000fca00078e33ff */
[----:B------:R-:W-:Y:S02]  /*1830*/  IMAD R17, R27, UR4, RZ ;  /* 0x000000041b117c24 */ /* 0x000fe4000f8e02ff */
[----:B-1----:R-:W-:-:S04]  /*1840*/  @!P2 IMAD.WIDE R18, R25, 0x4, R18 ;  /* 0x000000041912a825 */ /* 0x002fc800078e0212 */
[----:B0-----:R-:W-:Y:S02]  /*1850*/  @P0 IMAD.WIDE R28, R27, 0x4, R28 ;  /* 0x000000041b1c0825 */ /* 0x001fe400078e021c */
[----:B------:R-:W2:Y:S02]  /*1860*/  @!P2 LDG.E R19, desc[UR8][R18.64] ;  /* 0x000000081213a981 */ /* 0x000ea4000c1e1900 */
[----:B------:R-:W-:Y:S02]  /*1870*/  IMAD.WIDE R16, R17, 0x4, R12 ;  /* 0x0000000411107825 */ /* 0x000fe400078e020c */
[----:B------:R-:W2:Y:S04]  /*1880*/  @P0 LDG.E R8, desc[UR8][R28.64] ;  /* 0x000000081c080981 */ /* 0x000ea8000c1e1900 */
        /* <DEDUP_REMOVED lines=96> */
.L_x_1004:
[----:B------:R-:W-:Y:S05]  /*1e90*/  EXIT ;  /* 0x000000000000794d */ /* 0x000fea0003800000 */
.L_x_1006:
        /* <DEDUP_REMOVED lines=14> */
.L_x_1168:


//--------------------- .text._ZN2at6native51_GLOBAL__N__2c613397_18_DepthwiseConv2d_cu_9959487031conv_depthwise2d_forward_kernelILi5EfiEEvNS_27GenericPackedTensorAccessorIKT0_Lm4ENS_16DefaultPtrTraitsEiEENS3_IS4_Lm4ES6_iEES7_NS3_IS5_Lm1ES6_iEEbT1_iiiiiiiiiiiiii --------------------------
	.section	.text._ZN2at6native51_GLOBAL__N__2c613397_18_DepthwiseConv2d_cu_9959487031conv_depthwise2d_forward_kernelILi5EfiEEvNS_27GenericPackedTensorAccessorIKT0_Lm4ENS_16DefaultPtrTraitsEiEENS3_IS4_Lm4ES6_iEES7_NS3_IS5_Lm1ES6_iEEbT1_iiiiiiiiiiiiii,"ax",@progbits
	.align	128
.text._ZN2at6native51_GLOBAL__N__2c613397_18_DepthwiseConv2d_cu_9959487031conv_depthwise2d_forward_kernelILi5EfiEEvNS_27GenericPackedTensorAccessorIKT0_Lm4ENS_16DefaultPtrTraitsEiEENS3_IS4_Lm4ES6_iEES7_NS3_IS5_Lm1ES6_iEEbT1_iiiiiiiiiiiiii:
        .type           _ZN2at6native51_GLOBAL__N__2c613397_18_DepthwiseConv2d_cu_9959487031conv_depthwise2d_forward_kernelILi5EfiEEvNS_27GenericPackedTensorAccessorIKT0_Lm4ENS_16DefaultPtrTraitsEiEENS3_IS4_Lm4ES6_iEES7_NS3_IS5_Lm1ES6_iEEbT1_iiiiiiiiiiiiii,@function
        .size           _ZN2at6native51_GLOBAL__N__2c613397_18_DepthwiseConv2d_cu_9959487031conv_depthwise2d_forward_kernelILi5EfiEEvNS_27GenericPackedTensorAccessorIKT0_Lm4ENS_16DefaultPtrTraitsEiEENS3_IS4_Lm4ES6_iEES7_NS3_IS5_Lm1ES6_iEEbT1_iiiiiiiiiiiiii,(.L_x_1169 - _ZN2at6native51_GLOBAL__N__2c613397_18_DepthwiseConv2d_cu_9959487031conv_depthwise2d_forward_kernelILi5EfiEEvNS_27GenericPackedTensorAccessorIKT0_Lm4ENS_16DefaultPtrTraitsEiEENS3_IS4_Lm4ES6_iEES7_NS3_IS5_Lm1ES6_iEEbT1_iiiiiiiiiiiiii)
        .other          _ZN2at6native51_GLOBAL__N__2c613397_18_DepthwiseConv2d_cu_9959487031conv_depthwise2d_forward_kernelILi5EfiEEvNS_27GenericPackedTensorAccessorIKT0_Lm4ENS_16DefaultPtrTraitsEiEENS3_IS4_Lm4ES6_iEES7_NS3_IS5_Lm1ES6_iEEbT1_iiiiiiiiiiiiii,@"STO_CUDA_ENTRY STV_DEFAULT"
_ZN2at6native51_GLOBAL__N__2c613397_18_DepthwiseConv2d_cu_9959487031conv_depthwise2d_forward_kernelILi5EfiEEvNS_27GenericPackedTensorAccessorIKT0_Lm4ENS_16DefaultPtrTraitsEiEENS3_IS4_Lm4ES6_iEES7_NS3_IS5_Lm1ES6_iEEbT1_iiiiiiiiiiiiii:
        /* <DEDUP_REMOVED lines=13> */
[----:B------:R-:W-:Y:S01]  /*00d0*/  ULDC UR5, c[0x0][0x0] ;  /* 0x0000000000057ab9 */ /* 0x000fe20000000800 */
[----:B------:R-:W-:Y:S01]  /*00e0*/  UIMAD UR4, UR7, UR6, URZ ;  /* 0x00000006070472a4 */ /* 0x000fe2000f8e023f */
[----:B------:R-:W-:Y:S01]  /*00f0*/  IMAD.MOV.U32 R10, RZ, RZ, R2 ;  /* 0x000000ffff0a7224 */ /* 0x000fe200078e0002 */
[----:B------:R-:W-:Y:S01]  /*0100*/  ULDC.64 UR10, c[0x0][0x208] ;  /* 0x00008200000a7ab9 */ /* 0x000fe20000000a00 */
[----:B------:R-:W-:Y:S02]  /*0110*/  ULDC UR6, c[0x0][0xc] ;  /* 0x0000030000067ab9 */ /* 0x000fe40000000800 */
[----:B------:R-:W-:Y:S01]  /*0120*/  UIMAD UR5, UR5, UR6, URZ ;  /* 0x00000006050572a4 */ /* 0x000fe2000f8e023f */
        /* <DEDUP_REMOVED lines=9> */
[----:B------:R-:W-:Y:S01]  /*01c0*/  ULDC.64 UR12, c[0x0][0x2c0] ;  /* 0x0000b000000c7ab9 */ /* 0x000fe20000000a00 */
[----:B------:R-:W-:Y:S01]  /*01d0*/  ULDC.64 UR14, c[0x0][0x2a8] ;  /* 0x0000aa00000e7ab9 */ /* 0x000fe20000000a00 */
[----:B------:R-:W2:Y:S01]  /*01e0*/  LDC R13, c[0x0][0x2a0] ;  /* 0x0000a800ff0d7b82 */ /* 0x000ea20000000800 */
[----:B------:R-:W-:-:S02]  /*01f0*/  ULDC.64 UR18, c[0x0][0x238] ;  /* 0x00008e0000127ab9 */ /* 0x000fc40000000a00 */
[----:B-1----:R-:W1:Y:S01]  /*0200*/  MUFU.RCP R4, R4 ;  /* 0x0000000400047308 */ /* 0x002e620000001000 */
[----:B0-----:R-:W-:Y:S02]  /*0210*/  IABS R0, R0 ;  /* 0x0000000000007213 */ /* 0x001fe40000000000 */
[----:B-1----:R-:W-:-:S05]  /*0220*/  IADD3 R2, R4, 0xffffffe, RZ ;  /* 0x0ffffffe04027810 */ /* 0x002fca0007ffe0ff */
[----:B------:R-:W0:Y:S08]  /*0230*/  I2F.RP R4, R0 ;  /* 0x0000000000047306 */ /* 0x000e300000209400 */
[----:B------:R1:W3:Y:S08]  /*0240*/  F2I.FTZ.U32.TRUNC.NTZ R3, R2 ;  /* 0x0000000200037305 */ /* 0x0002f0000021f000 */
[----:B0-----:R-:W0:Y:S01]  /*0250*/  MUFU.RCP R4, R4 ;  /* 0x0000000400047308 */ /* 0x001e220000001000 */
[----:B-1----:R-:W-:-:S02]  /*0260*/  IMAD.MOV.U32 R2, RZ, RZ, RZ ;  /* 0x000000ffff027224 */ /* 0x002fc400078e00ff */
[----:B---3--:R-:W-:-:S04]  /*0270*/  IMAD.MOV R10, RZ, RZ, -R3 ;  /* 0x000000ffff0a7224 */ /* 0x008fc800078e0a03 */
[----:B------:R-:W-:Y:S01]  /*0280*/  IMAD R7, R10, R9, RZ ;  /* 0x000000090a077224 */ /* 0x000fe200078e02ff */
[----:B--2---:R-:W-:-:S03]  /*0290*/  IABS R10, R13 ;  /* 0x0000000d000a7213 */ /* 0x004fc60000000000 */
[----:B------:R-:W-:Y:S01]  /*02a0*/  IMAD.HI.U32 R3, R3, R7, R2 ;  /* 0x0000000703037227 */ /* 0x000fe200078e0002 */
[----:B------:R-:W-:-:S03]  /*02b0*/  MOV R2, R10 ;  /* 0x0000000a00027202 */ /* 0x000fc60000000f00 */
[----:B0-----:R-:W-:Y:S02]  /*02c0*/  VIADD R10, R4, 0xffffffe ;  /* 0x0ffffffe040a7836 */ /* 0x001fe40000000000 */
[----:B------:R-:W-:Y:S01]  /*02d0*/  IMAD.HI.U32 R7, R3, R2, RZ ;  /* 0x0000000203077227 */ /* 0x000fe200078e00ff */
[----:B------:R-:W0:Y:S01]  /*02e0*/  LDC R4, c[0x0][0x2b4] ;  /* 0x0000ad00ff047b82 */ /* 0x000e220000000800 */
[----:B------:R1:W2:Y:S02]  /*02f0*/  F2I.FTZ.U32.TRUNC.NTZ R11, R10 ;  /* 0x0000000a000b7305 */ /* 0x0002a4000021f000 */
[----:B------:R-:W-:-:S04]  /*0300*/  IMAD.MOV R3, RZ, RZ, -R7 ;  /* 0x000000ffff037224 */ /* 0x000fc800078e0a07 */
[C---:B------:R-:W-:Y:S02]  /*0310*/  IMAD R2, R9.reuse, R3, R2 ;  /* 0x0000000309027224 */ /* 0x040fe400078e0202 */
[----:B------:R-:W3:Y:S01]  /*0320*/  LDC R3, c[0x0][0x2a0] ;  /* 0x0000a800ff037b82 */ /* 0x000ee20000000800 */
[----:B-1----:R-:W-:Y:S02]  /*0330*/  IMAD.MOV.U32 R10, RZ, RZ, RZ ;  /* 0x000000ffff0a7224 */ /* 0x002fe400078e00ff */
[----:B------:R-:W-:-:S13]  /*0340*/  ISETP.GT.U32.AND P1, PT, R9, R2, PT ;  /* 0x000000020900720c */ /* 0x000fda0003f24070 */
[-C--:B------:R-:W-:Y:S01]  /*0350*/  @!P1 IADD3 R2, R2, -R9.reuse, RZ ;  /* 0x8000000902029210 */ /* 0x080fe20007ffe0ff */
[----:B------:R-:W-:Y:S01]  /*0360*/  @!P1 VIADD R7, R7, 0x1 ;  /* 0x0000000107079836 */ /* 0x000fe20000000000 */
[----:B------:R-:W-:Y:S02]  /*0370*/  ISETP.NE.AND P1, PT, R8, RZ, PT ;  /* 0x000000ff0800720c */ /* 0x000fe40003f25270 */
[----:B------:R-:W-:Y:S02]  /*0380*/  ISETP.GE.U32.AND P0, PT, R2, R9, PT ;  /* 0x000000090200720c */ /* 0x000fe40003f06070 */
[----:B------:R-:W-:Y:S01]  /*0390*/  LOP3.LUT R2, R13, R8, RZ, 0x3c, !PT ;  /* 0x000000080d027212 */ /* 0x000fe200078e3cff */
[----:B------:R-:W-:Y:S01]  /*03a0*/  IMAD.WIDE.U32 R12, R5, UR8, RZ ;  /* 0x00000008050c7c25 */ /* 0x000fe2000f8e00ff */
[----:B--2---:R-:W-:Y:S01]  /*03b0*/  IADD3 R9, RZ, -R11, RZ ;  /* 0x8000000bff097210 */ /* 0x004fe20007ffe0ff */
[----:B------:R-:W-:Y:S01]  /*03c0*/  ULDC UR8, c[0x0][0x2d0] ;  /* 0x0000b40000087ab9 */ /* 0x000fe20000000800 */
[----:B------:R-:W-:-:S02]  /*03d0*/  ISETP.GE.AND P2, PT, R2, RZ, PT ;  /* 0x000000ff0200720c */ /* 0x000fc40003f46270 */
[----:B------:R-:W1:Y:S05]  /*03e0*/  LDC R2, c[0x0][0x2b0] ;  /* 0x0000ac00ff027b82 */ /* 0x000e6a0000000800 */
[----:B------:R-:W-:-:S04]  /*03f0*/  @P0 VIADD R7, R7, 0x1 ;  /* 0x0000000107070836 */ /* 0x000fc80000000000 */
[----:B------:R-:W-:Y:S02]  /*0400*/  IMAD.MOV.U32 R5, RZ, RZ, R7 ;  /* 0x000000ffff057224 */ /* 0x000fe400078e0007 */
[----:B------:R-:W-:Y:S01]  /*0410*/  IMAD.MOV.U32 R7, RZ, RZ, R9 ;  /* 0x000000ffff077224 */ /* 0x000fe200078e0009 */
[----:B------:R-:W-:Y:S02]  /*0420*/  IADD3 R9, P0, R12, R6, RZ ;  /* 0x000000060c097210 */ /* 0x000fe40007f1e0ff */
[----:B------:R-:W-:Y:S01]  /*0430*/  @!P2 IADD3 R5, -R5, RZ, RZ ;  /* 0x000000ff0505a210 */ /* 0x000fe20007ffe1ff */
[----:B------:R-:W-:Y:S01]  /*0440*/  IMAD R7, R7, R0, RZ ;  /* 0x0000000007077224 */ /* 0x000fe200078e02ff */
[----:B------:R-:W-:Y:S01]  /*0450*/  @!P1 LOP3.LUT R5, RZ, R8, RZ, 0x33, !PT ;  /* 0x00000008ff059212 */ /* 0x000fe200078e33ff */
[----:B------:R-:W-:Y:S02]  /*0460*/  IMAD.X R6, RZ, RZ, R13, P0 ;  /* 0x000000ffff067224 */ /* 0x000fe400000e060d */
[----:B------:R-:W-:Y:S01]  /*0470*/  IMAD.HI.U32 R8, R11, R7, R10 ;  /* 0x000000070b087227 */ /* 0x000fe200078e000a */
[----:B------:R-:W-:-:S03]  /*0480*/  HFMA2.MMA R7, -RZ, RZ, 0, 0 ;  /* 0x00000000ff077435 */ /* 0x000fc600000001ff */
[----:B0--3--:R-:W-:-:S08]  /*0490*/  IMAD.MOV.U32 R10, RZ, RZ, R9 ;  /* 0x000000ffff0a7224 */ /* 0x009fd000078e0009 */
.L_x_1009:
[----:B------:R-:W-:Y:S01]  /*04a0*/  IABS R14, R4 ;  /* 0x00000004000e7213 */ /* 0x000fe20000000000 */
[----:B------:R-:W0:Y:S01]  /*04b0*/  LDC.64 R20, c[0x0][0x2c8] ;  /* 0x0000b200ff147b82 */ /* 0x000e220000000a00 */
[----:B------:R-:W-:Y:S01]  /*04c0*/  IABS R11, R9 ;  /* 0x00000009000b7213 */ /* 0x000fe20000000000 */
[----:B------:R-:W-:Y:S01]  /*04d0*/  UPRMT UR6, UR7, 0x8880, URZ ;  /* 0x0000888007067896 */ /* 0x000fe2000800003f */
[----:B------:R-:W2:Y:S01]  /*04e0*/  I2F.RP R16, R14 ;  /* 0x0000000e00107306 */ /* 0x000ea20000209400 */
[----:B-1----:R-:W-:Y:S02]  /*04f0*/  IABS R18, R2 ;  /* 0x0000000200127213 */ /* 0x002fe40000000000 */
[----:B------:R-:W-:-:S04]  /*0500*/  IMAD.HI.U32 R15, R8, R11, RZ ;  /* 0x0000000b080f7227 */ /* 0x000fc800078e00ff */
[----:B------:R-:W-:-:S04]  /*0510*/  IMAD.MOV R12, RZ, RZ, -R15 ;  /* 0x000000ffff0c7224 */ /* 0x000fc800078e0a0f */
[----:B------:R-:W-:Y:S01]  /*0520*/  IMAD R11, R18, R12, R11 ;  /* 0x0000000c120b7224 */ /* 0x000fe200078e020b */
[----:B--2---:R-:W1:Y:S04]  /*0530*/  MUFU.RCP R16, R16 ;  /* 0x0000001000107308 */ /* 0x004e680000001000 */
[----:B------:R-:W-:-:S13]  /*0540*/  ISETP.GT.U32.AND P1, PT, R0, R11, PT ;  /* 0x0000000b0000720c */ /* 0x000fda0003f24070 */
[----:B------:R-:W-:Y:S01]  /*0550*/  @!P1 IADD3 R11, R11, -R18, RZ ;  /* 0x800000120b0b9210 */ /* 0x000fe20007ffe0ff */
[----:B------:R-:W-:Y:S01]  /*0560*/  @!P1 VIADD R15, R15, 0x1 ;  /* 0x000000010f0f9836 */ /* 0x000fe20000000000 */
[----:B------:R-:W-:Y:S01]  /*0570*/  ISETP.NE.AND P1, PT, R2, RZ, PT ;  /* 0x000000ff0200720c */ /* 0x000fe20003f25270 */
[----:B-1----:R-:W-:Y:S01]  /*0580*/  VIADD R12, R16, 0xffffffe ;  /* 0x0ffffffe100c7836 */ /* 0x002fe20000000000 */
[----:B------:R-:W-:Y:S01]  /*0590*/  ISETP.GE.U32.AND P0, PT, R11, R0, PT ;  /* 0x000000000b00720c */ /* 0x000fe20003f06070 */
[----:B------:R-:W1:Y:S01]  /*05a0*/  LDC R18, c[0x0][0x2a4] ;  /* 0x0000a900ff127b82 */ /* 0x000e620000000800 */
[----:B------:R-:W-:Y:S01]  /*05b0*/  LOP3.LUT R11, R9, R2, RZ, 0x3c, !PT ;  /* 0x00000002090b7212 */ /* 0x000fe200078e3cff */
[----:B------:R2:W3:Y:S03]  /*05c0*/  F2I.FTZ.U32.TRUNC.NTZ R13, R12 ;  /* 0x0000000c000d7305 */ /* 0x0004e6000021f000 */
[----:B------:R-:W-:-:S02]  /*05d0*/  ISETP.GE.AND P2, PT, R11, RZ, PT ;  /* 0x000000ff0b00720c */ /* 0x000fc40003f46270 */
[----:B------:R-:W-:Y:S02]  /*05e0*/  IABS R11, R3 ;  /* 0x00000003000b7213 */ /* 0x000fe40000000000 */
[----:B--2---:R-:W-:-:S03]  /*05f0*/  MOV R12, RZ ;  /* 0x000000ff000c7202 */ /* 0x004fc60000000f00 */
[----:B------:R-:W-:Y:S01]  /*0600*/  @P0 IADD3 R15, R15, 0x1, RZ ;  /* 0x000000010f0f0810 */ /* 0x000fe20007ffe0ff */
[----:B---3--:R-:W-:-:S05]  /*0610*/  IMAD.MOV R17, RZ, RZ, -R13 ;  /* 0x000000ffff117224 */ /* 0x008fca00078e0a0d */
[----:B------:R-:W-:Y:S01]  /*0620*/  @!P2 IMAD.MOV R15, RZ, RZ, -R15 ;  /* 0x000000ffff0fa224 */ /* 0x000fe200078e0a0f */
[----:B------:R-:W-:Y:S01]  /*0630*/  @!P1 LOP3.LUT R15, RZ, R2, RZ, 0x33, !PT ;  /* 0x00000002ff0f9212 */ /* 0x000fe200078e33ff */
[----:B------:R-:W-:-:S03]  /*0640*/  IMAD R17, R17, R14, RZ ;  /* 0x0000000e11117224 */ /* 0x000fc600078e02ff */
[----:B------:R-:W-:Y:S01]  /*0650*/  IABS R16, R15 ;  /* 0x0000000f00107213 */ /* 0x000fe20000000000 */
[----:B------:R-:W-:Y:S02]  /*0660*/  IMAD.HI.U32 R12, R13, R17, R12 ;  /* 0x000000110d0c7227 */ /* 0x000fe400078e000c */
[----:B------:R-:W2:Y:S02]  /*0670*/  I2F.RP R17, R11 ;  /* 0x0000000b00117306 */ /* 0x000ea40000209400 */
[----:B------:R-:W-:-:S04]  /*0680*/  IMAD.MOV.U32 R13, RZ, RZ, R16 ;  /* 0x000000ffff0d7224 */ /* 0x000fc800078e0010 */
[----:B------:R-:W-:-:S04]  /*0690*/  IMAD.HI.U32 R16, R12, R13, RZ ;  /* 0x0000000d0c107227 */ /* 0x000fc800078e00ff */
[----:B------:R-:W-:-:S04]  /*06a0*/  IMAD.MOV R12, RZ, RZ, -R16 ;  /* 0x000000ffff0c7224 */ /* 0x000fc800078e0a10 */
[----:B------:R-:W-:Y:S01]  /*06b0*/  IMAD R13, R14, R12, R13 ;  /* 0x0000000c0e0d7224 */ /* 0x000fe200078e020d */
[----:B--2---:R-:W2:Y:S01]  /*06c0*/  MUFU.RCP R17, R17 ;  /* 0x0000001100117308 */ /* 0x004ea20000001000 */
[----:B------:R-:W-:-:S03]  /*06d0*/  LOP3.LUT R12, R15, R4, RZ, 0x3c, !PT ;  /* 0x000000040f0c7212 */ /* 0x000fc600078e3cff */
[----:B------:R-:W-:Y:S02]  /*06e0*/  ISETP.GT.U32.AND P1, PT, R14, R13, PT ;  /* 0x0000000d0e00720c */ /* 0x000fe40003f24070 */
[----:B------:R-:W-:-:S11]  /*06f0*/  ISETP.GE.AND P2, PT, R12, RZ, PT ;  /* 0x000000ff0c00720c */ /* 0x000fd60003f46270 */
[-C--:B------:R-:W-:Y:S01]  /*0700*/  @!P1 IADD3 R13, R13, -R14.reuse, RZ ;  /* 0x8000000e0d0d9210 */ /* 0x080fe20007ffe0ff */
[----:B--2---:R-:W-:Y:S02]  /*0710*/  VIADD R19, R17, 0xffffffe ;  /* 0x0ffffffe11137836 */ /* 0x004fe40000000000 */
[----:B------:R-:W-:Y:S01]  /*0720*/  @!P1 VIADD R16, R16, 0x1 ;  /* 0x0000000110109836 */ /* 0x000fe20000000000 */
[----:B------:R-:W-:Y:S02]  /*0730*/  ISETP.GE.U32.AND P0, PT, R13, R14, PT ;  /* 0x0000000e0d00720c */ /* 0x000fe40003f06070 */
[----:B------:R-:W2:Y:S01]  /*0740*/  F2I.FTZ.U32.TRUNC.NTZ R13, R19 ;  /* 0x00000013000d7305 */ /* 0x000ea2000021f000 */
[----:B------:R-:W-:-:S10]  /*0750*/  ISETP.NE.AND P1, PT, R4, RZ, PT ;  /* 0x000000ff0400720c */ /* 0x000fd40003f25270 */
[----:B------:R-:W-:Y:S01]  /*0760*/  @P0 IADD3 R16, R16, 0x1, RZ ;  /* 0x0000000110100810 */ /* 0x000fe20007ffe0ff */
[----:B--2---:R-:W-:-:S04]  /*0770*/  IMAD.MOV R12, RZ, RZ, -R13 ;  /* 0x000000ffff0c7224 */ /* 0x004fc800078e0a0d */
[----:B------:R-:W-:Y:S01]  /*0780*/  @!P2 IMAD.MOV R16, RZ, RZ, -R16 ;  /* 0x000000ffff10a224 */ /* 0x000fe200078e0a10 */
[----:B------:R-:W-:Y:S01]  /*0790*/  @!P1 LOP3.LUT R16, RZ, R4, RZ, 0x33, !PT ;  /* 0x00000004ff109212 */ /* 0x000fe200078e33ff */
[----:B------:R-:W-:Y:S01]  /*07a0*/  IMAD R17, R12, R11, RZ ;  /* 0x0000000b0c117224 */ /* 0x000fe200078e02ff */
[----:B------:R-:W-:Y:S02]  /*07b0*/  MOV R12, RZ ;  /* 0x000000ff000c7202 */ /* 0x000fe40000000f00 */
[----:B------:R-:W-:-:S03]  /*07c0*/  IABS R14, R16 ;  /* 0x00000010000e7213 */ /* 0x000fc60000000000 */
[----:B------:R-:W-:-:S04]  /*07d0*/  IMAD.HI.U32 R12, R13, R17, R12 ;  /* 0x000000110d0c7227 */ /* 0x000fc800078e000c */
[----:B------:R-:W-:Y:S01]  /*07e0*/  IMAD.MOV.U32 R13, RZ, RZ, R14 ;  /* 0x000000ffff0d7224 */ /* 0x000fe200078e000e */
[----:B-1----:R-:W-:-:S03]  /*07f0*/  IABS R14, R18 ;  /* 0x00000012000e7213 */ /* 0x002fc60000000000 */
[----:B------:R-:W-:Y:S01]  /*0800*/  IMAD.HI.U32 R24, R12, R13, RZ ;  /* 0x0000000d0c187227 */ /* 0x000fe200078e00ff */
[----:B------:R-:W1:Y:S03]  /*0810*/  I2F.RP R17, R14 ;  /* 0x0000000e00117306 */ /* 0x000e660000209400 */
        /* <DEDUP_REMOVED lines=11> */
[----:B------:R1:W2:Y:S06]  /*08d0*/  F2I.FTZ.U32.TRUNC.NTZ R13, R12 ;  /* 0x0000000c000d7305 */ /* 0x0002ac000021f000 */
[----:B------:R-:W-:Y:S01]  /*08e0*/  @P0 IADD3 R24, R24, 0x1, RZ ;  /* 0x0000000118180810 */ /* 0x000fe20007ffe0ff */
[----:B-1----:R-:W-:-:S05]  /*08f0*/  IMAD.MOV.U32 R12, RZ, RZ, RZ ;  /* 0x000000ffff0c7224 */ /* 0x002fca00078e00ff */
[----:B------:R-:W-:Y:S01]  /*0900*/  @!P2 IMAD.MOV R24, RZ, RZ, -R24 ;  /* 0x000000ffff18a224 */ /* 0x000fe200078e0a18 */
[----:B------:R-:W-:Y:S01]  /*0910*/  @!P1 LOP3.LUT R24, RZ, R3, RZ, 0x33, !PT ;  /* 0x00000003ff189212 */ /* 0x000fe200078e33ff */
[----:B--2---:R-:W-:Y:S01]  /*0920*/  IMAD.MOV R17, RZ, RZ, -R13 ;  /* 0x000000ffff117224 */ /* 0x004fe200078e0a0d */
[----:B------:R-:W-:Y:S02]  /*0930*/  ISETP.NE.AND P2, PT, RZ, UR6, PT ;  /* 0x00000006ff007c0c */ /* 0x000fe4000bf45270 */
[----:B------:R-:W-:Y:S01]  /*0940*/  IADD3 R11, -R24, RZ, RZ ;  /* 0x000000ff180b7210 */ /* 0x000fe20007ffe1ff */
[----:B------:R-:W-:-:S04]  /*0950*/  IMAD R17, R17, R14, RZ ;  /* 0x0000000e11117224 */ /* 0x000fc800078e02ff */
[----:B------:R-:W-:Y:S02]  /*0960*/  IMAD R11, R3, R11, R16 ;  /* 0x0000000b030b7224 */ /* 0x000fe400078e0210 */
[----:B------:R-:W-:-:S03]  /*0970*/  IMAD.HI.U32 R12, R13, R17, R12 ;  /* 0x000000110d0c7227 */ /* 0x000fc600078e000c */
[----:B------:R-:W-:Y:S01]  /*0980*/  IABS R19, R11 ;  /* 0x0000000b00137213 */ /* 0x000fe20000000000 */
[----:B------:R-:W-:-:S04]  /*0990*/  IMAD R23, R11, UR4, RZ ;  /* 0x000000040b177c24 */ /* 0x000fc8000f8e02ff */
[----:B------:R-:W-:-:S04]  /*09a0*/  IMAD.MOV.U32 R13, RZ, RZ, R19 ;  /* 0x000000ffff0d7224 */ /* 0x000fc800078e0013 */
[----:B------:R-:W-:-:S05]  /*09b0*/  IMAD.HI.U32 R12, R12, R13, RZ ;  /* 0x0000000d0c0c7227 */ /* 0x000fca00078e00ff */
[----:B------:R-:W-:-:S05]  /*09c0*/  IADD3 R17, -R12, RZ, RZ ;  /* 0x000000ff0c117210 */ /* 0x000fca0007ffe1ff */
[C---:B------:R-:W-:Y:S02]  /*09d0*/  IMAD R13, R14.reuse, R17, R13 ;  /* 0x000000110e0d7224 */ /* 0x040fe400078e020d */
[----:B------:R-:W-:Y:S02]  /*09e0*/  IMAD.MOV R17, RZ, RZ, -R16 ;  /* 0x000000ffff117224 */ /* 0x000fe400078e0a10 */
[----:B------:R-:W-:Y:S01]  /*09f0*/  IMAD.MOV R16, RZ, RZ, -R2 ;  /* 0x000000ffff107224 */ /* 0x000fe200078e0a02 */
[----:B------:R-:W-:Y:S01]  /*0a00*/  ISETP.GT.U32.AND P4, PT, R14, R13, PT ;  /* 0x0000000d0e00720c */ /* 0x000fe20003f84070 */
[----:B------:R-:W-:Y:S02]  /*0a10*/  IMAD R22, R4, R17, R15 ;  /* 0x0000001104167224 */ /* 0x000fe400078e020f */
[----:B------:R-:W-:Y:S02]  /*0a20*/  IMAD R15, R15, R16, R9 ;  /* 0x000000100f0f7224 */ /* 0x000fe400078e0209 */
[----:B0-----:R-:W-:Y:S01]  /*0a30*/  IMAD R21, R22, UR13, -R21 ;  /* 0x0000000d16157c24 */ /* 0x001fe2000f8e0a15 */
[----:B------:R-:W0:Y:S01]  /*0a40*/  @P2 LDC.64 R16, c[0x0][0x288] ;  /* 0x0000a200ff102b82 */ /* 0x000e220000000a00 */
[----:B------:R-:W-:-:S03]  /*0a50*/  IMAD R28, R15, UR12, -R20 ;  /* 0x0000000c0f1c7c24 */ /* 0x000fc6000f8e0a14 */
[----:B------:R-:W-:Y:S02]  /*0a60*/  ISETP.GE.AND P1, PT, R21, UR15, PT ;  /* 0x0000000f15007c0c */ /* 0x000fe4000bf26270 */
[----:B------:R-:W-:Y:S01]  /*0a70*/  LOP3.LUT R15, R28, R21, RZ, 0xfc, !PT ;  /* 0x000000151c0f7212 */ /* 0x000fe200078efcff */
[----:B------:R-:W-:Y:S01]  /*0a80*/  @!P4 VIADD R12, R12, 0x1 ;  /* 0x000000010c0cc836 */ /* 0x000fe20000000000 */
[-C--:B------:R-:W-:Y:S02]  /*0a90*/  @!P4 IADD3 R13, R13, -R14.reuse, RZ ;  /* 0x8000000e0d0dc210 */ /* 0x080fe40007ffe0ff */
[----:B------:R-:W-:Y:S02]  /*0aa0*/  ISETP.LT.OR P0, PT, R15, RZ, P1 ;  /* 0x000000ff0f00720c */ /* 0x000fe40000f01670 */
[----:B------:R-:W-:Y:S02]  /*0ab0*/  ISETP.GE.U32.AND P3, PT, R13, R14, PT ;  /* 0x0000000e0d00720c */ /* 0x000fe40003f66070 */
[----:B------:R-:W-:-:S02]  /*0ac0*/  ISETP.GE.OR P0, PT, R28, UR14, P0 ;  /* 0x0000000e1c007c0c */ /* 0x000fc40008706670 */
[----:B------:R-:W-:Y:S02]  /*0ad0*/  LOP3.LUT R13, R11, R18, RZ, 0x3c, !PT ;  /* 0x000000120b0d7212 */ /* 0x000fe400078e3cff */
[----:B------:R-:W-:Y:S02]  /*0ae0*/  ISETP.NE.AND P4, PT, R18, RZ, PT ;  /* 0x000000ff1200720c */ /* 0x000fe40003f85270 */
[----:B------:R-:W-:Y:S01]  /*0af0*/  ISETP.GE.AND P5, PT, R13, RZ, PT ;  /* 0x000000ff0d00720c */ /* 0x000fe20003fa6270 */
[----:B0-----:R-:W-:Y:S01]  /*0b00*/  @P2 IMAD.WIDE R16, R11, 0x4, R16 ;  /* 0x000000040b102825 */ /* 0x001fe200078e0210 */
[----:B------:R-:W-:-:S05]  /*0b10*/  MOV R11, RZ ;  /* 0x000000ff000b7202 */ /* 0x000fca0000000f00 */
[----:B------:R-:W0:Y:S01]  /*0b20*/  @!P0 LDC.64 R14, c[0x0][0x210] ;  /* 0x00008400ff0e8b82 */ /* 0x000e220000000a00 */
[----:B------:R-:W-:Y:S01]  /*0b30*/  @P3 VIADD R12, R12, 0x1 ;  /* 0x000000010c0c3836 */ /* 0x000fe20000000000 */
[----:B------:R1:W2:Y:S04]  /*0b40*/  @P2 LDG.E R11, desc[UR10][R16.64] ;  /* 0x0000000a100b2981 */ /* 0x0002a8000c1e1900 */
[----:B------:R-:W-:Y:S02]  /*0b50*/  MOV R19, R12 ;  /* 0x0000000c00137202 */ /* 0x000fe40000000f00 */
[----:B------:R-:W3:Y:S03]  /*0b60*/  LDC.64 R12, c[0x0][0x260] ;  /* 0x00009800ff0c7b82 */ /* 0x000ee60000000a00 */
[----:B------:R-:W-:Y:S01]  /*0b70*/  @!P5 IMAD.MOV R19, RZ, RZ, -R19 ;  /* 0x000000ffff13d224 */ /* 0x000fe200078e0a13 */
[----:B------:R-:W-:Y:S01]  /*0b80*/  @!P4 LOP3.LUT R19, RZ, R18, RZ, 0x33, !PT ;  /* 0x00000012ff13c212 */ /* 0x000fe200078e33ff */
[----:B------:R-:W-:-:S04]  /*0b90*/  VIADD R18, R28, UR8 ;  /* 0x000000081c127c36 */ /* 0x000fc80008000000 */
[----:B------:R-:W-:Y:S01]  /*0ba0*/  IMAD R24, R5, R24, R19 ;  /* 0x0000001805187224 */ /* 0x000fe200078e0213 */
[----:B------:R-:W-:-:S03]  /*0bb0*/  LOP3.LUT R20, R18, R21, RZ, 0xfc, !PT ;  /* 0x0000001512147212 */ /* 0x000fc600078efcff */
[----:B------:R-:W-:-:S04]  /*0bc0*/  IMAD R19, R24, UR15, R21 ;  /* 0x0000000f18137c24 */ /* 0x000fc8000f8e0215 */
[----:B------:R-:W-:Y:S01]  /*0bd0*/  @!P0 IMAD R25, R19, UR14, R28 ;  /* 0x0000000e13198c24 */ /* 0x000fe2000f8e021c */
[----:B------:R-:W-:-:S03]  /*0be0*/  ISETP.LT.OR P2, PT, R20, RZ, P1 ;  /* 0x000000ff1400720c */ /* 0x000fc60000f41670 */
[----:B0-----:R-:W-:-:S04]  /*0bf0*/  @!P0 IMAD.WIDE R14, R25, 0x4, R14 ;  /* 0x00000004190e8825 */ /* 0x001fc800078e020e */
[----:B---3--:R-:W-:Y:S01]  /*0c00*/  IMAD.WIDE R12, R23, 0x4, R12 ;  /* 0x00000004170c7825 */ /* 0x008fe200078e020c */
[----:B------:R0:W2:Y:S01]  /*0c10*/  @!P0 LDG.E R20, desc[UR10][R14.64] ;  /* 0x0000000a0e148981 */ /* 0x0000a2000c1e1900 */
[----:B------:R-:W-:-:S03]  /*0c20*/  ISETP.GE.OR P2, PT, R18, UR14, P2 ;  /* 0x0000000e12007c0c */ /* 0x000fc60009746670 */
[----:B------:R-:W2:Y:S10]  /*0c30*/  @!P0 LDG.E R22, desc[UR10][R12.64] ;  /* 0x0000000a0c168981 */ /* 0x000eb4000c1e1900 */
[----:B-1----:R-:W1:Y:S01]  /*0c40*/  @!P2 LDC.64 R16, c[0x0][0x210] ;  /* 0x00008400ff10ab82 */ /* 0x002e620000000a00 */
[----:B------:R-:W-:-:S05]  /*0c50*/  VIADD R26, R18, UR8 ;  /* 0x00000008121a7c36 */ /* 0x000fca0008000000 */
[----:B------:R-:W-:-:S04]  /*0c60*/  LOP3.LUT R23, R26, R21, RZ, 0xfc, !PT ;  /* 0x000000151a177212 */ /* 0x000fc800078efcff */
[----:B------:R-:W-:Y:S01]  /*0c70*/  ISETP.LT.OR P3, PT, R23, RZ, P1 ;  /* 0x000000ff1700720c */ /* 0x000fe20000f61670 */
[----:B------:R-:W-:-:S04]  /*0c80*/  @!P2 IMAD R23, R19, UR14, R18 ;  /* 0x0000000e1317ac24 */ /* 0x000fc8000f8e0212 */
[----:B-1----:R-:W-:-:S06]  /*0c90*/  @!P2 IMAD.WIDE R16, R23, 0x4, R16 ;  /* 0x000000041710a825 */ /* 0x002fcc00078e0210 */
[----:B------:R-:W3:Y:S04]  /*0ca0*/  @!P2 LDG.E R16, desc[UR10][R16.64] ;  /* 0x0000000a1010a981 */ /* 0x000ee8000c1e1900 */
[----:B------:R-:W3:Y:S01]  /*0cb0*/  @!P2 LDG.E R17, desc[UR10][R12.64+0x4] ;  /* 0x0000040a0c11a981 */ /* 0x000ee2000c1e1900 */
[----:B------:R-:W-:-:S13]  /*0cc0*/  ISETP.GE.OR P3, PT, R26, UR14, P3 ;  /* 0x0000000e1a007c0c */ /* 0x000fda0009f66670 */
[----:B0-----:R-:W0:Y:S01]  /*0cd0*/  @!P3 LDC.64 R14, c[0x0][0x210] ;  /* 0x00008400ff0ebb82 */ /* 0x001e220000000a00 */
[----:B------:R-:W-:Y:S01]  /*0ce0*/  @!P3 IMAD R23, R19, UR14, R26 ;  /* 0x0000000e1317bc24 */ /* 0x000fe2000f8e021a */
[----:B------:R-:W4:Y:S03]  /*0cf0*/  @!P3 LDG.E R25, desc[UR10][R12.64+0x8] ;  /* 0x0000080a0c19b981 */ /* 0x000f26000c1e1900 */
[----:B0-----:R-:W-:-:S05]  /*0d00*/  @!P3 IMAD.WIDE R14, R23, 0x4, R14 ;  /* 0x00000004170eb825 */ /* 0x001fca00078e020e */
[----:B------:R0:W4:Y:S01]  /*0d10*/  @!P3 LDG.E R23, desc[UR10][R14.64] ;  /* 0x0000000a0e17b981 */ /* 0x000122000c1e1900 */
[----:B--2---:R-:W-:Y:S01]  /*0d20*/  @!P0 FFMA.FTZ R11, R20, R22, R11 ;  /* 0x00000016140b8223 */ /* 0x004fe2000001000b */
[----:B------:R-:W-:-:S05]  /*0d30*/  VIADD R20, R26, UR8 ;  /* 0x000000081a147c36 */ /* 0x000fca0008000000 */
[----:B------:R-:W-:-:S04]  /*0d40*/  LOP3.LUT R22, R20, R21, RZ, 0xfc, !PT ;  /* 0x0000001514167212 */ /* 0x000fc800078efcff */
[----:B------:R-:W-:-:S04]  /*0d50*/  ISETP.LT.OR P0, PT, R22, RZ, P1 ;  /* 0x000000ff1600720c */ /* 0x000fc80000f01670 */
[----:B------:R-:W-:-:S13]  /*0d60*/  ISETP.GE.OR P0, PT, R20, UR14, P0 ;  /* 0x0000000e14007c0c */ /* 0x000fda0008706670 */
[----:B0-----:R-:W0:Y:S01]  /*0d70*/  @!P0 LDC.64 R14, c[0x0][0x210] ;  /* 0x00008400ff0e8b82 */ /* 0x001e220000000a00 */
[----:B------:R-:W-:Y:S01]  /*0d80*/  IADD3 R22, R20, UR8, RZ ;  /* 0x0000000814167c10 */ /* 0x000fe2000fffe0ff */
[----:B---3--:R-:W-:Y:S01]  /*0d90*/  @!P2 FFMA.FTZ R11, R16, R17, R11 ;  /* 0x00000011100ba223 */ /* 0x008fe2000001000b */
[----:B------:R-:W-:-:S04]  /*0da0*/  @!P0 IMAD R17, R19, UR14, R20 ;  /* 0x0000000e13118c24 */ /* 0x000fc8000f8e0214 */
[----:B0-----:R-:W-:Y:S01]  /*0db0*/  @!P0 IMAD.WIDE R16, R17, 0x4, R14 ;  /* 0x0000000411108825 */ /* 0x001fe200078e020e */
[----:B------:R-:W-:-:S04]  /*0dc0*/  LOP3.LUT R14, R22, R21, RZ, 0xfc, !PT ;  /* 0x00000015160e7212 */ /* 0x000fc800078efcff */
[----:B------:R-:W-:Y:S01]  /*0dd0*/  ISETP.LT.OR P2, PT, R14, RZ, P1 ;  /* 0x000000ff0e00720c */ /* 0x000fe20000f41670 */
[----:B------:R-:W2:Y:S03]  /*0de0*/  @!P0 LDG.E R16, desc[UR10][R16.64] ;  /* 0x0000000a10108981 */ /* 0x000ea6000c1e1900 */
[----:B------:R-:W-:Y:S01]  /*0df0*/  ISETP.GE.OR P2, PT, R22, UR14, P2 ;  /* 0x0000000e16007c0c */ /* 0x000fe20009746670 */
[----:B------:R-:W2:-:S12]  /*0e00*/  @!P0 LDG.E R17, desc[UR10][R12.64+0xc] ;  /* 0x00000c0a0c118981 */ /* 0x000e98000c1e1900 */
[----:B------:R-:W0:Y:S01]  /*0e10*/  @!P2 LDC.64 R14, c[0x0][0x210] ;  /* 0x00008400ff0eab82 */ /* 0x000e220000000a00 */
[----:B------:R-:W-:Y:S02]  /*0e20*/  @!P2 IMAD R19, R19, UR14, R22 ;  /* 0x0000000e1313ac24 */ /* 0x000fe4000f8e0216 */
[----:B----4-:R-:W-:Y:S02]  /*0e30*/  @!P3 FFMA.FTZ R11, R23, R25, R11 ;  /* 0x00000019170bb223 */ /* 0x010fe4000001000b */
[----:B------:R-:W3:Y:S01]  /*0e40*/  @!P2 LDG.E R25, desc[UR10][R12.64+0x10] ;  /* 0x0000100a0c19a981 */ /* 0x000ee2000c1e1900 */
[----:B0-----:R-:W-:-:S05]  /*0e50*/  @!P2 IMAD.WIDE R14, R19, 0x4, R14 ;  /* 0x00000004130ea825 */ /* 0x001fca00078e020e */
[----:B------:R0:W3:Y:S01]  /*0e60*/  @!P2 LDG.E R23, desc[UR10][R14.64] ;  /* 0x0000000a0e17a981 */ /* 0x0000e2000c1e1900 */
[----:B------:R-:W-:-:S05]  /*0e70*/  VIADD R21, R21, UR16 ;  /* 0x0000001015157c36 */ /* 0x000fca0008000000 */
[----:B------:R-:W-:Y:S02]  /*0e80*/  ISETP.GE.AND P1, PT, R21, UR15, PT ;  /* 0x0000000f15007c0c */ /* 0x000fe4000bf26270 */
[----:B------:R-:W-:-:S04]  /*0e90*/  LOP3.LUT R19, R28, R21, RZ, 0xfc, !PT ;  /* 0x000000151c137212 */ /* 0x000fc800078efcff */
[----:B------:R-:W-:-:S04]  /*0ea0*/  ISETP.LT.OR P3, PT, R19, RZ, P1 ;  /* 0x000000ff1300720c */ /* 0x000fc80000f61670 */
[----:B------:R-:W-:-:S13]  /*0eb0*/  ISETP.GE.OR P3, PT, R28, UR14, P3 ;  /* 0x0000000e1c007c0c */ /* 0x000fda0009f66670 */
[----:B0-----:R-:W0:Y:S01]  /*0ec0*/  @!P3 LDC.64 R14, c[0x0][0x210] ;  /* 0x00008400ff0ebb82 */ /* 0x001e220000000a00 */
[----:B------:R-:W-:Y:S01]  /*0ed0*/  IMAD R19, R24, UR15, R21 ;  /* 0x0000000f18137c24 */ /* 0x000fe2000f8e0215 */
[----:B------:R-:W4:Y:S01]  /*0ee0*/  @!P3 LDG.E R27, desc[UR10][R12.64+0x14] ;  /* 0x0000140a0c1bb981 */ /* 0x000f22000c1e1900 */
[----:B--2---:R-:W-:Y:S02]  /*0ef0*/  @!P0 FFMA.FTZ R11, R16, R17, R11 ;  /* 0x00000011100b8223 */ /* 0x004fe4000001000b */
[----:B------:R-:W-:-:S04]  /*0f00*/  @!P3 IMAD R17, R19, UR14, R28 ;  /* 0x0000000e1311bc24 */ /* 0x000fc8000f8e021c */
[----:B0-----:R-:W-:Y:S01]  /*0f10*/  @!P3 IMAD.WIDE R16, R17, 0x4, R14 ;  /* 0x000000041110b825 */ /* 0x001fe200078e020e */
[----:B------:R-:W-:-:S04]  /*0f20*/  LOP3.LUT R14, R18, R21, RZ, 0xfc, !PT ;  /* 0x00000015120e7212 */ /* 0x000fc800078efcff */
[----:B------:R-:W-:Y:S01]  /*0f30*/  ISETP.LT.OR P4, PT, R14, RZ, P1 ;  /* 0x000000ff0e00720c */ /* 0x000fe20000f81670 */
[----:B------:R0:W4:Y:S03]  /*0f40*/  @!P3 LDG.E R16, desc[UR10][R16.64] ;  /* 0x0000000a1010b981 */ /* 0x000126000c1e1900 */
[----:B------:R-:W-:-:S13]  /*0f50*/  ISETP.GE.OR P4, PT, R18, UR14, P4 ;  /* 0x0000000e12007c0c */ /* 0x000fda000a786670 */
[----:B------:R-:W1:Y:S01]  /*0f60*/  @!P4 LDC.64 R14, c[0x0][0x210] ;  /* 0x00008400ff0ecb82 */ /* 0x000e620000000a00 */
[----:B---3--:R-:W-:Y:S01]  /*0f70*/  @!P2 FFMA.FTZ R11, R23, R25, R11 ;  /* 0x00000019170ba223 */ /* 0x008fe2000001000b */
[----:B------:R-:W-:Y:S01]  /*0f80*/  @!P4 IMAD R23, R19, UR14, R18 ;  /* 0x0000000e1317cc24 */ /* 0x000fe2000f8e0212 */
[----:B------:R-:W2:Y:S03]  /*0f90*/  @!P4 LDG.E R25, desc[UR10][R12.64+0x18] ;  /* 0x0000180a0c19c981 */ /* 0x000ea6000c1e1900 */
[----:B-1----:R-:W-:-:S05]  /*0fa0*/  @!P4 IMAD.WIDE R14, R23, 0x4, R14 ;  /* 0x00000004170ec825 */ /* 0x002fca00078e020e */
[----:B------:R1:W2:Y:S01]  /*0fb0*/  @!P4 LDG.E R23, desc[UR10][R14.64] ;  /* 0x0000000a0e17c981 */ /* 0x0002a2000c1e1900 */
[----:B0-----:R-:W-:-:S04]  /*0fc0*/  LOP3.LUT R17, R26, R21, RZ, 0xfc, !PT ;  /* 0x000000151a117212 */ /* 0x001fc800078efcff */
[----:B------:R-:W-:-:S04]  /*0fd0*/  ISETP.LT.OR P2, PT, R17, RZ, P1 ;  /* 0x000000ff1100720c */ /* 0x000fc80000f41670 */
[----:B------:R-:W-:-:S13]  /*0fe0*/  ISETP.GE.OR P2, PT, R26, UR14, P2 ;  /* 0x0000000e1a007c0c */ /* 0x000fda0009746670 */
[----:B-1----:R-:W0:Y:S01]  /*0ff0*/  @!P2 LDC.64 R14, c[0x0][0x210] ;  /* 0x00008400ff0eab82 */ /* 0x002e220000000a00 */
[----:B------:R-:W-:Y:S02]  /*1000*/  @!P2 IMAD R17, R19, UR14, R26 ;  /* 0x0000000e1311ac24 */ /* 0x000fe4000f8e021a */
[----:B----4-:R-:W-:Y:S01]  /*1010*/  @!P3 FFMA.FTZ R11, R16, R27, R11 ;  /* 0x0000001b100bb223 */ /* 0x010fe2000001000b */
[----:B------:R-:W-:Y:S01]  /*1020*/  LOP3.LUT R27, R20, R21, RZ, 0xfc, !PT ;  /* 0x00000015141b7212 */ /* 0x000fe200078efcff */
[----:B0-----:R-:W-:-:S03]  /*1030*/  @!P2 IMAD.WIDE R16, R17, 0x4, R14 ;  /* 0x000000041110a825 */ /* 0x001fc600078e020e */
[----:B------:R-:W-:Y:S02]  /*1040*/  ISETP.LT.OR P0, PT, R27, RZ, P1 ;  /* 0x000000ff1b00720c */ /* 0x000fe40000f01670 */
[----:B------:R-:W3:Y:S02]  /*1050*/  @!P2 LDG.E R27, desc[UR10][R12.64+0x1c] ;  /* 0x00001c0a0c1ba981 */ /* 0x000ee4000c1e1900 */
[----:B------:R-:W-:Y:S02]  /*1060*/  ISETP.GE.OR P0, PT, R20, UR14, P0 ;  /* 0x0000000e14007c0c */ /* 0x000fe40008706670 */
[----:B------:R-:W3:Y:S11]  /*1070*/  @!P2 LDG.E R16, desc[UR10][R16.64] ;  /* 0x0000000a1010a981 */ /* 0x000ef6000c1e1900 */
[----:B------:R-:W0:Y:S01]  /*1080*/  @!P0 LDC.64 R14, c[0x0][0x210] ;  /* 0x00008400ff0e8b82 */ /* 0x000e220000000a00 */
[----:B--2---:R-:W-:Y:S01]  /*1090*/  @!P4 FFMA.FTZ R11, R23, R25, R11 ;  /* 0x00000019170bc223 */ /* 0x004fe2000001000b */
[----:B------:R-:W-:Y:S01]  /*10a0*/  @!P0 IMAD R23, R19, UR14, R20 ;  /* 0x0000000e13178c24 */ /* 0x000fe2000f8e0214 */
[----:B------:R-:W2:Y:S03]  /*10b0*/  @!P0 LDG.E R25, desc[UR10][R12.64+0x20] ;  /* 0x0000200a0c198981 */ /* 0x000ea6000c1e1900 */
[----:B0-----:R-:W-:-:S05]  /*10c0*/  @!P0 IMAD.WIDE R14, R23, 0x4, R14 ;  /* 0x00000004170e8825 */ /* 0x001fca00078e020e */
[----:B------:R0:W2:Y:S01]  /*10d0*/  @!P0 LDG.E R23, desc[UR10][R14.64] ;  /* 0x0000000a0e178981 */ /* 0x0000a2000c1e1900 */
[----:B------:R-:W-:-:S04]  /*10e0*/  LOP3.LUT R29, R22, R21, RZ, 0xfc, !PT ;  /* 0x00000015161d7212 */ /* 0x000fc800078efcff */
[----:B------:R-:W-:-:S04]  /*10f0*/  ISETP.LT.OR P3, PT, R29, RZ, P1 ;  /* 0x000000ff1d00720c */ /* 0x000fc80000f61670 */
[----:B------:R-:W-:Y:S01]  /*1100*/  ISETP.GE.OR P3, PT, R22, UR14, P3 ;  /* 0x0000000e16007c0c */ /* 0x000fe20009f66670 */
[----:B------:R-:W-:-:S05]  /*1110*/  VIADD R21, R21, UR16 ;  /* 0x0000001015157c36 */ /* 0x000fca0008000000 */
[----:B------:R-:W-:-:S07]  /*1120*/  ISETP.GE.AND P1, PT, R21, UR15, PT ;  /* 0x0000000f15007c0c */ /* 0x000fce000bf26270 */
[----:B------:R-:W-:Y:S02]  /*1130*/  @!P3 IMAD R19, R19, UR14, R22 ;  /* 0x0000000e1313bc24 */ /* 0x000fe4000f8e0216 */
[----:B---3--:R-:W-:Y:S01]  /*1140*/  @!P2 FFMA.FTZ R11, R16, R27, R11 ;  /* 0x0000001b100ba223 */ /* 0x008fe2000001000b */
[C---:B------:R-:W-:Y:S01]  /*1150*/  LOP3.LUT R27, R28.reuse, R21, RZ, 0xfc, !PT ;  /* 0x000000151c1b7212 */ /* 0x040fe200078efcff */
[----:B------:R-:W1:Y:S03]  /*1160*/  @!P3 LDC.64 R16, c[0x0][0x210] ;  /* 0x00008400ff10bb82 */ /* 0x000e660000000a00 */
[----:B------:R-:W-:Y:S02]  /*1170*/  ISETP.LT.OR P2, PT, R27, RZ, P1 ;  /* 0x000000ff1b00720c */ /* 0x000fe40000f41670 */
[----:B------:R-:W3:Y:S02]  /*1180*/  @!P3 LDG.E R27, desc[UR10][R12.64+0x24] ;  /* 0x0000240a0c1bb981 */ /* 0x000ee4000c1e1900 */
[----:B------:R-:W-:-:S13]  /*1190*/  ISETP.GE.OR P2, PT, R28, UR14, P2 ;  /* 0x0000000e1c007c0c */ /* 0x000fda0009746670 */
[----:B0-----:R-:W0:Y:S01]  /*11a0*/  @!P2 LDC.64 R14, c[0x0][0x210] ;  /* 0x00008400ff0eab82 */ /* 0x001e220000000a00 */
[----:B-1----:R-:W-:-:S06]  /*11b0*/  @!P3 IMAD.WIDE R16, R19, 0x4, R16 ;  /* 0x000000041310b825 */ /* 0x002fcc00078e0210 */
[----:B------:R-:W3:Y:S01]  /*11c0*/  @!P3 LDG.E R16, desc[UR10][R16.64] ;  /* 0x0000000a1010b981 */ /* 0x000ee2000c1e1900 */
[----:B------:R-:W-:Y:S02]  /*11d0*/  IMAD R19, R24, UR15, R21 ;  /* 0x0000000f18137c24 */ /* 0x000fe4000f8e0215 */
[----:B--2---:R-:W-:Y:S02]  /*11e0*/  @!P0 FFMA.FTZ R11, R23, R25, R11 ;  /* 0x00000019170b8223 */ /* 0x004fe4000001000b */
[----:B------:R-:W-:-:S04]  /*11f0*/  @!P2 IMAD R23, R19, UR14, R28 ;  /* 0x0000000e1317ac24 */ /* 0x000fc8000f8e021c */
[----:B0-----:R-:W-:Y:S02]  /*1200*/  @!P2 IMAD.WIDE R14, R23, 0x4, R14 ;  /* 0x00000004170ea825 */ /* 0x001fe400078e020e */
[----:B------:R-:W2:Y:S04]  /*1210*/  @!P2 LDG.E R23, desc[UR10][R12.64+0x28] ;  /* 0x0000280a0c17a981 */ /* 0x000ea8000c1e1900 */
[----:B------:R-:W2:Y:S01]  /*1220*/  @!P2 LDG.E R14, desc[UR10][R14.64] ;  /* 0x0000000a0e0ea981 */ /* 0x000ea2000c1e1900 */
[----:B------:R-:W-:-:S04]  /*1230*/  LOP3.LUT R25, R18, R21, RZ, 0xfc, !PT ;  /* 0x0000001512197212 */ /* 0x000fc800078efcff */
[----:B------:R-:W-:-:S04]  /*1240*/  ISETP.LT.OR P4, PT, R25, RZ, P1 ;  /* 0x000000ff1900720c */ /* 0x000fc80000f81670 */
[----:B------:R-:W-:Y:S02]  /*1250*/  ISETP.GE.OR P4, PT, R18, UR14, P4 ;  /* 0x0000000e12007c0c */ /* 0x000fe4000a786670 */
[----:B------:R-:W-:Y:S01]  /*1260*/  LOP3.LUT R25, R26, R21, RZ, 0xfc, !PT ;  /* 0x000000151a197212 */ /* 0x000fe200078efcff */
[----:B---3--:R-:W-:-:S10]  /*1270*/  @!P3 FFMA.FTZ R11, R16, R27, R11 ;  /* 0x0000001b100bb223 */ /* 0x008fd4000001000b */
[----:B------:R-:W0:Y:S01]  /*1280*/  @!P4 LDC.64 R16, c[0x0][0x210] ;  /* 0x00008400ff10cb82 */ /* 0x000e220000000a00 */
[----:B------:R-:W-:-:S04]  /*1290*/  ISETP.LT.OR P3, PT, R25, RZ, P1 ;  /* 0x000000ff1900720c */ /* 0x000fc80000f61670 */
[----:B------:R-:W-:Y:S01]  /*12a0*/  ISETP.GE.OR P3, PT, R26, UR14, P3 ;  /* 0x0000000e1a007c0c */ /* 0x000fe20009f66670 */
[----:B--2---:R-:W-:Y:S01]  /*12b0*/  @!P2 FFMA.FTZ R11, R14, R23, R11 ;  /* 0x000000170e0ba223 */ /* 0x004fe2000001000b */
[----:B------:R-:W-:-:S11]  /*12c0*/  @!P4 IMAD R23, R19, UR14, R18 ;  /* 0x0000000e1317cc24 */ /* 0x000fd6000f8e0212 */
[----:B------:R-:W1:Y:S01]  /*12d0*/  @!P3 LDC.64 R14, c[0x0][0x210] ;  /* 0x00008400ff0ebb82 */ /* 0x000e620000000a00 */
[----:B0-----:R-:W-:Y:S02]  /*12e0*/  @!P4 IMAD.WIDE R16, R23, 0x4, R16 ;  /* 0x000000041710c825 */ /* 0x001fe400078e0210 */
[----:B------:R-:W2:Y:S04]  /*12f0*/  @!P4 LDG.E R23, desc[UR10][R12.64+0x2c] ;  /* 0x00002c0a0c17c981 */ /* 0x000ea8000c1e1900 */
[----:B------:R-:W2:Y:S01]  /*1300*/  @!P4 LDG.E R16, desc[UR10][R16.64] ;  /* 0x0000000a1010c981 */ /* 0x000ea2000c1e1900 */
[----:B------:R-:W-:-:S04]  /*1310*/  @!P3 IMAD R25, R19, UR14, R26 ;  /* 0x0000000e1319bc24 */ /* 0x000fc8000f8e021a */
[----:B-1----:R-:W-:Y:S02]  /*1320*/  @!P3 IMAD.WIDE R14, R25, 0x4, R14 ;  /* 0x00000004190eb825 */ /* 0x002fe400078e020e */
[----:B------:R-:W3:Y:S04]  /*1330*/  @!P3 LDG.E R25, desc[UR10][R12.64+0x30] ;  /* 0x0000300a0c19b981 */ /* 0x000ee8000c1e1900 */
[----:B------:R-:W3:Y:S01]  /*1340*/  @!P3 LDG.E R14, desc[UR10][R14.64] ;  /* 0x0000000a0e0eb981 */ /* 0x000ee2000c1e1900 */
[----:B------:R-:W-:-:S04]  /*1350*/  LOP3.LUT R27, R20, R21, RZ, 0xfc, !PT ;  /* 0x00000015141b7212 */ /* 0x000fc800078efcff */
[----:B------:R-:W-:-:S04]  /*1360*/  ISETP.LT.OR P0, PT, R27, RZ, P1 ;  /* 0x000000ff1b00720c */ /* 0x000fc80000f01670 */
[----:B------:R-:W-:Y:S01]  /*1370*/  ISETP.GE.OR P0, PT, R20, UR14, P0 ;  /* 0x0000000e14007c0c */ /* 0x000fe20008706670 */
[----:B--2---:R-:W-:Y:S01]  /*1380*/  @!P4 FFMA.FTZ R11, R16, R23, R11 ;  /* 0x00000017100bc223 */ /* 0x004fe2000001000b */
[----:B------:R-:W-:-:S11]  /*1390*/  LOP3.LUT R23, R22, R21, RZ, 0xfc, !PT ;  /* 0x0000001516177212 */ /* 0x000fd600078efcff */
[----:B------:R-:W0:Y:S01]  /*13a0*/  @!P0 LDC.64 R16, c[0x0][0x210] ;  /* 0x00008400ff108b82 */ /* 0x000e220000000a00 */
[----:B------:R-:W-:-:S04]  /*13b0*/  ISETP.LT.OR P4, PT, R23, RZ, P1 ;  /* 0x000000ff1700720c */ /* 0x000fc80000f81670 */
[----:B------:R-:W-:Y:S01]  /*13c0*/  ISETP.GE.OR P4, PT, R22, UR14, P4 ;  /* 0x0000000e16007c0c */ /* 0x000fe2000a786670 */
[----:B------:R-:W-:Y:S02]  /*13d0*/  @!P0 IMAD R23, R19, UR14, R20 ;  /* 0x0000000e13178c24 */ /* 0x000fe4000f8e0214 */
[----:B---3--:R-:W-:-:S10]  /*13e0*/  @!P3 FFMA.FTZ R11, R14, R25, R11 ;  /* 0x000000190e0bb223 */ /* 0x008fd4000001000b */
[----:B------:R-:W1:Y:S01]  /*13f0*/  @!P4 LDC.64 R14, c[0x0][0x210] ;  /* 0x00008400ff0ecb82 */ /* 0x000e620000000a00 */
[----:B------:R-:W-:Y:S01]  /*1400*/  @!P4 IMAD R19, R19, UR14, R22 ;  /* 0x0000000e1313cc24 */ /* 0x000fe2000f8e0216 */
[----:B------:R-:W2:Y:S01]  /*1410*/  @!P4 LDG.E R25, desc[UR10][R12.64+0x38] ;  /* 0x0000380a0c19c981 */ /* 0x000ea2000c1e1900 */
[----:B0-----:R-:W-:-:S03]  /*1420*/  @!P0 IMAD.WIDE R16, R23, 0x4, R16 ;  /* 0x0000000417108825 */ /* 0x001fc600078e0210 */
[----:B------:R-:W3:Y:S04]  /*1430*/  @!P0 LDG.E R23, desc[UR10][R12.64+0x34] ;  /* 0x0000340a0c178981 */ /* 0x000ee8000c1e1900 */
[----:B------:R0:W3:Y:S01]  /*1440*/  @!P0 LDG.E R16, desc[UR10][R16.64] ;  /* 0x0000000a10108981 */ /* 0x0000e2000c1e1900 */
[----:B-1----:R-:W-:-:S05]  /*1450*/  @!P4 IMAD.WIDE R14, R19, 0x4, R14 ;  /* 0x00000004130ec825 */ /* 0x002fca00078e020e */
[----:B------:R1:W2:Y:S01]  /*1460*/  @!P4 LDG.E R19, desc[UR10][R14.64] ;  /* 0x0000000a0e13c981 */ /* 0x0002a2000c1e1900 */
[----:B------:R-:W-:-:S04]  /*1470*/  IADD3 R21, R21, UR16, RZ ;  /* 0x0000001015157c10 */ /* 0x000fc8000fffe0ff */
[----:B------:R-:W-:Y:S02]  /*1480*/  ISETP.GE.AND P1, PT, R21, UR15, PT ;  /* 0x0000000f15007c0c */ /* 0x000fe4000bf26270 */
[-C--:B------:R-:W-:Y:S02]  /*1490*/  LOP3.LUT R27, R28, R21.reuse, RZ, 0xfc, !PT ;  /* 0x000000151c1b7212 */ /* 0x080fe400078efcff */
[----:B0-----:R-:W-:Y:S02]  /*14a0*/  LOP3.LUT R17, R18, R21, RZ, 0xfc, !PT ;  /* 0x0000001512117212 */ /* 0x001fe400078efcff */
[----:B------:R-:W-:Y:S02]  /*14b0*/  ISETP.LT.OR P2, PT, R27, RZ, P1 ;  /* 0x000000ff1b00720c */ /* 0x000fe40000f41670 */
[----:B------:R-:W-:Y:S02]  /*14c0*/  ISETP.LT.OR P5, PT, R17, RZ, P1 ;  /* 0x000000ff1100720c */ /* 0x000fe40000fa1670 */
[----:B------:R-:W-:-:S02]  /*14d0*/  ISETP.GE.OR P2, PT, R28, UR14, P2 ;  /* 0x0000000e1c007c0c */ /* 0x000fc40009746670 */
[----:B------:R-:W-:-:S11]  /*14e0*/  ISETP.GE.OR P5, PT, R18, UR14, P5 ;  /* 0x0000000e12007c0c */ /* 0x000fd6000afa6670 */
[----:B-1----:R-:W0:Y:S01]  /*14f0*/  @!P2 LDC.64 R14, c[0x0][0x210] ;  /* 0x00008400ff0eab82 */ /* 0x002e220000000a00 */
[----:B---3--:R-:W-:-:S07]  /*1500*/  @!P0 FFMA.FTZ R11, R16, R23, R11 ;  /* 0x00000017100b8223 */ /* 0x008fce000001000b */
[----:B------:R-:W1:Y:S01]  /*1510*/  @!P5 LDC.64 R16, c[0x0][0x210] ;  /* 0x00008400ff10db82 */ /* 0x000e620000000a00 */
[----:B--2---:R-:W-:Y:S01]  /*1520*/  @!P4 FFMA.FTZ R11, R19, R25, R11 ;  /* 0x00000019130bc223 */ /* 0x004fe2000001000b */
[----:B------:R-:W-:Y:S01]  /*1530*/  IMAD R19, R24, UR15, R21 ;  /* 0x0000000f18137c24 */ /* 0x000fe2000f8e0215 */
[----:B------:R-:W2:Y:S03]  /*1540*/  @!P5 LDG.E R25, desc[UR10][R12.64+0x40] ;  /* 0x0000400a0c19d981 */ /* 0x000ea6000c1e1900 */
[----:B------:R-:W-:-:S04]  /*1550*/  @!P2 IMAD R23, R19, UR14, R28 ;  /* 0x0000000e1317ac24 */ /* 0x000fc8000f8e021c */
[----:B0-----:R-:W-:-:S04]  /*1560*/  @!P2 IMAD.WIDE R14, R23, 0x4, R14 ;  /* 0x00000004170ea825 */ /* 0x001fc800078e020e */
[----:B------:R-:W-:Y:S02]  /*1570*/  @!P5 IMAD R23, R19, UR14, R18 ;  /* 0x0000000e1317dc24 */ /* 0x000fe4000f8e0212 */
[----:B------:R-:W3:Y:S02]  /*1580*/  @!P2 LDG.E R14, desc[UR10][R14.64] ;  /* 0x0000000a0e0ea981 */ /* 0x000ee4000c1e1900 */
[----:B-1----:R-:W-:Y:S02]  /*1590*/  @!P5 IMAD.WIDE R16, R23, 0x4, R16 ;  /* 0x000000041710d825 */ /* 0x002fe400078e0210 */
[----:B------:R-:W3:Y:S04]  /*15a0*/  @!P2 LDG.E R23, desc[UR10][R12.64+0x3c] ;  /* 0x00003c0a0c17a981 */ /* 0x000ee8000c1e1900 */
[----:B------:R-:W2:Y:S01]  /*15b0*/  @!P5 LDG.E R16, desc[UR10][R16.64] ;  /* 0x0000000a1010d981 */ /* 0x000ea2000c1e1900 */
[----:B------:R-:W-:-:S04]  /*15c0*/  LOP3.LUT R27, R26, R21, RZ, 0xfc, !PT ;  /* 0x000000151a1b7212 */ /* 0x000fc800078efcff */
[----:B------:R-:W-:Y:S02]  /*15d0*/  ISETP.LT.OR P3, PT, R27, RZ, P1 ;  /* 0x000000ff1b00720c */ /* 0x000fe40000f61670 */
[----:B------:R-:W-:Y:S02]  /*15e0*/  LOP3.LUT R27, R20, R21, RZ, 0xfc, !PT ;  /* 0x00000015141b7212 */ /* 0x000fe400078efcff */
[----:B------:R-:W-:Y:S02]  /*15f0*/  ISETP.GE.OR P3, PT, R26, UR14, P3 ;  /* 0x0000000e1a007c0c */ /* 0x000fe40009f66670 */
[----:B------:R-:W-:-:S04]  /*1600*/  ISETP.LT.OR P4, PT, R27, RZ, P1 ;  /* 0x000000ff1b00720c */ /* 0x000fc80000f81670 */
[----:B------:R-:W-:Y:S01]  /*1610*/  ISETP.GE.OR P4, PT, R20, UR14, P4 ;  /* 0x0000000e14007c0c */ /* 0x000fe2000a786670 */
[----:B---3--:R-:W-:-:S06]  /*1620*/  @!P2 FFMA.FTZ R11, R14, R23, R11 ;  /* 0x000000170e0ba223 */ /* 0x008fcc000001000b */
[----:B------:R-:W0:Y:S01]  /*1630*/  @!P3 LDC.64 R14, c[0x0][0x210] ;  /* 0x00008400ff0ebb82 */ /* 0x000e220000000a00 */
[----:B--2---:R-:W-:Y:S01]  /*1640*/  @!P5 FFMA.FTZ R11, R16, R25, R11 ;  /* 0x00000019100bd223 */ /* 0x004fe2000001000b */
[----:B------:R-:W-:-:S04]  /*1650*/  @!P3 IMAD R23, R19, UR14, R26 ;  /* 0x0000000e1317bc24 */ /* 0x000fc8000f8e021a */
[----:B------:R-:W2:Y:S02]  /*1660*/  @!P4 LDG.E R25, desc[UR10][R12.64+0x48] ;  /* 0x0000480a0c19c981 */ /* 0x000ea4000c1e1900 */
[----:B------:R-:W1:Y:S01]  /*1670*/  @!P4 LDC.64 R16, c[0x0][0x210] ;  /* 0x00008400ff10cb82 */ /* 0x000e620000000a00 */
[----:B0-----:R-:W-:-:S04]  /*1680*/  @!P3 IMAD.WIDE R14, R23, 0x4, R14 ;  /* 0x00000004170eb825 */ /* 0x001fc800078e020e */
[----:B------:R-:W-:Y:S02]  /*1690*/  @!P4 IMAD R23, R19, UR14, R20 ;  /* 0x0000000e1317cc24 */ /* 0x000fe4000f8e0214 */
[----:B------:R-:W3:Y:S02]  /*16a0*/  @!P3 LDG.E R14, desc[UR10][R14.64] ;  /* 0x0000000a0e0eb981 */ /* 0x000ee4000c1e1900 */
[----:B-1----:R-:W-:Y:S02]  /*16b0*/  @!P4 IMAD.WIDE R16, R23, 0x4, R16 ;  /* 0x000000041710c825 */ /* 0x002fe400078e0210 */
[----:B------:R-:W3:Y:S04]  /*16c0*/  @!P3 LDG.E R23, desc[UR10][R12.64+0x44] ;  /* 0x0000440a0c17b981 */ /* 0x000ee8000c1e1900 */
[----:B------:R-:W2:Y:S01]  /*16d0*/  @!P4 LDG.E R16, desc[UR10][R16.64] ;  /* 0x0000000a1010c981 */ /* 0x000ea2000c1e1900 */
[----:B------:R-:W-:Y:S01]  /*16e0*/  LOP3.LUT R27, R22, R21, RZ, 0xfc, !PT ;  /* 0x00000015161b7212 */ /* 0x000fe200078efcff */
[----:B------:R-:W-:-:S03]  /*16f0*/  VIADD R21, R21, UR16 ;  /* 0x0000001015157c36 */ /* 0x000fc60008000000 */
[----:B------:R-:W-:Y:S02]  /*1700*/  ISETP.LT.OR P0, PT, R27, RZ, P1 ;  /* 0x000000ff1b00720c */ /* 0x000fe40000f01670 */
[----:B------:R-:W-:Y:S02]  /*1710*/  ISETP.GE.AND P1, PT, R21, UR15, PT ;  /* 0x0000000f15007c0c */ /* 0x000fe4000bf26270 */
[----:B------:R-:W-:-:S04]  /*1720*/  LOP3.LUT R27, R28, R21, RZ, 0xfc, !PT ;  /* 0x000000151c1b7212 */ /* 0x000fc800078efcff */
[----:B------:R-:W-:-:S04]  /*1730*/  ISETP.LT.OR P2, PT, R27, RZ, P1 ;  /* 0x000000ff1b00720c */ /* 0x000fc80000f41670 */
[----:B------:R-:W-:Y:S02]  /*1740*/  ISETP.GE.OR P2, PT, R28, UR14, P2 ;  /* 0x0000000e1c007c0c */ /* 0x000fe40009746670 */
[----:B------:R-:W-:-:S13]  /*1750*/  ISETP.GE.OR P0, PT, R22, UR14, P0 ;  /* 0x0000000e16007c0c */ /* 0x000fda0008706670 */
[----:B------:R-:W-:Y:S02]  /*1760*/  @!P0 IMAD R19, R19, UR14, R22 ;  /* 0x0000000e13138c24 */ /* 0x000fe4000f8e0216 */
[----:B---3--:R-:W-:Y:S02]  /*1770*/  @!P3 FFMA.FTZ R11, R14, R23, R11 ;  /* 0x000000170e0bb223 */ /* 0x008fe4000001000b */
[----:B------:R-:W0:Y:S01]  /*1780*/  @!P2 LDC.64 R14, c[0x0][0x210] ;  /* 0x00008400ff0eab82 */ /* 0x000e220000000a00 */
[----:B------:R-:W-:Y:S01]  /*1790*/  LOP3.LUT R23, R18, R21, RZ, 0xfc, !PT ;  /* 0x0000001512177212 */ /* 0x000fe200078efcff */
[----:B--2---:R-:W-:-:S03]  /*17a0*/  @!P4 FFMA.FTZ R11, R16, R25, R11 ;  /* 0x00000019100bc223 */ /* 0x004fc6000001000b */
[----:B------:R-:W-:Y:S02]  /*17b0*/  ISETP.LT.OR P4, PT, R23, RZ, P1 ;  /* 0x000000ff1700720c */ /* 0x000fe40000f81670 */
[-C--:B------:R-:W-:Y:S01]  /*17c0*/  LOP3.LUT R23, R26, R21.reuse, RZ, 0xfc, !PT ;  /* 0x000000151a177212 */ /* 0x080fe200078efcff */
[----:B------:R-:W1:Y:S01]  /*17d0*/  @!P0 LDC.64 R16, c[0x0][0x210] ;  /* 0x00008400ff108b82 */ /* 0x000e620000000a00 */
[----:B------:R-:W-:Y:S02]  /*17e0*/  ISETP.GE.OR P4, PT, R18, UR14, P4 ;  /* 0x0000000e12007c0c */ /* 0x000fe4000a786670 */
[----:B------:R-:W-:Y:S01]  /*17f0*/  ISETP.LT.OR P3, PT, R23, RZ, P1 ;  /* 0x000000ff1700720c */ /* 0x000fe20000f61670 */
[----:B------:R-:W-:Y:S01]  /*1800*/  IMAD R23, R24, UR15, R21 ;  /* 0x0000000f18177c24 */ /* 0x000fe2000f8e0215 */
[----:B------:R-:W-:-:S04]  /*1810*/  LOP3.LUT R25, R20, R21, RZ, 0xfc, !PT ;  /* 0x0000001514197212 */ /* 0x000fc800078efcff */
[----:B------:R-:W-:Y:S01]  /*1820*/  ISETP.LT.OR P5, PT, R25, RZ, P1 ;  /* 0x000000ff1900720c */ /* 0x000fe20000fa1670 */
[----:B------:R-:W-:-:S03]  /*1830*/  @!P2 IMAD R25, R23, UR14, R28 ;  /* 0x0000000e1719ac24 */ /* 0x000fc6000f8e021c */
[----:B------:R-:W-:Y:S01]  /*1840*/  ISETP.GE.OR P5, PT, R20, UR14, P5 ;  /* 0x0000000e14007c0c */ /* 0x000fe2000afa6670 */
[----:B0-----:R-:W-:Y:S02]  /*1850*/  @!P2 IMAD.WIDE R24, R25, 0x4, R14 ;  /* 0x000000041918a825 */ /* 0x001fe400078e020e */
[----:B------:R-:W0:Y:S01]  /*1860*/  @!P4 LDC.64 R14, c[0x0][0x210] ;  /* 0x00008400ff0ecb82 */ /* 0x000e220000000a00 */
[----:B------:R-:W-:Y:S02]  /*1870*/  ISETP.GE.OR P3, PT, R26, UR14, P3 ;  /* 0x0000000e1a007c0c */ /* 0x000fe40009f66670 */
[----:B------:R-:W-:Y:S01]  /*1880*/  LOP3.LUT R21, R22, R21, RZ, 0xfc, !PT ;  /* 0x0000001516157212 */ /* 0x000fe200078efcff */
[----:B------:R-:W2:Y:S03]  /*1890*/  @!P2 LDG.E R24, desc[UR10][R24.64] ;  /* 0x0000000a1818a981 */ /* 0x000ea6000c1e1900 */
[----:B------:R-:W-:Y:S01]  /*18a0*/  ISETP.LT.OR P1, PT, R21, RZ, P1 ;  /* 0x000000ff1500720c */ /* 0x000fe20000f21670 */
[----:B-1----:R-:W-:-:S02]  /*18b0*/  @!P0 IMAD.WIDE R16, R19, 0x4, R16 ;  /* 0x0000000413108825 */ /* 0x002fc400078e0210 */
[----:B------:R-:W1:Y:S01]  /*18c0*/  @!P5 LDC.64 R28, c[0x0][0x210] ;  /* 0x00008400ff1cdb82 */ /* 0x000e620000000a00 */
[----:B------:R-:W-:Y:S02]  /*18d0*/  ISETP.GE.OR P1, PT, R22, UR14, P1 ;  /* 0x0000000e16007c0c */ /* 0x000fe40008f26670 */
[----:B------:R3:W4:Y:S01]  /*18e0*/  @!P0 LDG.E R19, desc[UR10][R16.64] ;  /* 0x0000000a10138981 */ /* 0x000722000c1e1900 */
[C---:B------:R-:W-:Y:S02]  /*18f0*/  @!P4 IMAD R21, R23.reuse, UR14, R18 ;  /* 0x0000000e1715cc24 */ /* 0x040fe4000f8e0212 */
[----:B------:R-:W-:Y:S01]  /*1900*/  @!P5 IMAD R18, R23, UR14, R20 ;  /* 0x0000000e1712dc24 */ /* 0x000fe2000f8e0214 */
[----:B------:R-:W5:Y:S01]  /*1910*/  @!P4 LDG.E R25, desc[UR10][R12.64+0x54] ;  /* 0x0000540a0c19c981 */ /* 0x000f62000c1e1900 */
[----:B---3--:R-:W3:Y:S01]  /*1920*/  @!P3 LDC.64 R16, c[0x0][0x210] ;  /* 0x00008400ff10bb82 */ /* 0x008ee20000000a00 */
[----:B0-----:R-:W-:-:S04]  /*1930*/  @!P4 IMAD.WIDE R20, R21, 0x4, R14 ;  /* 0x000000041514c825 */ /* 0x001fc800078e020e */
[----:B------:R-:W-:-:S03]  /*1940*/  @!P3 IMAD R27, R23, UR14, R26 ;  /* 0x0000000e171bbc24 */ /* 0x000fc6000f8e021a */
[----:B------:R-:W0:Y:S01]  /*1950*/  @!P1 LDC.64 R14, c[0x0][0x210] ;  /* 0x00008400ff0e9b82 */ /* 0x000e220000000a00 */
[----:B------:R-:W-:Y:S01]  /*1960*/  @!P1 IMAD R23, R23, UR14, R22 ;  /* 0x0000000e17179c24 */ /* 0x000fe2000f8e0216 */
[----:B------:R-:W5:Y:S01]  /*1970*/  @!P4 LDG.E R20, desc[UR10][R20.64] ;  /* 0x0000000a1414c981 */ /* 0x000f62000c1e1900 */
[----:B-1----:R-:W-:-:S03]  /*1980*/  @!P5 IMAD.WIDE R28, R18, 0x4, R28 ;  /* 0x00000004121cd825 */ /* 0x002fc600078e021c */
[----:B------:R-:W4:Y:S04]  /*1990*/  @!P0 LDG.E R22, desc[UR10][R12.64+0x4c] ;  /* 0x00004c0a0c168981 */ /* 0x000f28000c1e1900 */
[----:B------:R-:W2:Y:S04]  /*19a0*/  @!P2 LDG.E R18, desc[UR10][R12.64+0x50] ;  /* 0x0000500a0c12a981 */ /* 0x000ea8000c1e1900 */
[----:B------:R-:W5:Y:S01]  /*19b0*/  @!P3 LDG.E R26, desc[UR10][R12.64+0x58] ;  /* 0x0000580a0c1ab981 */ /* 0x000f62000c1e1900 */
[----:B---3--:R-:W-:-:S03]  /*19c0*/  @!P3 IMAD.WIDE R16, R27, 0x4, R16 ;  /* 0x000000041b10b825 */ /* 0x008fc600078e0210 */
[----:B------:R-:W3:Y:S04]  /*19d0*/  @!P5 LDG.E R28, desc[UR10][R28.64] ;  /* 0x0000000a1c1cd981 */ /* 0x000ee8000c1e1900 */
[----:B------:R1:W3:Y:S01]  /*19e0*/  @!P3 LDG.E R16, desc[UR10][R16.64] ;  /* 0x0000000a1010b981 */ /* 0x0002e2000c1e1900 */
[----:B0-----:R-:W-:-:S03]  /*19f0*/  @!P1 IMAD.WIDE R14, R23, 0x4, R14 ;  /* 0x00000004170e9825 */ /* 0x001fc600078e020e */
[----:B------:R-:W3:Y:S04]  /*1a00*/  @!P5 LDG.E R23, desc[UR10][R12.64+0x5c] ;  /* 0x00005c0a0c17d981 */ /* 0x000ee8000c1e1900 */
[----:B------:R-:W3:Y:S04]  /*1a10*/  @!P1 LDG.E R21, desc[UR10][R12.64+0x60] ;  /* 0x0000600a0c159981 */ /* 0x000ee8000c1e1900 */
[----:B------:R-:W3:Y:S01]  /*1a20*/  @!P1 LDG.E R14, desc[UR10][R14.64] ;  /* 0x0000000a0e0e9981 */ /* 0x000ee2000c1e1900 */
[----:B-1----:R-:W-:Y:S01]  /*1a30*/  SHF.R.S64 R17, R7, 0x1e, R10 ;  /* 0x0000001e07117819 */ /* 0x002fe2000000100a */
[----:B----4-:R-:W-:-:S04]  /*1a40*/  @!P0 FFMA.FTZ R11, R19, R22, R11 ;  /* 0x00000016130b8223 */ /* 0x010fc8000001000b */
[----:B--2---:R-:W-:-:S04]  /*1a50*/  @!P2 FFMA.FTZ R11, R24, R18, R11 ;  /* 0x00000012180ba223 */ /* 0x004fc8000001000b */
[----:B-----5:R-:W-:-:S04]  /*1a60*/  @!P4 FFMA.FTZ R11, R20, R25, R11 ;  /* 0x00000019140bc223 */ /* 0x020fc8000001000b */
[----:B---3--:R-:W-:Y:S01]  /*1a70*/  @!P3 FFMA.FTZ R11, R16, R26, R11 ;  /* 0x0000001a100bb223 */ /* 0x008fe2000001000b */
[----:B------:R-:W-:-:S03]  /*1a80*/  IADD3 R16, P0, R17, UR18, RZ ;  /* 0x0000001211107c10 */ /* 0x000fc6000ff1e0ff */
[----:B------:R-:W-:Y:S01]  /*1a90*/  @!P5 FFMA.FTZ R11, R28, R23, R11 ;  /* 0x000000171c0bd223 */ /* 0x000fe2000001000b */
[----:B------:R-:W-:Y:S02]  /*1aa0*/  LEA.HI.X.SX32 R17, R10, UR19, 0x2, P0 ;  /* 0x000000130a117c11 */ /* 0x000fe400080f16ff */
[----:B------:R-:W-:Y:S01]  /*1ab0*/  IADD3 R9, P0, R9, UR5, RZ ;  /* 0x0000000509097c10 */ /* 0x000fe2000ff1e0ff */
[----:B------:R-:W-:-:S04]  /*1ac0*/  @!P1 FFMA.FTZ R11, R14, R21, R11 ;  /* 0x000000150e0b9223 */ /* 0x000fc8000001000b */
[----:B------:R-:W-:Y:S01]  /*1ad0*/  IMAD.X R6, RZ, RZ, R6, P0 ;  /* 0x000000ffff067224 */ /* 0x000fe200000e0606 */
[----:B------:R-:W-:Y:S01]  /*1ae0*/  ISETP.GE.U32.AND P0, PT, R9, UR17, PT ;  /* 0x0000001109007c0c */ /* 0x000fe2000bf06070 */
[----:B------:R0:W-:Y:S03]  /*1af0*/  STG.E desc[UR10][R16.64], R11 ;  /* 0x0000000b10007986 */ /* 0x0001e6000c10190a */
[----:B------:R-:W-:Y:S02]  /*1b00*/  ISETP.GE.AND.EX P0, PT, R6, UR9, PT, P0 ;  /* 0x0000000906007c0c */ /* 0x000fe4000bf06300 */
[----:B------:R-:W-:-:S04]  /*1b10*/  IADD3 R7, P1, RZ, R7, RZ ;  /* 0x00000007ff077210 */ /* 0x000fc80007f3e0ff */
[----:B------:R-:W-:-:S07]  /*1b20*/  IADD3.X R10, R10, UR5, RZ, P1, !PT ;  /* 0x000000050a0a7c10 */ /* 0x000fce0008ffe4ff */
[----:B0-----:R-:W-:Y:S05]  /*1b30*/  @!P0 BRA `(.L_x_1009) ;  /* 0xffffffe800588947 */ /* 0x001fea000383ffff */
[----:B------:R-:W-:Y:S05]  /*1b40*/  BSYNC B0 ;  /* 0x0000000000007941 */ /* 0x000fea0003800000 */
.L_x_1008:
[----:B------:R-:W-:Y:S05]  /*1b50*/  EXIT ;  /* 0x000000000000794d */ /* 0x000fea0003800000 */
.L_x_1007:
[----:B------:R-:W0:Y:S01]  /*1b60*/  LDC R0, c[0x0][0x2b0] ;  /* 0x0000ac00ff007b82 */ /* 0x000e220000000800 */
[----:B------:R-:W-:Y:S01]  /*1b70*/  IMAD.MOV.U32 R8, RZ, RZ, RZ ;  /* 0x000000ffff087224 */ /* 0x000fe200078e00ff */
[----:B------:R-:W-:Y:S01]  /*1b80*/  BSSY B0, `(.L_x_1010) ;  /* 0x0000162000007945 */ /* 0x000fe20003800000 */
[----:B------:R-:W-:Y:S01]  /*1b90*/  MOV R2, RZ ;  /* 0x000000ff00027202 */ /* 0x000fe20000000f00 */
[----:B------:R-:W-:Y:S01]  /*1ba0*/  ULDC UR7, c[0x0][0x29c] ;  /* 0x0000a70000077ab9 */ /* 0x000fe20000000800 */
[----:B------:R-:W-:Y:S01]  /*1bb0*/  ULDC.U8 UR8, c[0x0][0x298] ;  /* 0x0000a60000087ab9 */ /* 0x000fe20000000000 */
[----:B------:R-:W-:Y:S01]  /*1bc0*/  ULDC UR16, c[0x0][0x2d0] ;  /* 0x0000b40000107ab9 */ /* 0x000fe20000000800 */
[----:B------:R-:W-:Y:S01]  /*1bd0*/  ULDC UR17, c[0x0][0x2d4] ;  /* 0x0000b50000117ab9 */ /* 0x000fe20000000800 */
[----:B------:R-:W1:Y:S01]  /*1be0*/  LDC R5, c[0x0][0x2b0] ;  /* 0x0000ac00ff057b82 */ /* 0x000e620000000800 */
[----:B------:R-:W-:Y:S01]  /*1bf0*/  ULDC.64 UR12, c[0x0][0x2c0] ;  /* 0x0000b000000c7ab9 */ /* 0x000fe20000000a00 */
[----:B------:R-:W-:Y:S01]  /*1c00*/  ULDC.64 UR14, c[0x0][0x2a8] ;  /* 0x0000aa00000e7ab9 */ /* 0x000fe20000000a00 */
[----:B------:R-:W-:-:S05]  /*1c10*/  ULDC.64 UR18, c[0x0][0x238] ;  /* 0x00008e0000127ab9 */ /* 0x000fca0000000a00 */
[----:B------:R-:W2:Y:S01]  /*1c20*/  LDC R6, c[0x0][0x2a0] ;  /* 0x0000a800ff067b82 */ /* 0x000ea20000000800 */
[----:B0-----:R-:W-:-:S07]  /*1c30*/  IABS R4, R0 ;  /* 0x0000000000047213 */ /* 0x001fce0000000000 */
[----:B------:R-:W0:Y:S01]  /*1c40*/  LDC R7, c[0x0][0x2b4] ;  /* 0x0000ad00ff077b82 */ /* 0x000e220000000800 */
[----:B------:R-:W3:Y:S07]  /*1c50*/  I2F.RP R0, R4 ;  /* 0x0000000400007306 */ /* 0x000eee0000209400 */
[----:B------:R-:W4:Y:S01]  /*1c60*/  LDC.64 R12, c[0x0][0x260] ;  /* 0x00009800ff0c7b82 */ /* 0x000f220000000a00 */
[----:B---3--:R-:W3:Y:S02]  /*1c70*/  MUFU.RCP R0, R0 ;  /* 0x0000000000007308 */ /* 0x008ee40000001000 */
[----:B---3--:R-:W-:-:S06]  /*1c80*/  IADD3 R9, R0, 0xffffffe, RZ ;  /* 0x0ffffffe00097810 */ /* 0x008fcc0007ffe0ff */
[----:B------:R-:W3:Y:S02]  /*1c90*/  F2I.FTZ.U32.TRUNC.NTZ R9, R9 ;  /* 0x0000000900097305 */ /* 0x000ee4000021f000 */
[----:B---3--:R-:W-:-:S04]  /*1ca0*/  IMAD.MOV R11, RZ, RZ, -R9 ;  /* 0x000000ffff0b7224 */ /* 0x008fc800078e0a09 */
[----:B------:R-:W-:-:S04]  /*1cb0*/  IMAD R11, R11, R4, RZ ;  /* 0x000000040b0b7224 */ /* 0x000fc800078e02ff */
[----:B------:R-:W-:-:S04]  /*1cc0*/  IMAD.HI.U32 R8, R9, R11, R8 ;  /* 0x0000000b09087227 */ /* 0x000fc800078e0008 */
[----:B012-4-:R-:W-:-:S07]  /*1cd0*/  IMAD.MOV.U32 R9, RZ, RZ, R10 ;  /* 0x000000ffff097224 */ /* 0x017fce00078e000a */
.L_x_1011:
[----:B------:R-:W-:Y:S01]  /*1ce0*/  IABS R11, R7 ;  /* 0x00000007000b7213 */ /* 0x000fe20000000000 */
[----:B------:R-:W-:Y:S01]  /*1cf0*/  IMAD.MOV R25, RZ, RZ, -R5 ;  /* 0x000000ffff197224 */ /* 0x000fe200078e0a05 */
[----:B------:R-:W-:Y:S01]  /*1d00*/  IABS R15, R10 ;  /* 0x0000000a000f7213 */ /* 0x000fe20000000000 */
[----:B------:R-:W-:Y:S01]  /*1d10*/  UPRMT UR6, UR8, 0x8880, URZ ;  /* 0x0000888008067896 */ /* 0x000fe2000800003f */
        /* <DEDUP_REMOVED lines=11> */
[----:B------:R-:W-:Y:S01]  /*1dd0*/  @!P1 IADD3 R15, R15, -R14, RZ ;  /* 0x8000000e0f0f9210 */ /* 0x000fe20007ffe0ff */
[----:B------:R-:W-:Y:S01]  /*1de0*/  @!P1 VIADD R18, R18, 0x1 ;  /* 0x0000000112129836 */ /* 0x000fe20000000000 */
[----:B------:R-:W-:Y:S01]  /*1df0*/  ISETP.NE.AND P1, PT, R5, RZ, PT ;  /* 0x000000ff0500720c */ /* 0x000fe20003f25270 */
[----:B0-----:R-:W-:Y:S01]  /*1e00*/  VIADD R14, R16, 0xffffffe ;  /* 0x0ffffffe100e7836 */ /* 0x001fe20000000000 */
[----:B------:R-:W-:-:S03]  /*1e10*/  ISETP.GE.U32.AND P0, PT, R15, R4, PT ;  /* 0x000000040f00720c */ /* 0x000fc60003f06070 */
[----:B------:R0:W1:Y:S02]  /*1e20*/  F2I.FTZ.U32.TRUNC.NTZ R15, R14 ;  /* 0x0000000e000f7305 */ /* 0x000064000021f000 */
[----:B0-----:R-:W-:-:S08]  /*1e30*/  IMAD.MOV.U32 R14, RZ, RZ, RZ ;  /* 0x000000ffff0e7224 */ /* 0x001fd000078e00ff */
[----:B------:R-:W-:Y:S01]  /*1e40*/  @P0 IADD3 R18, R18, 0x1, RZ ;  /* 0x0000000112120810 */ /* 0x000fe20007ffe0ff */
[----:B-1----:R-:W-:-:S04]  /*1e50*/  IMAD.MOV R0, RZ, RZ, -R15 ;  /* 0x000000ffff007224 */ /* 0x002fc800078e0a0f */
[----:B------:R-:W-:Y:S01]  /*1e60*/  @!P2 IMAD.MOV R18, RZ, RZ, -R18 ;  /* 0x000000ffff12a224 */ /* 0x000fe200078e0a12 */
[----:B------:R-:W-:Y:S01]  /*1e70*/  @!P1 LOP3.LUT R18, RZ, R5, RZ, 0x33, !PT ;  /* 0x00000005ff129212 */ /* 0x000fe200078e33ff */
[----:B------:R-:W-:Y:S01]  /*1e80*/  IMAD R17, R0, R11, RZ ;  /* 0x0000000b00117224 */ /* 0x000fe200078e02ff */
[----:B------:R-:W-:Y:S02]  /*1e90*/  MOV R0, R19 ;  /* 0x0000001300007202 */ /* 0x000fe40000000f00 */
[----:B------:R-:W-:Y:S01]  /*1ea0*/  IABS R16, R18 ;  /* 0x0000001200107213 */ /* 0x000fe20000000000 */
[----:B------:R-:W-:Y:S01]  /*1eb0*/  IMAD.HI.U32 R17, R15, R17, R14 ;  /* 0x000000110f117227 */ /* 0x000fe200078e000e */
[----:B------:R-:W0:Y:S03]  /*1ec0*/  I2F.RP R19, R0 ;  /* 0x0000000000137306 */ /* 0x000e260000209400 */
[----:B------:R-:W-:-:S02]  /*1ed0*/  IMAD.MOV.U32 R14, RZ, RZ, R16 ;  /* 0x000000ffff0e7224 */ /* 0x000fc400078e0010 */
[----:B------:R-:W-:Y:S02]  /*1ee0*/  IMAD R25, R18, R25, R10 ;  /* 0x0000001912197224 */ /* 0x000fe400078e020a */
[----:B------:R-:W-:-:S05]  /*1ef0*/  IMAD.HI.U32 R27, R17, R14, RZ ;  /* 0x0000000e111b7227 */ /* 0x000fca00078e00ff */
[----:B------:R-:W-:Y:S01]  /*1f00*/  IADD3 R15, -R27, RZ, RZ ;  /* 0x000000ff1b0f7210 */ /* 0x000fe20007ffe1ff */
[----:B0-----:R-:W0:Y:S04]  /*1f10*/  MUFU.RCP R19, R19 ;  /* 0x0000001300137308 */ /* 0x001e280000001000 */
[----:B------:R-:W-:-:S05]  /*1f20*/  IMAD R14, R11, R15, R14 ;  /* 0x0000000f0b0e7224 */ /* 0x000fca00078e020e */
[----:B------:R-:W-:Y:S01]  /*1f30*/  ISETP.GT.U32.AND P1, PT, R11, R14, PT ;  /* 0x0000000e0b00720c */ /* 0x000fe20003f24070 */
[----:B0-----:R-:W-:-:S12]  /*1f40*/  VIADD R16, R19, 0xffffffe ;  /* 0x0ffffffe13107836 */ /* 0x001fd80000000000 */
[----:B------:R-:W-:Y:S01]  /*1f50*/  @!P1 IMAD.IADD R14, R14, 0x1, -R11 ;  /* 0x000000010e0e9824 */ /* 0x000fe200078e0a0b */
[----:B------:R0:W1:Y:S01]  /*1f60*/  F2I.FTZ.U32.TRUNC.NTZ R17, R16 ;  /* 0x0000001000117305 */ /* 0x000062000021f000 */
[----:B------:R-:W-:Y:S02]  /*1f70*/  @!P1 IADD3 R27, R27, 0x1, RZ ;  /* 0x000000011b1b9810 */ /* 0x000fe40007ffe0ff */
[----:B------:R-:W-:Y:S02]  /*1f80*/  ISETP.NE.AND P1, PT, R7, RZ, PT ;  /* 0x000000ff0700720c */ /* 0x000fe40003f25270 */
[----:B------:R-:W-:Y:S02]  /*1f90*/  ISETP.GE.U32.AND P0, PT, R14, R11, PT ;  /* 0x0000000b0e00720c */ /* 0x000fe40003f06070 */
[----:B------:R-:W-:Y:S01]  /*1fa0*/  LOP3.LUT R11, R18, R7, RZ, 0x3c, !PT ;  /* 0x00000007120b7212 */ /* 0x000fe200078e3cff */
[----:B------:R-:W2:Y:S01]  /*1fb0*/  LDC.64 R14, c[0x0][0x2c8] ;  /* 0x0000b200ff0e7b82 */ /* 0x000ea20000000a00 */
[----:B0-----:R-:W-:-:S02]  /*1fc0*/  IMAD.MOV.U32 R16, RZ, RZ, RZ ;  /* 0x000000ffff107224 */ /* 0x001fc400078e00ff */
[----:B------:R-:W-:Y:S01]  /*1fd0*/  ISETP.GE.AND P2, PT, R11, RZ, PT ;  /* 0x000000ff0b00720c */ /* 0x000fe20003f46270 */
[----:B-1----:R-:W-:-:S06]  /*1fe0*/  IMAD.MOV R11, RZ, RZ, -R17 ;  /* 0x000000ffff0b7224 */ /* 0x002fcc00078e0a11 */
[----:B------:R-:W-:Y:S02]  /*1ff0*/  @P0 VIADD R27, R27, 0x1 ;  /* 0x000000011b1b0836 */ /* 0x000fe40000000000 */
[----:B------:R-:W-:-:S04]  /*2000*/  IMAD R11, R11, R0, RZ ;  /* 0x000000000b0b7224 */ /* 0x000fc800078e02ff */
[----:B------:R-:W-:Y:S01]  /*2010*/  @!P2 IADD3 R27, -R27, RZ, RZ ;  /* 0x000000ff1b1ba210 */ /* 0x000fe20007ffe1ff */
[----:B------:R-:W-:Y:S01]  /*2020*/  IMAD.HI.U32 R16, R17, R11, R16 ;  /* 0x0000000b11107227 */ /* 0x000fe200078e0010 */
[----:B------:R-:W-:Y:S02]  /*2030*/  @!P1 LOP3.LUT R27, RZ, R7, RZ, 0x33, !PT ;  /* 0x00000007ff1b9212 */ /* 0x000fe400078e33ff */
[----:B------:R-:W-:Y:S02]  /*2040*/  ISETP.NE.AND P1, PT, RZ, UR6, PT ;  /* 0x00000006ff007c0c */ /* 0x000fe4000bf25270 */
[----:B------:R-:W-:Y:S02]  /*2050*/  IABS R19, R27 ;  /* 0x0000001b00137213 */ /* 0x000fe40000000000 */
[----:B------:R-:W-:Y:S01]  /*2060*/  IADD3 R26, -R27, RZ, RZ ;  /* 0x000000ff1b1a7210 */ /* 0x000fe20007ffe1ff */
[----:B--2---:R-:W-:Y:S01]  /*2070*/  IMAD R25, R25, UR12, -R14 ;  /* 0x0000000c19197c24 */ /* 0x004fe2000f8e0a0e */
[----:B------:R-:W-:Y:S01]  /*2080*/  ISETP.GE.AND P4, PT, R27, RZ, PT ;  /* 0x000000ff1b00720c */ /* 0x000fe20003f86270 */
[----:B------:R-:W-:-:S02]  /*2090*/  IMAD.MOV.U32 R17, RZ, RZ, R19 ;  /* 0x000000ffff117224 */ /* 0x000fc400078e0013 */
[----:B------:R-:W-:Y:S02]  /*20a0*/  IMAD R26, R7, R26, R18 ;  /* 0x0000001a071a7224 */ /* 0x000fe400078e0212 */
[----:B------:R-:W-:Y:S02]  /*20b0*/  IMAD.HI.U32 R11, R16, R17, RZ ;  /* 0x00000011100b7227 */ /* 0x000fe400078e00ff */
[----:B------:R-:W0:Y:S02]  /*20c0*/  @P1 LDC.64 R22, c[0x0][0x288] ;  /* 0x0000a200ff161b82 */ /* 0x000e240000000a00 */
[----:B------:R-:W-:Y:S02]  /*20d0*/  IMAD.MOV R11, RZ, RZ, -R11 ;  /* 0x000000ffff0b7224 */ /* 0x000fe400078e0a0b */
[----:B------:R-:W-:Y:S02]  /*20e0*/  IMAD R26, R26, UR13, -R15 ;  /* 0x0000000d1a1a7c24 */ /* 0x000fe4000f8e0a0f */
[----:B------:R-:W-:-:S02]  /*20f0*/  IMAD R11, R0, R11, R17 ;  /* 0x0000000b000b7224 */ /* 0x000fc400078e0211 */
[----:B------:R-:W-:Y:S01]  /*2100*/  IMAD R24, R27, UR15, R26 ;  /* 0x0000000f1b187c24 */ /* 0x000fe2000f8e021a */
[----:B------:R-:W-:Y:S02]  /*2110*/  ISETP.GE.AND P0, PT, R26, UR15, PT ;  /* 0x0000000f1a007c0c */ /* 0x000fe4000bf06270 */
[----:B------:R-:W-:Y:S02]  /*2120*/  ISETP.GT.U32.AND P3, PT, R0, R11, PT ;  /* 0x0000000b0000720c */ /* 0x000fe40003f64070 */
[----:B------:R-:W-:-:S04]  /*2130*/  LOP3.LUT R14, R25, R26, RZ, 0xfc, !PT ;  /* 0x0000001a190e7212 */ /* 0x000fc800078efcff */
[----:B------:R-:W-:-:S04]  /*2140*/  ISETP.LT.OR P2, PT, R14, RZ, P0 ;  /* 0x000000ff0e00720c */ /* 0x000fc80000741670 */
[----:B------:R-:W-:-:S03]  /*2150*/  ISETP.GE.OR P2, PT, R25, UR14, P2 ;  /* 0x0000000e19007c0c */ /* 0x000fc60009746670 */
[----:B------:R-:W-:-:S04]  /*2160*/  @!P3 IADD3 R11, R11, -R0, RZ ;  /* 0x800000000b0bb210 */ /* 0x000fc80007ffe0ff */
[----:B------:R-:W-:-:S06]  /*2170*/  ISETP.GT.U32.AND P3, PT, R0, R11, PT ;  /* 0x0000000b0000720c */ /* 0x000fcc0003f64070 */
[----:B------:R-:W1:Y:S07]  /*2180*/  @!P2 LDC.64 R16, c[0x0][0x210] ;  /* 0x00008400ff10ab82 */ /* 0x000e6e0000000a00 */
[----:B------:R-:W-:Y:S02]  /*2190*/  @!P3 IMAD.IADD R11, R11, 0x1, -R0 ;  /* 0x000000010b0bb824 */ /* 0x000fe400078e0a00 */
[----:B------:R-:W-:Y:S02]  /*21a0*/  IMAD.MOV.U32 R0, RZ, RZ, RZ ;  /* 0x000000ffff007224 */ /* 0x000fe400078e00ff */
[----:B------:R-:W-:-:S02]  /*21b0*/  IMAD.MOV.U32 R19, RZ, RZ, R11 ;  /* 0x000000ffff137224 */ /* 0x000fc400078e000b */
[----:B------:R-:W-:-:S03]  /*21c0*/  @!P2 IMAD R11, R24, UR14, R25 ;  /* 0x0000000e180bac24 */ /* 0x000fc6000f8e0219 */
[----:B------:R-:W-:Y:S02]  /*21d0*/  @!P4 IADD3 R19, -R19, RZ, RZ ;  /* 0x000000ff1313c210 */ /* 0x000fe40007ffe1ff */
[----:B------:R-:W-:-:S05]  /*21e0*/  @!P5 LOP3.LUT R19, RZ, R6, RZ, 0x33, !PT ;  /* 0x00000006ff13d212 */ /* 0x000fca00078e33ff */
[----:B------:R-:W-:Y:S02]  /*21f0*/  IMAD R15, R19, UR4, RZ ;  /* 0x00000004130f7c24 */ /* 0x000fe4000f8e02ff */
[----:B-1----:R-:W-:-:S04]  /*2200*/  @!P2 IMAD.WIDE R16, R11, 0x4, R16 ;  /* 0x000000040b10a825 */ /* 0x002fc800078e0210 */
[----:B0-----:R-:W-:Y:S01]  /*2210*/  @P1 IMAD.WIDE R22, R19, 0x4, R22 ;  /* 0x0000000413161825 */ /* 0x001fe200078e0216 */
[----:B------:R0:W2:Y:S03]  /*2220*/  @!P2 LDG.E R21, desc[UR10][R16.64] ;  /* 0x0000000a1015a981 */ /* 0x0000a6000c1e1900 */
[----:B------:R-:W-:Y:S01]  /*2230*/  IMAD.WIDE R14, R15, 0x4, R12 ;  /* 0x000000040f0e7825 */ /* 0x000fe200078e020c */
[----:B------:R-:W2:Y:S04]  /*2240*/  @P1 LDG.E R0, desc[UR10][R22.64] ;  /* 0x0000000a16001981 */ /* 0x000ea8000c1e1900 */
[----:B------:R-:W2:Y:S01]  /*2250*/  @!P2 LDG.E R28, desc[UR10][R14.64] ;  /* 0x0000000a0e1ca981 */ /* 0x000ea2000c1e1900 */
[----:B------:R-:W-:-:S05]  /*2260*/  VIADD R11, R25, UR16 ;  /* 0x00000010190b7c36 */ /* 0x000fca0008000000 */
[CC--:B------:R-:W-:Y:S02]  /*2270*/  LOP3.LUT R18, R11.reuse, R26.reuse, RZ, 0xfc, !PT ;  /* 0x0000001a0b127212 */ /* 0x0c0fe400078efcff */
[C---:B------:R-:W-:Y:S02]  /*2280*/  IADD3 R20, R11.reuse, UR16, RZ ;  /* 0x000000100b147c10 */ /* 0x040fe4000fffe0ff */
[----:B------:R-:W-:Y:S02]  /*2290*/  ISETP.LT.OR P1, PT, R18, RZ, P0 ;  /* 0x000000ff1200720c */ /* 0x000fe40000721670 */
[----:B------:R-:W-:Y:S02]  /*22a0*/  LOP3.LUT R18, R20, R26, RZ, 0xfc, !PT ;  /* 0x0000001a14127212 */ /* 0x000fe400078efcff */
[----:B------:R-:W-:Y:S02]  /*22b0*/  ISETP.GE.OR P1, PT, R11, UR14, P1 ;  /* 0x0000000e0b007c0c */ /* 0x000fe40008f26670 */
[----:B------:R-:W-:-:S04]  /*22c0*/  ISETP.LT.OR P3, PT, R18, RZ, P0 ;  /* 0x000000ff1200720c */ /* 0x000fc80000761670 */
[----:B------:R-:W-:-:S07]  /*22d0*/  ISETP.GE.OR P3, PT, R20, UR14, P3 ;  /* 0x0000000e14007c0c */ /* 0x000fce0009f66670 */
[----:B------:R-:W1:Y:S01]  /*22e0*/  @!P1 LDC.64 R18, c[0x0][0x210] ;  /* 0x00008400ff129b82 */ /* 0x000e620000000a00 */
[----:B------:R-:W3:Y:S05]  /*22f0*/  @!P1 LDG.E R22, desc[UR10][R14.64+0x4] ;  /* 0x0000040a0e169981 */ /* 0x000eea000c1e1900 */
[----:B------:R-:W4:Y:S02]  /*2300*/  @!P3 LDG.E R23, desc[UR10][R14.64+0x8] ;  /* 0x0000080a0e17b981 */ /* 0x000f24000c1e1900 */
[----:B0-----:R-:W0:Y:S01]  /*2310*/  @!P3 LDC.64 R16, c[0x0][0x210] ;  /* 0x00008400ff10bb82 */ /* 0x001e220000000a00 */
[----:B--2---:R-:W-:Y:S01]  /*2320*/  @!P2 FFMA.FTZ R0, R21, R28, R0 ;  /* 0x0000001c1500a223 */ /* 0x004fe20000010000 */
[----:B------:R-:W-:-:S04]  /*2330*/  @!P1 IMAD R21, R24, UR14, R11 ;  /* 0x0000000e18159c24 */ /* 0x000fc8000f8e020b */
[----:B-1----:R-:W-:-:S04]  /*2340*/  @!P1 IMAD.WIDE R18, R21, 0x4, R18 ;  /* 0x0000000415129825 */ /* 0x002fc800078e0212 */
[----:B------:R-:W-:Y:S02]  /*2350*/  @!P3 IMAD R21, R24, UR14, R20 ;  /* 0x0000000e1815bc24 */ /* 0x000fe4000f8e0214 */
[----:B------:R-:W3:Y:S02]  /*2360*/  @!P1 LDG.E R19, desc[UR10][R18.64] ;  /* 0x0000000a12139981 */ /* 0x000ee4000c1e1900 */
[----:B0-----:R-:W-:-:S06]  /*2370*/  @!P3 IMAD.WIDE R16, R21, 0x4, R16 ;  /* 0x000000041510b825 */ /* 0x001fcc00078e0210 */
[----:B------:R-:W4:Y:S01]  /*2380*/  @!P3 LDG.E R17, desc[UR10][R16.64] ;  /* 0x0000000a1011b981 */ /* 0x000f22000c1e1900 */
[----:B------:R-:W-:-:S05]  /*2390*/  VIADD R21, R20, UR16 ;  /* 0x0000001014157c36 */ /* 0x000fca0008000000 */
[----:B------:R-:W-:-:S04]  /*23a0*/  LOP3.LUT R28, R21, R26, RZ, 0xfc, !PT ;  /* 0x0000001a151c7212 */ /* 0x000fc800078efcff */
[----:B------:R-:W-:-:S04]  /*23b0*/  ISETP.LT.OR P2, PT, R28, RZ, P0 ;  /* 0x000000ff1c00720c */ /* 0x000fc80000741670 */
[----:B------:R-:W-:Y:S01]  /*23c0*/  ISETP.GE.OR P2, PT, R21, UR14, P2 ;  /* 0x0000000e15007c0c */ /* 0x000fe20009746670 */
[----:B---3--:R-:W-:Y:S01]  /*23d0*/  @!P1 FFMA.FTZ R0, R19, R22, R0 ;  /* 0x0000001613009223 */ /* 0x008fe20000010000 */
[----:B------:R-:W-:-:S11]  /*23e0*/  VIADD R22, R21, UR16 ;  /* 0x0000001015167c36 */ /* 0x000fd60008000000 */
[----:B------:R-:W0:Y:S01]  /*23f0*/  @!P2 LDC.64 R18, c[0x0][0x210] ;  /* 0x00008400ff12ab82 */ /* 0x000e220000000a00 */
[----:B----4-:R-:W-:Y:S01]  /*2400*/  @!P3 FFMA.FTZ R0, R17, R23, R0 ;  /* 0x000000171100b223 */ /* 0x010fe20000010000 */
[----:B------:R-:W-:-:S04]  /*2410*/  LOP3.LUT R23, R22, R26, RZ, 0xfc, !PT ;  /* 0x0000001a16177212 */ /* 0x000fc800078efcff */
[----:B------:R-:W-:Y:S01]  /*2420*/  ISETP.LT.OR P0, PT, R23, RZ, P0 ;  /* 0x000000ff1700720c */ /* 0x000fe20000701670 */
[----:B------:R-:W-:Y:S01]  /*2430*/  @!P2 IMAD R17, R24, UR14, R21 ;  /* 0x0000000e1811ac24 */ /* 0x000fe2000f8e0215 */
[----:B------:R-:W2:Y:S02]  /*2440*/  @!P2 LDG.E R23, desc[UR10][R14.64+0xc] ;  /* 0x00000c0a0e17a981 */ /* 0x000ea4000c1e1900 */
[----:B------:R-:W-:Y:S01]  /*2450*/  ISETP.GE.OR P1, PT, R22, UR14, P0 ;  /* 0x0000000e16007c0c */ /* 0x000fe20008726670 */
[----:B0-----:R-:W-:-:S12]  /*2460*/  @!P2 IMAD.WIDE R18, R17, 0x4, R18 ;  /* 0x000000041112a825 */ /* 0x001fd800078e0212 */
[----:B------:R-:W0:Y:S01]  /*2470*/  @!P1 LDC.64 R16, c[0x0][0x210] ;  /* 0x00008400ff109b82 */ /* 0x000e220000000a00 */
[----:B------:R-:W-:Y:S01]  /*2480*/  @!P1 IMAD R29, R24, UR14, R22 ;  /* 0x0000000e181d9c24 */ /* 0x000fe2000f8e0216 */
[----:B------:R-:W2:Y:S04]  /*2490*/  @!P2 LDG.E R19, desc[UR10][R18.64] ;  /* 0x0000000a1213a981 */ /* 0x000ea8000c1e1900 */
[----:B------:R-:W3:Y:S01]  /*24a0*/  @!P1 LDG.E R24, desc[UR10][R14.64+0x10] ;  /* 0x0000100a0e189981 */ /* 0x000ee2000c1e1900 */
[----:B0-----:R-:W-:-:S06]  /*24b0*/  @!P1 IMAD.WIDE R28, R29, 0x4, R16 ;  /* 0x000000041d1c9825 */ /* 0x001fcc00078e0210 */
[----:B------:R-:W3:Y:S01]  /*24c0*/  @!P1 LDG.E R29, desc[UR10][R28.64] ;  /* 0x0000000a1c1d9981 */ /* 0x000ee2000c1e1900 */
[----:B------:R-:W-:-:S04]  /*24d0*/  IADD3 R26, R26, UR17, RZ ;  /* 0x000000111a1a7c10 */ /* 0x000fc8000fffe0ff */
[----:B------:R-:W-:Y:S02]  /*24e0*/  ISETP.GE.AND P0, PT, R26, UR15, PT ;  /* 0x0000000f1a007c0c */ /* 0x000fe4000bf06270 */
[----:B------:R-:W-:-:S04]  /*24f0*/  LOP3.LUT R16, R25, R26, RZ, 0xfc, !PT ;  /* 0x0000001a19107212 */ /* 0x000fc800078efcff */
[----:B------:R-:W-:-:S04]  /*2500*/  ISETP.LT.OR P3, PT, R16, RZ, P0 ;  /* 0x000000ff1000720c */ /* 0x000fc80000761670 */
[----:B------:R-:W-:-:S13]  /*2510*/  ISETP.GE.OR P3, PT, R25, UR14, P3 ;  /* 0x0000000e19007c0c */ /* 0x000fda0009f66670 */
[----:B------:R-:W0:Y:S01]  /*2520*/  @!P3 LDC.64 R16, c[0x0][0x210] ;  /* 0x00008400ff10bb82 */ /* 0x000e220000000a00 */
[----:B------:R-:W4:Y:S01]  /*2530*/  @!P3 LDG.E R18, desc[UR10][R14.64+0x14] ;  /* 0x0000140a0e12b981 */ /* 0x000f22000c1e1900 */
[----:B--2---:R-:W-:-:S04]  /*2540*/  @!P2 FFMA.FTZ R0, R19, R23, R0 ;  /* 0x000000171300a223 */ /* 0x004fc80000010000 */
[----:B---3--:R-:W-:Y:S01]  /*2550*/  @!P1 FFMA.FTZ R0, R29, R24, R0 ;  /* 0x000000181d009223 */ /* 0x008fe20000010000 */
[----:B------:R-:W-:-:S04]  /*2560*/  IMAD R24, R27, UR15, R26 ;  /* 0x0000000f1b187c24 */ /* 0x000fc8000f8e021a */
[----:B------:R-:W-:-:S04]  /*2570*/  @!P3 IMAD R29, R24, UR14, R25 ;  /* 0x0000000e181dbc24 */ /* 0x000fc8000f8e0219 */
[----:B0-----:R-:W-:-:S06]  /*2580*/  @!P3 IMAD.WIDE R28, R29, 0x4, R16 ;  /* 0x000000041d1cb825 */ /* 0x001fcc00078e0210 */
[----:B------:R-:W4:Y:S01]  /*2590*/  @!P3 LDG.E R29, desc[UR10][R28.64] ;  /* 0x0000000a1c1db981 */ /* 0x000f22000c1e1900 */
[----:B------:R-:W-:-:S04]  /*25a0*/  LOP3.LUT R16, R11, R26, RZ, 0xfc, !PT ;  /* 0x0000001a0b107212 */ /* 0x000fc800078efcff */
[----:B------:R-:W-:-:S04]  /*25b0*/  ISETP.LT.OR P1, PT, R16, RZ, P0 ;  /* 0x000000ff1000720c */ /* 0x000fc80000721670 */
[----:B------:R-:W-:-:S13]  /*25c0*/  ISETP.GE.OR P1, PT, R11, UR14, P1 ;  /* 0x0000000e0b007c0c */ /* 0x000fda0008f26670 */
[----:B------:R-:W0:Y:S01]  /*25d0*/  @!P1 LDC.64 R16, c[0x0][0x210] ;  /* 0x00008400ff109b82 */ /* 0x000e220000000a00 */
[----:B------:R-:W-:Y:S01]  /*25e0*/  @!P1 IMAD R19, R24, UR14, R11 ;  /* 0x0000000e18139c24 */ /* 0x000fe2000f8e020b */
[----:B------:R-:W2:Y:S01]  /*25f0*/  @!P1 LDG.E R23, desc[UR10][R14.64+0x18] ;  /* 0x0000180a0e179981 */ /* 0x000ea2000c1e1900 */
[----:B----4-:R-:W-:Y:S02]  /*2600*/  @!P3 FFMA.FTZ R0, R29, R18, R0 ;  /* 0x000000121d00b223 */ /* 0x010fe40000010000 */
        /* <DEDUP_REMOVED lines=10> */
[----:B------:R-:W2:Y:S01]  /*26b0*/  @!P2 LDG.E R17, desc[UR10][R16.64] ;  /* 0x0000000a1011a981 */ /* 0x000ea2000c1e1900 */
[----:B------:R-:W-:-:S04]  /*26c0*/  LOP3.LUT R18, R21, R26, RZ, 0xfc, !PT ;  /* 0x0000001a15127212 */ /* 0x000fc800078efcff */
[----:B------:R-:W-:-:S04]  /*26d0*/  ISETP.LT.OR P1, PT, R18, RZ, P0 ;  /* 0x000000ff1200720c */ /* 0x000fc80000721670 */
[----:B------:R-:W-:-:S13]  /*26e0*/  ISETP.GE.OR P1, PT, R21, UR14, P1 ;  /* 0x0000000e15007c0c */ /* 0x000fda0008f26670 */
[----:B------:R-:W0:Y:S01]  /*26f0*/  @!P1 LDC.64 R18, c[0x0][0x210] ;  /* 0x00008400ff129b82 */ /* 0x000e220000000a00 */
[----:B--2---:R-:W-:Y:S01]  /*2700*/  @!P2 FFMA.FTZ R0, R17, R23, R0 ;  /* 0x000000171100a223 */ /* 0x004fe20000010000 */
[----:B------:R-:W-:-:S04]  /*2710*/  LOP3.LUT R23, R22, R26, RZ, 0xfc, !PT ;  /* 0x0000001a16177212 */ /* 0x000fc800078efcff */
[----:B------:R-:W-:-:S04]  /*2720*/  ISETP.LT.OR P0, PT, R23, RZ, P0 ;  /* 0x000000ff1700720c */ /* 0x000fc80000701670 */
[----:B------:R-:W-:-:S13]  /*2730*/  ISETP.GE.OR P2, PT, R22, UR14, P0 ;  /* 0x0000000e16007c0c */ /* 0x000fda0008746670 */
[----:B------:R-:W1:Y:S01]  /*2740*/  @!P2 LDC.64 R16, c[0x0][0x210] ;  /* 0x00008400ff10ab82 */ /* 0x000e620000000a00 */
[C---:B------:R-:W-:Y:S02]  /*2750*/  @!P1 IMAD R23, R24.reuse, UR14, R21 ;  /* 0x0000000e18179c24 */ /* 0x040fe4000f8e0215 */
[----:B------:R-:W-:Y:S02]  /*2760*/  @!P2 IMAD R29, R24, UR14, R22 ;  /* 0x0000000e181dac24 */ /* 0x000fe4000f8e0216 */
[----:B0-----:R-:W-:Y:S02]  /*2770*/  @!P1 IMAD.WIDE R18, R23, 0x4, R18 ;  /* 0x0000000417129825 */ /* 0x001fe400078e0212 */
[----:B------:R-:W2:Y:S04]  /*2780*/  @!P1 LDG.E R23, desc[UR10][R14.64+0x20] ;  /* 0x0000200a0e179981 */ /* 0x000ea8000c1e1900 */
[----:B------:R-:W2:Y:S04]  /*2790*/  @!P1 LDG.E R19, desc[UR10][R18.64] ;  /* 0x0000000a12139981 */ /* 0x000ea8000c1e1900 */
[----:B------:R-:W3:Y:S01]  /*27a0*/  @!P2 LDG.E R18, desc[UR10][R14.64+0x24] ;  /* 0x0000240a0e12a981 */ /* 0x000ee2000c1e1900 */
[----:B-1----:R-:W-:-:S06]  /*27b0*/  @!P2 IMAD.WIDE R28, R29, 0x4, R16 ;  /* 0x000000041d1ca825 */ /* 0x002fcc00078e0210 */
[----:B------:R-:W3:Y:S01]  /*27c0*/  @!P2 LDG.E R29, desc[UR10][R28.64] ;  /* 0x0000000a1c1da981 */ /* 0x000ee2000c1e1900 */
[----:B------:R-:W-:-:S05]  /*27d0*/  VIADD R24, R26, UR17 ;  /* 0x000000111a187c36 */ /* 0x000fca0008000000 */
[----:B------:R-:W-:Y:S02]  /*27e0*/  ISETP.GE.AND P0, PT, R24, UR15, PT ;  /* 0x0000000f18007c0c */ /* 0x000fe4000bf06270 */
[----:B------:R-:W-:-:S04]  /*27f0*/  LOP3.LUT R16, R25, R24, RZ, 0xfc, !PT ;  /* 0x0000001819107212 */ /* 0x000fc800078efcff */
[----:B------:R-:W-:-:S04]  /*2800*/  ISETP.LT.OR P3, PT, R16, RZ, P0 ;  /* 0x000000ff1000720c */ /* 0x000fc80000761670 */
[----:B------:R-:W-:-:S13]  /*2810*/  ISETP.GE.OR P3, PT, R25, UR14, P3 ;  /* 0x0000000e19007c0c */ /* 0x000fda0009f66670 */
[----:B------:R-:W0:Y:S01]  /*2820*/  @!P3 LDC.64 R16, c[0x0][0x210] ;  /* 0x00008400ff10bb82 */ /* 0x000e220000000a00 */
[----:B------:R-:W-:Y:S02]  /*2830*/  IMAD R26, R27, UR15, R24 ;  /* 0x0000000f1b1a7c24 */ /* 0x000fe4000f8e0218 */
[----:B--2---:R-:W-:-:S04]  /*2840*/  @!P1 FFMA.FTZ R0, R19, R23, R0 ;  /* 0x0000001713009223 */ /* 0x004fc80000010000 */
[----:B---3--:R-:W-:Y:S01]  /*2850*/  @!P2 FFMA.FTZ R0, R29, R18, R0 ;  /* 0x000000121d00a223 */ /* 0x008fe20000010000 */
[----:B------:R-:W-:Y:S01]  /*2860*/  @!P3 IMAD R29, R26, UR14, R25 ;  /* 0x0000000e1a1dbc24 */ /* 0x000fe2000f8e0219 */
[----:B------:R-:W2:Y:S03]  /*2870*/  @!P3 LDG.E R18, desc[UR10][R14.64+0x28] ;  /* 0x0000280a0e12b981 */ /* 0x000ea6000c1e1900 */
[----:B0-----:R-:W-:-:S06]  /*2880*/  @!P3 IMAD.WIDE R28, R29, 0x4, R16 ;  /* 0x000000041d1cb825 */ /* 0x001fcc00078e0210 */
[----:B------:R-:W2:Y:S01]  /*2890*/  @!P3 LDG.E R29, desc[UR10][R28.64] ;  /* 0x0000000a1c1db981 */ /* 0x000ea2000c1e1900 */
[----:B------:R-:W-:-:S04]  /*28a0*/  LOP3.LUT R16, R11, R24, RZ, 0xfc, !PT ;  /* 0x000000180b107212 */ /* 0x000fc800078efcff */
[----:B------:R-:W-:-:S04]  /*28b0*/  ISETP.LT.OR P1, PT, R16, RZ, P0 ;  /* 0x000000ff1000720c */ /* 0x000fc80000721670 */
[----:B------:R-:W-:-:S13]  /*28c0*/  ISETP.GE.OR P1, PT, R11, UR14, P1 ;  /* 0x0000000e0b007c0c */ /* 0x000fda0008f26670 */
[----:B------:R-:W0:Y:S01]  /*28d0*/  @!P1 LDC.64 R16, c[0x0][0x210] ;  /* 0x00008400ff109b82 */ /* 0x000e220000000a00 */
[----:B------:R-:W-:Y:S01]  /*28e0*/  @!P1 IMAD R19, R26, UR14, R11 ;  /* 0x0000000e1a139c24 */ /* 0x000fe2000f8e020b */
[----:B------:R-:W3:Y:S01]  /*28f0*/  @!P1 LDG.E R23, desc[UR10][R14.64+0x2c] ;  /* 0x00002c0a0e179981 */ /* 0x000ee2000c1e1900 */
[----:B--2---:R-:W-:Y:S02]  /*2900*/  @!P3 FFMA.FTZ R0, R29, R18, R0 ;  /* 0x000000121d00b223 */ /* 0x004fe40000010000 */
[----:B0-----:R-:W-:-:S06]  /*2910*/  @!P1 IMAD.WIDE R18, R19, 0x4, R16 ;  /* 0x0000000413129825 */ /* 0x001fcc00078e0210 */
[----:B------:R-:W3:Y:S01]  /*2920*/  @!P1 LDG.E R19, desc[UR10][R18.64] ;  /* 0x0000000a12139981 */ /* 0x000ee2000c1e1900 */
[----:B------:R-:W-:-:S04]  /*2930*/  LOP3.LUT R16, R20, R24, RZ, 0xfc, !PT ;  /* 0x0000001814107212 */ /* 0x000fc800078efcff */
[----:B------:R-:W-:-:S04]  /*2940*/  ISETP.LT.OR P2, PT, R16, RZ, P0 ;  /* 0x000000ff1000720c */ /* 0x000fc80000741670 */
[----:B------:R-:W-:-:S13]  /*2950*/  ISETP.GE.OR P2, PT, R20, UR14, P2 ;  /* 0x0000000e14007c0c */ /* 0x000fda0009746670 */
[----:B------:R-:W0:Y:S01]  /*2960*/  @!P2 LDC.64 R16, c[0x0][0x210] ;  /* 0x00008400ff10ab82 */ /* 0x000e220000000a00 */
[----:B---3--:R-:W-:Y:S01]  /*2970*/  @!P1 FFMA.FTZ R0, R19, R23, R0 ;  /* 0x0000001713009223 */ /* 0x008fe20000010000 */
        /* <DEDUP_REMOVED lines=11> */
[----:B------:R-:W-:Y:S01]  /*2a30*/  ISETP.GE.OR P2, PT, R22, UR14, P0 ;  /* 0x0000000e16007c0c */ /* 0x000fe20008746670 */
[----:B------:R-:W-:-:S12]  /*2a40*/  @!P1 IMAD R23, R26, UR14, R21 ;  /* 0x0000000e1a179c24 */ /* 0x000fd8000f8e0215 */
[----:B------:R-:W1:Y:S01]  /*2a50*/  @!P2 LDC.64 R16, c[0x0][0x210] ;  /* 0x00008400ff10ab82 */ /* 0x000e620000000a00 */
[----:B0-----:R-:W-:Y:S02]  /*2a60*/  @!P1 IMAD.WIDE R18, R23, 0x4, R18 ;  /* 0x0000000417129825 */ /* 0x001fe400078e0212 */
[----:B------:R-:W2:Y:S04]  /*2a70*/  @!P1 LDG.E R23, desc[UR10][R14.64+0x34] ;  /* 0x0000340a0e179981 */ /* 0x000ea8000c1e1900 */
[----:B------:R-:W2:Y:S01]  /*2a80*/  @!P1 LDG.E R19, desc[UR10][R18.64] ;  /* 0x0000000a12139981 */ /* 0x000ea2000c1e1900 */
[----:B------:R-:W-:-:S03]  /*2a90*/  @!P2 IMAD R29, R26, UR14, R22 ;  /* 0x0000000e1a1dac24 */ /* 0x000fc6000f8e0216 */
[----:B------:R-:W3:Y:S01]  /*2aa0*/  @!P2 LDG.E R26, desc[UR10][R14.64+0x38] ;  /* 0x0000380a0e1aa981 */ /* 0x000ee2000c1e1900 */
[----:B-1----:R-:W-:-:S06]  /*2ab0*/  @!P2 IMAD.WIDE R28, R29, 0x4, R16 ;  /* 0x000000041d1ca825 */ /* 0x002fcc00078e0210 */
[----:B------:R-:W3:Y:S01]  /*2ac0*/  @!P2 LDG.E R29, desc[UR10][R28.64] ;  /* 0x0000000a1c1da981 */ /* 0x000ee2000c1e1900 */
[----:B------:R-:W-:-:S04]  /*2ad0*/  IADD3 R24, R24, UR17, RZ ;  /* 0x0000001118187c10 */ /* 0x000fc8000fffe0ff */
[----:B------:R-:W-:Y:S02]  /*2ae0*/  ISETP.GE.AND P0, PT, R24, UR15, PT ;  /* 0x0000000f18007c0c */ /* 0x000fe4000bf06270 */
[----:B------:R-:W-:-:S04]  /*2af0*/  LOP3.LUT R16, R25, R24, RZ, 0xfc, !PT ;  /* 0x0000001819107212 */ /* 0x000fc800078efcff */
[----:B------:R-:W-:-:S04]  /*2b00*/  ISETP.LT.OR P3, PT, R16, RZ, P0 ;  /* 0x000000ff1000720c */ /* 0x000fc80000761670 */
[----:B------:R-:W-:-:S13]  /*2b10*/  ISETP.GE.OR P3, PT, R25, UR14, P3 ;  /* 0x0000000e19007c0c */ /* 0x000fda0009f66670 */
[----:B------:R-:W0:Y:S01]  /*2b20*/  @!P3 LDC.64 R16, c[0x0][0x210] ;  /* 0x00008400ff10bb82 */ /* 0x000e220000000a00 */
[----:B--2---:R-:W-:Y:S01]  /*2b30*/  @!P1 FFMA.FTZ R0, R19, R23, R0 ;  /* 0x0000001713009223 */ /* 0x004fe20000010000 */
[----:B------:R-:W-:-:S04]  /*2b40*/  IMAD R23, R27, UR15, R24 ;  /* 0x0000000f1b177c24 */ /* 0x000fc8000f8e0218 */
[----:B------:R-:W-:-:S04]  /*2b50*/  @!P3 IMAD R19, R23, UR14, R25 ;  /* 0x0000000e1713bc24 */ /* 0x000fc8000f8e0219 */
[----:B0-----:R-:W-:-:S06]  /*2b60*/  @!P3 IMAD.WIDE R18, R19, 0x4, R16 ;  /* 0x000000041312b825 */ /* 0x001fcc00078e0210 */
[----:B------:R-:W2:Y:S01]  /*2b70*/  @!P3 LDG.E R19, desc[UR10][R18.64] ;  /* 0x0000000a1213b981 */ /* 0x000ea2000c1e1900 */
[----:B---3--:R-:W-:-:S03]  /*2b80*/  @!P2 FFMA.FTZ R0, R29, R26, R0 ;  /* 0x0000001a1d00a223 */ /* 0x008fc60000010000 */
[----:B------:R-:W2:Y:S01]  /*2b90*/  @!P3 LDG.E R26, desc[UR10][R14.64+0x3c] ;  /* 0x00003c0a0e1ab981 */ /* 0x000ea2000c1e1900 */
[----:B------:R-:W-:-:S04]  /*2ba0*/  LOP3.LUT R16, R11, R24, RZ, 0xfc, !PT ;  /* 0x000000180b107212 */ /* 0x000fc800078efcff */
[----:B------:R-:W-:-:S04]  /*2bb0*/  ISETP.LT.OR P1, PT, R16, RZ, P0 ;  /* 0x000000ff1000720c */ /* 0x000fc80000721670 */
[----:B------:R-:W-:-:S13]  /*2bc0*/  ISETP.GE.OR P1, PT, R11, UR14, P1 ;  /* 0x0000000e0b007c0c */ /* 0x000fda0008f26670 */
[----:B------:R-:W0:Y:S01]  /*2bd0*/  @!P1 LDC.64 R16, c[0x0][0x210] ;  /* 0x00008400ff109b82 */ /* 0x000e220000000a00 */
[----:B------:R-:W-:-:S04]  /*2be0*/  @!P1 IMAD R29, R23, UR14, R11 ;  /* 0x0000000e171d9c24 */ /* 0x000fc8000f8e020b */
[----:B0-----:R-:W-:Y:S01]  /*2bf0*/  @!P1 IMAD.WIDE R28, R29, 0x4, R16 ;  /* 0x000000041d1c9825 */ /* 0x001fe200078e0210 */
[----:B------:R-:W-:-:S04]  /*2c00*/  LOP3.LUT R16, R20, R24, RZ, 0xfc, !PT ;  /* 0x0000001814107212 */ /* 0x000fc800078efcff */
[----:B------:R-:W-:Y:S01]  /*2c10*/  ISETP.LT.OR P2, PT, R16, RZ, P0 ;  /* 0x000000ff1000720c */ /* 0x000fe20000741670 */
[----:B------:R-:W3:Y:S01]  /*2c20*/  @!P1 LDG.E R29, desc[UR10][R28.64] ;  /* 0x0000000a1c1d9981 */ /* 0x000ee2000c1e1900 */
[----:B--2---:R-:W-:Y:S02]  /*2c30*/  @!P3 FFMA.FTZ R0, R19, R26, R0 ;  /* 0x0000001a1300b223 */ /* 0x004fe40000010000 */
[----:B------:R-:W-:Y:S01]  /*2c40*/  ISETP.GE.OR P3, PT, R20, UR14, P2 ;  /* 0x0000000e14007c0c */ /* 0x000fe20009766670 */
[----:B------:R-:W3:-:S12]  /*2c50*/  @!P1 LDG.E R26, desc[UR10][R14.64+0x40] ;  /* 0x0000400a0e1a9981 */ /* 0x000ed8000c1e1900 */
[----:B------:R-:W0:Y:S01]  /*2c60*/  @!P3 LDC.64 R16, c[0x0][0x210] ;  /* 0x00008400ff10bb82 */ /* 0x000e220000000a00 */
[----:B------:R-:W-:-:S04]  /*2c70*/  @!P3 IMAD R19, R23, UR14, R20 ;  /* 0x0000000e1713bc24 */ /* 0x000fc8000f8e0214 */
[----:B0-----:R-:W-:Y:S02]  /*2c80*/  @!P3 IMAD.WIDE R18, R19, 0x4, R16 ;  /* 0x000000041312b825 */ /* 0x001fe400078e0210 */
[----:B------:R-:W2:Y:S04]  /*2c90*/  @!P3 LDG.E R16, desc[UR10][R14.64+0x44] ;  /* 0x0000440a0e10b981 */ /* 0x000ea8000c1e1900 */
[----:B------:R-:W2:Y:S01]  /*2ca0*/  @!P3 LDG.E R19, desc[UR10][R18.64] ;  /* 0x0000000a1213b981 */ /* 0x000ea2000c1e1900 */
[----:B------:R-:W-:-:S04]  /*2cb0*/  LOP3.LUT R17, R21, R24, RZ, 0xfc, !PT ;  /* 0x0000001815117212 */ /* 0x000fc800078efcff */
[----:B------:R-:W-:-:S04]  /*2cc0*/  ISETP.LT.OR P2, PT, R17, RZ, P0 ;  /* 0x000000ff1100720c */ /* 0x000fc80000741670 */
[----:B------:R-:W-:Y:S01]  /*2cd0*/  ISETP.GE.OR P2, PT, R21, UR14, P2 ;  /* 0x0000000e15007c0c */ /* 0x000fe20009746670 */
[----:B---3--:R-:W-:Y:S01]  /*2ce0*/  @!P1 FFMA.FTZ R0, R29, R26, R0 ;  /* 0x0000001a1d009223 */ /* 0x008fe20000010000 */
[----:B------:R-:W-:-:S11]  /*2cf0*/  LOP3.LUT R26, R22, R24, RZ, 0xfc, !PT ;  /* 0x00000018161a7212 */ /* 0x000fd600078efcff */
[----:B------:R-:W-:Y:S02]  /*2d00*/  @!P2 IMAD R29, R23, UR14, R21 ;  /* 0x0000000e171dac24 */ /* 0x000fe4000f8e0215 */
[----:B--2---:R-:W-:Y:S01]  /*2d10*/  @!P3 FFMA.FTZ R0, R19, R16, R0 ;  /* 0x000000101300b223 */ /* 0x004fe20000010000 */
[----:B------:R-:W-:Y:S01]  /*2d20*/  ISETP.LT.OR P3, PT, R26, RZ, P0 ;  /* 0x000000ff1a00720c */ /* 0x000fe20000761670 */
[----:B------:R-:W0:Y:S03]  /*2d30*/  @!P2 LDC.64 R16, c[0x0][0x210] ;  /* 0x00008400ff10ab82 */ /* 0x000e260000000a00 */
[----:B------:R-:W-:-:S13]  /*2d40*/  ISETP.GE.OR P3, PT, R22, UR14, P3 ;  /* 0x0000000e16007c0c */ /* 0x000fda0009f66670 */
[----:B------:R-:W1:Y:S01]  /*2d50*/  @!P3 LDC.64 R18, c[0x0][0x210] ;  /* 0x00008400ff12bb82 */ /* 0x000e620000000a00 */
[----:B------:R-:W-:Y:S02]  /*2d60*/  @!P3 IMAD R23, R23, UR14, R22 ;  /* 0x0000000e1717bc24 */ /* 0x000fe4000f8e0216 */
[----:B0-----:R-:W-:Y:S02]  /*2d70*/  @!P2 IMAD.WIDE R16, R29, 0x4, R16 ;  /* 0x000000041d10a825 */ /* 0x001fe400078e0210 */
[----:B------:R-:W2:Y:S04]  /*2d80*/  @!P2 LDG.E R29, desc[UR10][R14.64+0x48] ;  /* 0x0000480a0e1da981 */ /* 0x000ea8000c1e1900 */
[----:B------:R0:W2:Y:S01]  /*2d90*/  @!P2 LDG.E R17, desc[UR10][R16.64] ;  /* 0x0000000a1011a981 */ /* 0x0000a2000c1e1900 */
[----:B-1----:R-:W-:-:S03]  /*2da0*/  @!P3 IMAD.WIDE R18, R23, 0x4, R18 ;  /* 0x000000041712b825 */ /* 0x002fc600078e0212 */
[----:B------:R-:W3:Y:S04]  /*2db0*/  @!P3 LDG.E R23, desc[UR10][R14.64+0x4c] ;  /* 0x00004c0a0e17b981 */ /* 0x000ee8000c1e1900 */
[----:B------:R1:W3:Y:S01]  /*2dc0*/  @!P3 LDG.E R19, desc[UR10][R18.64] ;  /* 0x0000000a1213b981 */ /* 0x0002e2000c1e1900 */
[----:B------:R-:W-:-:S05]  /*2dd0*/  VIADD R24, R24, UR17 ;  /* 0x0000001118187c36 */ /* 0x000fca0008000000 */
[----:B------:R-:W-:Y:S02]  /*2de0*/  ISETP.GE.AND P1, PT, R24, UR15, PT ;  /* 0x0000000f18007c0c */ /* 0x000fe4000bf26270 */
[----:B------:R-:W-:-:S04]  /*2df0*/  LOP3.LUT R26, R25, R24, RZ, 0xfc, !PT ;  /* 0x00000018191a7212 */ /* 0x000fc800078efcff */
[----:B------:R-:W-:-:S04]  /*2e00*/  ISETP.LT.OR P0, PT, R26, RZ, P1 ;  /* 0x000000ff1a00720c */ /* 0x000fc80000f01670 */
[----:B------:R-:W-:Y:S02]  /*2e10*/  ISETP.GE.OR P0, PT, R25, UR14, P0 ;  /* 0x0000000e19007c0c */ /* 0x000fe40008706670 */
[-C--:B0-----:R-:W-:Y:S02]  /*2e20*/  LOP3.LUT R16, R11, R24.reuse, RZ, 0xfc, !PT ;  /* 0x000000180b107212 */ /* 0x081fe400078efcff */
[----:B-1----:R-:W-:Y:S01]  /*2e30*/  LOP3.LUT R18, R20, R24, RZ, 0xfc, !PT ;  /* 0x0000001814127212 */ /* 0x002fe200078efcff */
[----:B------:R-:W-:Y:S02]  /*2e40*/  IMAD R26, R27, UR15, R24 ;  /* 0x0000000f1b1a7c24 */ /* 0x000fe4000f8e0218 */
[----:B--2---:R-:W-:Y:S01]  /*2e50*/  @!P2 FFMA.FTZ R0, R17, R29, R0 ;  /* 0x0000001d1100a223 */ /* 0x004fe20000010000 */
[----:B------:R-:W-:-:S05]  /*2e60*/  ISETP.LT.OR P2, PT, R16, RZ, P1 ;  /* 0x000000ff1000720c */ /* 0x000fca0000f41670 */
[----:B------:R-:W0:Y:S01]  /*2e70*/  @!P0 LDC.64 R16, c[0x0][0x210] ;  /* 0x00008400ff108b82 */ /* 0x000e220000000a00 */
[----:B------:R-:W-:Y:S01]  /*2e80*/  ISETP.GE.OR P2, PT, R11, UR14, P2 ;  /* 0x0000000e0b007c0c */ /* 0x000fe20009746670 */
[----:B---3--:R-:W-:Y:S01]  /*2e90*/  @!P3 FFMA.FTZ R0, R19, R23, R0 ;  /* 0x000000171300b223 */ /* 0x008fe20000010000 */
[----:B------:R-:W-:Y:S02]  /*2ea0*/  LOP3.LUT R19, R21, R24, RZ, 0xfc, !PT ;  /* 0x0000001815137212 */ /* 0x000fe400078efcff */
[----:B------:R-:W-:Y:S02]  /*2eb0*/  ISETP.LT.OR P3, PT, R18, RZ, P1 ;  /* 0x000000ff1200720c */ /* 0x000fe40000f61670 */
[----:B------:R-:W-:-:S07]  /*2ec0*/  ISETP.LT.OR P4, PT, R19, RZ, P1 ;  /* 0x000000ff1300720c */ /* 0x000fce0000f81670 */
[----:B------:R-:W1:Y:S01]  /*2ed0*/  @!P2 LDC.64 R18, c[0x0][0x210] ;  /* 0x00008400ff12ab82 */ /* 0x000e620000000a00 */
[----:B------:R-:W-:Y:S02]  /*2ee0*/  ISETP.GE.OR P3, PT, R20, UR14, P3 ;  /* 0x0000000e14007c0c */ /* 0x000fe40009f66670 */
[----:B------:R-:W-:Y:S01]  /*2ef0*/  LOP3.LUT R24, R22, R24, RZ, 0xfc, !PT ;  /* 0x0000001816187212 */ /* 0x000fe200078efcff */
[----:B------:R-:W-:Y:S01]  /*2f00*/  @!P0 IMAD R29, R26, UR14, R25 ;  /* 0x0000000e1a1d8c24 */ /* 0x000fe2000f8e0219 */
[----:B------:R-:W-:Y:S02]  /*2f10*/  ISETP.GE.OR P4, PT, R21, UR14, P4 ;  /* 0x0000000e15007c0c */ /* 0x000fe4000a786670 */
[----:B------:R-:W-:Y:S01]  /*2f20*/  ISETP.LT.OR P1, PT, R24, RZ, P1 ;  /* 0x000000ff1800720c */ /* 0x000fe20000f21670 */
[----:B0-----:R-:W-:-:S03]  /*2f30*/  @!P0 IMAD.WIDE R28, R29, 0x4, R16 ;  /* 0x000000041d1c8825 */ /* 0x001fc600078e0210 */
[----:B------:R-:W-:-:S03]  /*2f40*/  ISETP.GE.OR P1, PT, R22, UR14, P1 ;  /* 0x0000000e16007c0c */ /* 0x000fc60008f26670 */
[----:B------:R-:W0:Y:S01]  /*2f50*/  @!P3 LDC.64 R24, c[0x0][0x210] ;  /* 0x00008400ff18bb82 */ /* 0x000e220000000a00 */
[----:B------:R2:W3:Y:S03]  /*2f60*/  @!P0 LDG.E R29, desc[UR10][R28.64] ;  /* 0x0000000a1c1d8981 */ /* 0x0004e6000c1e1900 */
[----:B------:R-:W-:-:S04]  /*2f70*/  @!P4 IMAD R23, R26, UR14, R21 ;  /* 0x0000000e1a17cc24 */ /* 0x000fc8000f8e0215 */
[----:B------:R-:W4:Y:S01]  /*2f80*/  @!P4 LDC.64 R16, c[0x0][0x210] ;  /* 0x00008400ff10cb82 */ /* 0x000f220000000a00 */
[C---:B--2---:R-:W-:Y:S02]  /*2f90*/  @!P2 IMAD R28, R26.reuse, UR14, R11 ;  /* 0x0000000e1a1cac24 */ /* 0x044fe4000f8e020b */
[----:B------:R-:W-:Y:S02]  /*2fa0*/  @!P3 IMAD R11, R26, UR14, R20 ;  /* 0x0000000e1a0bbc24 */ /* 0x000fe4000f8e0214 */
[----:B-1----:R-:W-:-:S03]  /*2fb0*/  @!P2 IMAD.WIDE R20, R28, 0x4, R18 ;  /* 0x000000041c14a825 */ /* 0x002fc600078e0212 */
[----:B------:R-:W1:Y:S01]  /*2fc0*/  @!P1 LDC.64 R18, c[0x0][0x210] ;  /* 0x00008400ff129b82 */ /* 0x000e620000000a00 */
[----:B------:R-:W-:Y:S02]  /*2fd0*/  @!P1 IMAD R27, R26, UR14, R22 ;  /* 0x0000000e1a1b9c24 */ /* 0x000fe4000f8e0216 */
[----:B------:R2:W5:Y:S01]  /*2fe0*/  @!P2 LDG.E R21, desc[UR10][R20.64] ;  /* 0x0000000a1415a981 */ /* 0x000562000c1e1900 */
[----:B0-----:R-:W-:-:S03]  /*2ff0*/  @!P3 IMAD.WIDE R24, R11, 0x4, R24 ;  /* 0x000000040b18b825 */ /* 0x001fc600078e0218 */
[----:B------:R-:W5:Y:S04]  /*3000*/  @!P2 LDG.E R22, desc[UR10][R14.64+0x54] ;  /* 0x0000540a0e16a981 */ /* 0x000f68000c1e1900 */
[----:B------:R-:W3:Y:S01]  /*3010*/  @!P0 LDG.E R11, desc[UR10][R14.64+0x50] ;  /* 0x0000500a0e0b8981 */ /* 0x000ee2000c1e1900 */
[----:B----4-:R-:W-:-:S03]  /*3020*/  @!P4 IMAD.WIDE R16, R23, 0x4, R16 ;  /* 0x000000041710c825 */ /* 0x010fc600078e0210 */
[----:B------:R-:W4:Y:S04]  /*3030*/  @!P3 LDG.E R25, desc[UR10][R24.64] ;  /* 0x0000000a1819b981 */ /* 0x000f28000c1e1900 */
[----:B------:R-:W4:Y:S01]  /*3040*/  @!P3 LDG.E R23, desc[UR10][R14.64+0x58] ;  /* 0x0000580a0e17b981 */ /* 0x000f22000c1e1900 */
[----:B-1----:R-:W-:-:S03]  /*3050*/  @!P1 IMAD.WIDE R18, R27, 0x4, R18 ;  /* 0x000000041b129825 */ /* 0x002fc600078e0212 */
[----:B------:R-:W4:Y:S04]  /*3060*/  @!P4 LDG.E R17, desc[UR10][R16.64] ;  /* 0x0000000a1011c981 */ /* 0x000f28000c1e1900 */
[----:B------:R-:W4:Y:S04]  /*3070*/  @!P4 LDG.E R26, desc[UR10][R14.64+0x5c] ;  /* 0x00005c0a0e1ac981 */ /* 0x000f28000c1e1900 */
[----:B------:R-:W4:Y:S04]  /*3080*/  @!P1 LDG.E R27, desc[UR10][R14.64+0x60] ;  /* 0x0000600a0e1b9981 */ /* 0x000f28000c1e1900 */
[----:B------:R-:W4:Y:S01]  /*3090*/  @!P1 LDG.E R19, desc[UR10][R18.64] ;  /* 0x0000000a12139981 */ /* 0x000f22000c1e1900 */
[----:B--2---:R-:W-:Y:S01]  /*30a0*/  SHF.R.S64 R20, R2, 0x1e, R9 ;  /* 0x0000001e02147819 */ /* 0x004fe20000001009 */
[----:B---3--:R-:W-:-:S04]  /*30b0*/  @!P0 FFMA.FTZ R0, R29, R11, R0 ;  /* 0x0000000b1d008223 */ /* 0x008fc80000010000 */
[----:B-----5:R-:W-:-:S04]  /*30c0*/  @!P2 FFMA.FTZ R0, R21, R22, R0 ;  /* 0x000000161500a223 */ /* 0x020fc80000010000 */
[----:B----4-:R-:W-:Y:S01]  /*30d0*/  @!P3 FFMA.FTZ R0, R25, R23, R0 ;  /* 0x000000171900b223 */ /* 0x010fe20000010000 */
[----:B------:R-:W-:-:S04]  /*30e0*/  IADD3 R20, P0, R20, UR18, RZ ;  /* 0x0000001214147c10 */ /* 0x000fc8000ff1e0ff */
[----:B------:R-:W-:Y:S01]  /*30f0*/  LEA.HI.X.SX32 R21, R9, UR19, 0x2, P0 ;  /* 0x0000001309157c11 */ /* 0x000fe200080f16ff */
[----:B------:R-:W-:Y:S01]  /*3100*/  @!P4 FFMA.FTZ R0, R17, R26, R0 ;  /* 0x0000001a1100c223 */ /* 0x000fe20000010000 */
[----:B------:R-:W-:-:S03]  /*3110*/  IADD3 R10, P0, R10, UR5, RZ ;  /* 0x000000050a0a7c10 */ /* 0x000fc6000ff1e0ff */
[----:B------:R-:W-:Y:S01]  /*3120*/  @!P1 FFMA.FTZ R0, R19, R27, R0 ;  /* 0x0000001b13009223 */ /* 0x000fe20000010000 */
[----:B------:R-:W-:Y:S02]  /*3130*/  IADD3.X R3, RZ, R3, RZ, P0, !PT ;  /* 0x00000003ff037210 */ /* 0x000fe400007fe4ff */
[----:B------:R-:W-:Y:S02]  /*3140*/  ISETP.GE.U32.AND P0, PT, R10, UR7, PT ;  /* 0x000000070a007c0c */ /* 0x000fe4000bf06070 */
[----:B------:R0:W-:Y:S02]  /*3150*/  STG.E desc[UR10][R20.64], R0 ;  /* 0x0000000014007986 */ /* 0x0001e4000c10190a */
[----:B------:R-:W-:Y:S02]  /*3160*/  ISETP.GE.AND.EX P0, PT, R3, UR9, PT, P0 ;  /* 0x0000000903007c0c */ /* 0x000fe4000bf06300 */
[----:B------:R-:W-:-:S04]  /*3170*/  IADD3 R2, P1, RZ, R2, RZ ;  /* 0x00000002ff027210 */ /* 0x000fc80007f3e0ff */
[----:B------:R-:W-:-:S07]  /*3180*/  IADD3.X R9, R9, UR5, RZ, P1, !PT ;  /* 0x0000000509097c10 */ /* 0x000fce0008ffe4ff */
[----:B0-----:R-:W-:Y:S05]  /*3190*/  @!P0 BRA `(.L_x_1011) ;  /* 0xffffffe800d08947 */ /* 0x001fea000383ffff */
[----:B------:R-:W-:Y:S05]  /*31a0*/  BSYNC B0 ;  /* 0x0000000000007941 */ /* 0x000fea0003800000 */
.L_x_1010:
[----:B------:R-:W-:Y:S05]  /*31b0*/  EXIT ;  /* 0x000000000000794d */ /* 0x000fea0003800000 */
.L_x_1012:
        /* <DEDUP_REMOVED lines=12> */
.L_x_1169:


//--------------------- .text._ZN2at6native51_GLOBAL__N__2c613397_18_DepthwiseConv2d_cu_9959487039conv_depthwise2d_forward_kernel_genericIdiEEvNS_27GenericPackedTensorAccessorIKT_Lm4ENS_16DefaultPtrTraitsEiEENS3_IS4_Lm4ES6_iEES7_NS3_IS5_Lm1ES6_iEEbT0_iiiiiiiiiiiiii --------------------------
	.section	.text._ZN2at6native51_GLOBAL__N__2c613397_18_DepthwiseConv2d_cu_9959487039conv_depthwise2d_forward_kernel_genericIdiEEvNS_27GenericPackedTensorAccessorIKT_Lm4ENS_16DefaultPtrTraitsEiEENS3_IS4_Lm4ES6_iEES7_NS3_IS5_Lm1ES6_iEEbT0_iiiiiiiiiiiiii,"ax",@progbits
	.align	128
.text._ZN2at6native51_GLOBAL__N__2c613397_18_DepthwiseConv2d_cu_9959487039conv_depthwise2d_forward_kernel_genericIdiEEvNS_27GenericPackedTensorAccessorIKT_Lm4ENS_16DefaultPtrTraitsEiEENS3_IS4_Lm4ES6_iEES7_NS3_IS5_Lm1ES6_iEEbT0_iiiiiiiiiiiiii:
        .type           _ZN2at6native51_GLOBAL__N__2c613397_18_DepthwiseConv2d_cu_9959487039conv_depthwise2d_forward_kernel_genericIdiEEvNS_27GenericPackedTensorAccessorIKT_Lm4ENS_16DefaultPtrTraitsEiEENS3_IS4_Lm4ES6_iEES7_NS3_IS5_Lm1ES6_iEEbT0_iiiiiiiiiiiiii,@function
        .size           _ZN2at6native51_GLOBAL__N__2c613397_18_DepthwiseConv2d_cu_9959487039conv_depthwise2d_forward_kernel_genericIdiEEvNS_27GenericPackedTensorAccessorIKT_Lm4ENS_16DefaultPtrTraitsEiEENS3_IS4_Lm4ES6_iEES7_NS3_IS5_Lm1ES6_iEEbT0_iiiiiiiiiiiiii,(.L_x_1170 - _ZN2at6native51_GLOBAL__N__2c613397_18_DepthwiseConv2d_cu_9959487039conv_depthwise2d_forward_kernel_genericIdiEEvNS_27GenericPackedTensorAccessorIKT_Lm4ENS_16DefaultPtrTraitsEiEENS3_IS4_Lm4ES6_iEES7_NS3_IS5_Lm1ES6_iEEbT0_iiiiiiiiiiiiii)
        .other          _ZN2at6native51_GLOBAL__N__2c613397_18_DepthwiseConv2d_cu_9959487039conv_depthwise2d_forward_kernel_genericIdiEEvNS_27GenericPackedTensorAccessorIKT_Lm4ENS_16DefaultPtrTraitsEiEENS3_IS4_Lm4ES6_iEES7_NS3_IS5_Lm1ES6_iEEbT0_iiiiiiiiiiiiii,@"STO_CUDA_ENTRY STV_DEFAULT"
_ZN2at6native51_GLOBAL__N__2c613397_18_DepthwiseConv2d_cu_9959487039conv_depthwise2d_forward_kernel_genericIdiEEvNS_27GenericPackedTensorAccessorIKT_Lm4ENS_16DefaultPtrTraitsEiEENS3_IS4_Lm4ES6_iEES7_NS3_IS5_Lm1ES6_iEEbT0_iiiiiiiiiiiiii:
[----:B------:R-:W-:Y:S01]  /*0000*/  LDC R1, c[0x0][0x28] ;  /* 0x00000a00ff017b82 */ /* 0x000fe20000000800 */
[----:B------:R-:W0:Y:S07]  /*0010*/  S2R R2, SR_TID.X ;  /* 0x0000000000027919 */ /* 0x000e2e0000002100 */
[----:B------:R-:W0:Y:S01]  /*0020*/  S2UR UR4, SR_CTAID.X ;  /* 0x00000000000479c3 */ /* 0x000e220000002500 */
[----:B------:R-:W-:Y:S01]  /*0030*/  HFMA2.MMA R3, -RZ, RZ, 0, 0 ;  /* 0x00000000ff037435 */ /* 0x000fe200000001ff */
        /* <DEDUP_REMOVED lines=36> */
.L_x_1034:
        /* <DEDUP_REMOVED lines=10> */
[----:B------:R-:W4:Y:S01]  /*0320*/  LDC R28, c[0x0][0x2ac] ;  /* 0x0000ab00ff1c7b82 */ /* 0x000f220000000800 */
[----:B---3--:R-:W3:Y:S07]  /*0330*/  MUFU.RCP R7, R7 ;  /* 0x0000000700077308 */ /* 0x008eee0000001000 */
[----:B------:R-:W0:Y:S08]  /*0340*/  LDC R16, c[0x0][0x2c8] ;  /* 0x0000b200ff107b82 */ /* 0x000e300000000800 */
[----:B------:R-:W0:Y:S01]  /*0350*/  LDC R14, c[0x0][0x2d0] ;  /* 0x0000b400ff0e7b82 */ /* 0x000e220000000800 */
[----:B---3--:R-:W-:-:S04]  /*0360*/  IADD3 R8, R7, 0xffffffe, RZ ;  /* 0x0ffffffe07087810 */ /* 0x008fc80007ffe0ff */
        /* <DEDUP_REMOVED lines=18> */
[----:B------:R-:W-:Y:S02]  /*0490*/  ISETP.NE.AND P1, PT, R5, RZ, PT ;  /* 0x000000ff0500720c */ /* 0x000fe40003f25270 */
        /* <DEDUP_REMOVED lines=9> */
[----:B------:R-:W-:-:S04]  /*0530*/  IMAD.HI.U32 R8, R9, R11, R8 ;  /* 0x0000000b09087227 */ /* 0x000fc800078e0008 */
[----:B------:R-:W-:Y:S02]  /*0540*/  IMAD.MOV.U32 R9, RZ, RZ, R12 ;  /* 0x000000ffff097224 */ /* 0x000fe400078e000c */
[----:B------:R-:W1:Y:S01]  /*0550*/  LDC R12, c[0x0][0x2b8] ;  /* 0x0000ae00ff0c7b82 */ /* 0x000e620000000800 */
        /* <DEDUP_REMOVED lines=8> */
[----:B------:R-:W3:Y:S09]  /*05e0*/  LDC R8, c[0x0][0x2bc] ;  /* 0x0000af00ff087b82 */ /* 0x000ef20000000800 */
[----:B------:R-:W-:Y:S01]  /*05f0*/  @!P1 IMAD.IADD R9, R9, 0x1, -R10 ;  /* 0x0000000109099824 */ /* 0x000fe200078e0a0a */
[----:B------:R-:W-:-:S02]  /*0600*/  @!P1 IADD3 R13, R13, 0x1, RZ ;  /* 0x000000010d0d9810 */ /* 0x000fc40007ffe0ff */
[----:B------:R-:W-:Y:S02]  /*0610*/  ISETP.NE.AND P1, PT, R6, RZ, PT ;  /* 0x000000ff0600720c */ /* 0x000fe40003f25270 */
[----:B------:R-:W-:Y:S02]  /*0620*/  ISETP.GE.U32.AND P0, PT, R9, R10, PT ;  /* 0x0000000a0900720c */ /* 0x000fe40003f06070 */
[----:B--2---:R-:W-:-:S04]  /*0630*/  IABS R10, R24 ;  /* 0x00000018000a7213 */ /* 0x004fc80000000000 */
[----:B------:R-:W2:Y:S07]  /*0640*/  I2F.RP R9, R10 ;  /* 0x0000000a00097306 */ /* 0x000eae0000209400 */
[----:B------:R-:W-:-:S05]  /*0650*/  @P0 VIADD R13, R13, 0x1 ;  /* 0x000000010d0d0836 */ /* 0x000fca0000000000 */
[----:B------:R-:W-:Y:S02]  /*0660*/  @!P2 IADD3 R13, -R13, RZ, RZ ;  /* 0x000000ff0d0da210 */ /* 0x000fe40007ffe1ff */
[----:B------:R-:W-:Y:S01]  /*0670*/  @!P1 LOP3.LUT R13, RZ, R6, RZ, 0x33, !PT ;  /* 0x00000006ff0d9212 */ /* 0x000fe200078e33ff */
[----:B--2---:R-:W2:Y:S04]  /*0680*/  MUFU.RCP R9, R9 ;  /* 0x0000000900097308 */ /* 0x004ea80000001000 */
[----:B------:R-:W-:-:S04]  /*0690*/  IMAD.MOV R11, RZ, RZ, -R13 ;  /* 0x000000ffff0b7224 */ /* 0x000fc800078e0a0d */
[----:B------:R-:W-:Y:S01]  /*06a0*/  IMAD R18, R6, R11, R7 ;  /* 0x0000000b06127224 */ /* 0x000fe200078e0207 */
[----:B---3--:R-:W-:-:S03]  /*06b0*/  IADD3 R6, R8, -0x1, RZ ;  /* 0xffffffff08067810 */ /* 0x008fc60007ffe0ff */
[----:B0-----:R-:W-:Y:S02]  /*06c0*/  IMAD R11, R18, UR4, -R17 ;  /* 0x00000004120b7c24 */ /* 0x001fe4000f8e0a11 */
[----:B----4-:R-:W-:Y:S02]  /*06d0*/  IMAD R18, R6, R15, -R28 ;  /* 0x0000000f06127224 */ /* 0x010fe400078e0a1c */
[----:B--2---:R-:W-:Y:S01]  /*06e0*/  VIADD R6, R9, 0xffffffe ;  /* 0x0ffffffe09067836 */ /* 0x004fe20000000000 */
[C---:B------:R-:W-:Y:S02]  /*06f0*/  ISETP.GT.AND P1, PT, R11.reuse, -0x1, PT ;  /* 0xffffffff0b00780c */ /* 0x040fe40003f24270 */
[----:B------:R-:W-:Y:S01]  /*0700*/  IADD3 R17, R11, R18, RZ ;  /* 0x000000120b117210 */ /* 0x000fe20007ffe0ff */
[----:B------:R0:W2:Y:S03]  /*0710*/  F2I.FTZ.U32.TRUNC.NTZ R9, R6 ;  /* 0x0000000600097305 */ /* 0x0000a6000021f000 */
[----:B------:R-:W-:-:S07]  /*0720*/  ISETP.GE.AND P0, PT, R17, -0x1, PT ;  /* 0xffffffff1100780c */ /* 0x000fce0003f06270 */
[----:B01----:R-:W-:Y:S06]  /*0730*/  @P1 BRA `(.L_x_1015) ;  /* 0x0000000000781947 */ /* 0x003fec0003800000 */
        /* <DEDUP_REMOVED lines=11> */
[----:B------:R-:W-:-:S05]  /*07f0*/  IADD3 R21, -R11, RZ, RZ ;  /* 0x000000ff0b157210 */ /* 0x000fca0007ffe1ff */
        /* <DEDUP_REMOVED lines=18> */
.L_x_1015:
[----:B------:R-:W-:Y:S05]  /*0920*/  BSYNC B0 ;  /* 0x0000000000007941 */ /* 0x000fea0003800000 */
.L_x_1014:
        /* <DEDUP_REMOVED lines=36> */
.L_x_1017:
[----:B------:R-:W-:Y:S05]  /*0b70*/  BSYNC B0 ;  /* 0x0000000000007941 */ /* 0x000fea0003800000 */
.L_x_1016:
[----:B------:R-:W-:Y:S01]  /*0b80*/  ULDC UR4, c[0x0][0x2c0] ;  /* 0x0000b00000047ab9 */ /* 0x000fe20000000800 */
[----:B------:R-:W-:Y:S01]  /*0b90*/  IMAD R15, R18, R10, RZ ;  /* 0x0000000a120f7224 */ /* 0x000fe200078e02ff */
[----:B------:R-:W-:Y:S01]  /*0ba0*/  IABS R17, R13 ;  /* 0x0000000d00117213 */ /* 0x000fe20000000000 */
[----:B------:R-:W-:Y:S01]  /*0bb0*/  IMAD R7, R19, UR4, -R16 ;  /* 0x0000000413077c24 */ /* 0x000fe2000f8e0a10 */
[----:B------:R-:W-:Y:S01]  /*0bc0*/  BSSY B0, `(.L_x_1018) ;  /* 0x0000027000007945 */ /* 0x000fe20003800000 */
[----:B------:R-:W-:Y:S01]  /*0bd0*/  IMAD.MOV.U32 R8, RZ, RZ, RZ ;  /* 0x000000ffff087224 */ /* 0x000fe200078e00ff */
[----:B------:R-:W-:Y:S01]  /*0be0*/  IADD3 R19, R12, -0x1, RZ ;  /* 0xffffffff0c137810 */ /* 0x000fe20007ffe0ff */
[----:B------:R-:W-:Y:S01]  /*0bf0*/  IMAD.MOV.U32 R22, RZ, RZ, RZ ;  /* 0x000000ffff167224 */ /* 0x000fe200078e00ff */
[----:B------:R-:W-:Y:S01]  /*0c00*/  ISETP.GT.AND P0, PT, R7, -0x1, PT ;  /* 0xffffffff0700780c */ /* 0x000fe20003f04270 */
[----:B------:R-:W-:-:S06]  /*0c10*/  IMAD.HI.U32 R8, R9, R15, R8 ;  /* 0x0000000f09087227 */ /* 0x000fcc00078e0008 */
[----:B------:R-:W-:-:S06]  /*0c20*/  IMAD.HI.U32 R15, R8, R17, RZ ;  /* 0x00000011080f7227 */ /* 0x000fcc00078e00ff */
[----:B------:R-:W-:Y:S05]  /*0c30*/  @P0 BRA `(.L_x_1019) ;  /* 0x00000000007c0947 */ /* 0x000fea0003800000 */
[----:B------:R-:W0:Y:S01]  /*0c40*/  LDC R16, c[0x0][0x2d0] ;  /* 0x0000b400ff107b82 */ /* 0x000e220000000800 */
[----:B------:R-:W-:Y:S02]  /*0c50*/  IABS R22, R7 ;  /* 0x0000000700167213 */ /* 0x000fe40000000000 */
[----:B------:R-:W-:Y:S02]  /*0c60*/  IADD3 R23, -R7, RZ, RZ ;  /* 0x000000ff07177210 */ /* 0x000fe40007ffe1ff */
[----:B0-----:R-:W-:-:S04]  /*0c70*/  IABS R18, R16 ;  /* 0x0000001000127213 */ /* 0x001fc80000000000 */
[----:B------:R-:W0:Y:S08]  /*0c80*/  I2F.RP R20, R18 ;  /* 0x0000001200147306 */ /* 0x000e300000209400 */
[----:B0-----:R-:W0:Y:S02]  /*0c90*/  MUFU.RCP R20, R20 ;  /* 0x0000001400147308 */ /* 0x001e240000001000 */
[----:B0-----:R-:W-:-:S06]  /*0ca0*/  IADD3 R8, R20, 0xffffffe, RZ ;  /* 0x0ffffffe14087810 */ /* 0x001fcc0007ffe0ff */
[----:B------:R0:W1:Y:S02]  /*0cb0*/  F2I.FTZ.U32.TRUNC.NTZ R9, R8 ;  /* 0x0000000800097305 */ /* 0x000064000021f000 */
[----:B0-----:R-:W-:Y:S01]  /*0cc0*/  MOV R8, RZ ;  /* 0x000000ff00087202 */ /* 0x001fe20000000f00 */
        /* <DEDUP_REMOVED lines=17> */
[C---:B------:R-:W-:Y:S01]  /*0de0*/  IADD3 R8, -R9.reuse, RZ, RZ ;  /* 0x000000ff09087210 */ /* 0x040fe20007ffe1ff */
[----:B------:R-:W-:-:S04]  /*0df0*/  VIADD R22, R9, 0x1 ;  /* 0x0000000109167836 */ /* 0x000fc80000000000 */
[----:B------:R-:W-:-:S05]  /*0e00*/  IMAD R16, R16, R8, -R7 ;  /* 0x0000000810107224 */ /* 0x000fca00078e0a07 */
[----:B------:R-:W-:-:S13]  /*0e10*/  ISETP.GT.AND P0, PT, R16, RZ, PT ;  /* 0x000000ff1000720c */ /* 0x000fda0003f04270 */
[----:B------:R-:W-:-:S07]  /*0e20*/  @!P0 IADD3 R22, R9, RZ, RZ ;  /* 0x000000ff09168210 */ /* 0x000fce0007ffe0ff */
.L_x_1019:
[----:B------:R-:W-:Y:S05]  /*0e30*/  BSYNC B0 ;  /* 0x0000000000007941 */ /* 0x000fea0003800000 */
.L_x_1018:
        /* <DEDUP_REMOVED lines=14> */
[----:B------:R-:W0:Y:S02]  /*0f20*/  I2F.RP R18, R16 ;  /* 0x0000001000127306 */ /* 0x000e240000209400 */
[----:B------:R-:W-:-:S06]  /*0f30*/  IABS R23, R19 ;  /* 0x0000001300177213 */ /* 0x000fcc0000000000 */
[----:B0-----:R-:W0:Y:S02]  /*0f40*/  MUFU.RCP R18, R18 ;  /* 0x0000001200127308 */ /* 0x001e240000001000 */
[----:B0-----:R-:W-:-:S06]  /*0f50*/  IADD3 R20, R18, 0xffffffe, RZ ;  /* 0x0ffffffe12147810 */ /* 0x001fcc0007ffe0ff */
        /* <DEDUP_REMOVED lines=18> */
[----:B------:R-:W-:Y:S01]  /*1080*/  IADD3 R9, -R8, RZ, RZ ;  /* 0x000000ff08097210 */ /* 0x000fe20007ffe1ff */
[----:B------:R-:W-:-:S04]  /*1090*/  IMAD.IADD R8, R12, 0x1, -R8 ;  /* 0x000000010c087824 */ /* 0x000fc800078e0a08 */
[----:B------:R-:W-:Y:S01]  /*10a0*/  IMAD R14, R14, R9, R19 ;  /* 0x000000090e0e7224 */ /* 0x000fe200078e0213 */
[----:B------:R-:W-:-:S04]  /*10b0*/  IADD3 R23, R8, -0x1, RZ ;  /* 0xffffffff08177810 */ /* 0x000fc80007ffe0ff */
[----:B------:R-:W-:-:S13]  /*10c0*/  ISETP.GT.AND P1, PT, R14, RZ, PT ;  /* 0x000000ff0e00720c */ /* 0x000fda0003f24270 */
[----:B------:R-:W-:-:S07]  /*10d0*/  @!P1 IMAD.MOV R23, RZ, RZ, R8 ;  /* 0x000000ffff179224 */ /* 0x000fce00078e0208 */
.L_x_1021:
[----:B------:R-:W-:Y:S05]  /*10e0*/  BSYNC B0 ;  /* 0x0000000000007941 */ /* 0x000fea0003800000 */
.L_x_1020:
[----:B------:R-:W-:Y:S01]  /*10f0*/  @!P0 IADD3 R17, R17, -R10, RZ ;  /* 0x8000000a11118210 */ /* 0x000fe20007ffe0ff */
[----:B------:R-:W-:Y:S01]  /*1100*/  @!P0 VIADD R15, R15, 0x1 ;  /* 0x000000010f0f8836 */ /* 0x000fe20000000000 */
[----:B------:R-:W-:Y:S01]  /*1110*/  LOP3.LUT R8, R13, R24, RZ, 0x3c, !PT ;  /* 0x000000180d087212 */ /* 0x000fe200078e3cff */
[----:B------:R-:W-:Y:S01]  /*1120*/  ULDC.U8 UR4, c[0x0][0x298] ;  /* 0x0000a60000047ab9 */ /* 0x000fe20000000000 */
[----:B------:R-:W-:Y:S01]  /*1130*/  ISETP.GE.U32.AND P3, PT, R17, R10, PT ;  /* 0x0000000a1100720c */ /* 0x000fe20003f66070 */
[----:B------:R-:W-:Y:S01]  /*1140*/  UPRMT UR4, UR4, 0x8880, URZ ;  /* 0x0000888004047896 */ /* 0x000fe2000800003f */
[----:B------:R-:W-:Y:S01]  /*1150*/  ISETP.GE.AND P2, PT, R8, RZ, PT ;  /* 0x000000ff0800720c */ /* 0x000fe20003f46270 */
[----:B------:R-:W0:Y:S01]  /*1160*/  LDC R17, c[0x0][0x2a4] ;  /* 0x0000a900ff117b82 */ /* 0x000e220000000800 */
[----:B------:R-:W-:Y:S02]  /*1170*/  ISETP.NE.AND P0, PT, R24, RZ, PT ;  /* 0x000000ff1800720c */ /* 0x000fe40003f05270 */
[----:B------:R-:W-:-:S02]  /*1180*/  CS2R R20, SRZ ;  /* 0x0000000000147805 */ /* 0x000fc4000001ff00 */
[----:B------:R-:W-:-:S05]  /*1190*/  ISETP.NE.AND P1, PT, RZ, UR4, PT ;  /* 0x00000004ff007c0c */ /* 0x000fca000bf25270 */
[----:B------:R-:W-:-:S05]  /*11a0*/  @P3 IADD3 R15, R15, 0x1, RZ ;  /* 0x000000010f0f3810 */ /* 0x000fca0007ffe0ff */
[----:B------:R-:W-:Y:S01]  /*11b0*/  @!P2 IMAD.MOV R15, RZ, RZ, -R15 ;  /* 0x000000ffff0fa224 */ /* 0x000fe200078e0a0f */
[----:B------:R-:W-:Y:S02]  /*11c0*/  @!P0 LOP3.LUT R15, RZ, R24, RZ, 0x33, !PT ;  /* 0x00000018ff0f8212 */ /* 0x000fe400078e33ff */
[----:B------:R-:W1:Y:S02]  /*11d0*/  @P1 LDC.64 R8, c[0x0][0x288] ;  /* 0x0000a200ff081b82 */ /* 0x000e640000000a00 */
[----:B------:R-:W-:-:S05]  /*11e0*/  IADD3 R10, -R15, RZ, RZ ;  /* 0x000000ff0f0a7210 */ /* 0x000fca0007ffe1ff */
[----:B------:R-:W-:Y:S01]  /*11f0*/  IMAD R24, R24, R10, R13 ;  /* 0x0000000a18187224 */ /* 0x000fe200078e020d */
[----:B0-----:R-:W-:-:S04]  /*1200*/  IABS R10, R17 ;  /* 0x00000011000a7213 */ /* 0x001fc80000000000 */
[----:B------:R-:W0:Y:S01]  /*1210*/  I2F.RP R14, R10 ;  /* 0x0000000a000e7306 */ /* 0x000e220000209400 */
[----:B------:R-:W-:Y:S02]  /*1220*/  IMAD.MOV.U32 R12, RZ, RZ, RZ ;  /* 0x000000ffff0c7224 */ /* 0x000fe400078e00ff */
[----:B-1----:R-:W-:-:S05]  /*1230*/  @P1 IMAD.WIDE R8, R24, 0x8, R8 ;  /* 0x0000000818081825 */ /* 0x002fca00078e0208 */
[----:B0-----:R-:W0:Y:S01]  /*1240*/  MUFU.RCP R14, R14 ;  /* 0x0000000e000e7308 */ /* 0x001e220000001000 */
[----:B------:R1:W5:Y:S01]  /*1250*/  @P1 LDG.E.64 R20, desc[UR6][R8.64] ;  /* 0x0000000608141981 */ /* 0x000362000c1e1b00 */
[----:B------:R-:W-:Y:S01]  /*1260*/  BSSY B1, `(.L_x_1022) ;  /* 0x00000f5000017945 */ /* 0x000fe20003800000 */
[----:B-1----:R-:W-:Y:S01]  /*1270*/  IABS R9, R24 ;  /* 0x0000001800097213 */ /* 0x002fe20000000000 */
[----:B0-----:R-:W-:-:S06]  /*1280*/  VIADD R13, R14, 0xffffffe ;  /* 0x0ffffffe0e0d7836 */ /* 0x001fcc0000000000 */
        /* <DEDUP_REMOVED lines=14> */
[----:B------:R-:W-:Y:S01]  /*1370*/  @P0 VIADD R8, R8, 0x1 ;  /* 0x0000000108080836 */ /* 0x000fe20000000000 */
[----:B------:R-:W-:-:S05]  /*1380*/  ISETP.GE.AND P0, PT, R5, R6, PT ;  /* 0x000000060500720c */ /* 0x000fca0003f06270 */
[----:B------:R-:W-:Y:S02]  /*1390*/  @!P2 IADD3 R8, -R8, RZ, RZ ;  /* 0x000000ff0808a210 */ /* 0x000fe40007ffe1ff */
[----:B------:R-:W-:-:S05]  /*13a0*/  @!P1 LOP3.LUT R8, RZ, R17, RZ, 0x33, !PT ;  /* 0x00000011ff089212 */ /* 0x000fca00078e33ff */
[----:B------:R-:W-:Y:S01]  /*13b0*/  IMAD R8, R4, R15, R8 ;  /* 0x0000000f04087224 */ /* 0x000fe200078e0208 */
[----:B------:R-:W-:Y:S06]  /*13c0*/  @P0 BRA `(.L_x_1023) ;  /* 0x0000000c00780947 */ /* 0x000fec0003800000 */
[----:B------:R-:W-:-:S07]  /*13d0*/  IMAD R28, R8, R28, R11 ;  /* 0x0000001c081c7224 */ /* 0x000fce00078e020b */
.L_x_1033:
[----:B------:R-:W-:Y:S01]  /*13e0*/  ISETP.GT.AND P0, PT, R23, R22, PT ;  /* 0x000000161700720c */ /* 0x000fe20003f04270 */
[----:B------:R-:W-:-:S12]  /*13f0*/  BSSY B0, `(.L_x_1024) ;  /* 0x00000d8000007945 */ /* 0x000fd80003800000 */
[----:B------:R-:W-:Y:S05]  /*1400*/  @!P0 BRA `(.L_x_1025) ;  /* 0x0000000c00588947 */ /* 0x000fea0003800000 */
[--C-:B------:R-:W-:Y:S01]  /*1410*/  IMAD.IADD R16, R23, 0x1, -R22.reuse ;  /* 0x0000000117107824 */ /* 0x100fe200078e0a16 */
[----:B------:R-:W-:Y:S01]  /*1420*/  LOP3.LUT R8, RZ, R22, RZ, 0x33, !PT ;  /* 0x00000016ff087212 */ /* 0x000fe200078e33ff */
[----:B------:R-:W-:Y:S01]  /*1430*/  ULDC UR4, c[0x0][0x2d4] ;  /* 0x0000b50000047ab9 */ /* 0x000fe20000000800 */
[----:B------:R-:W-:Y:S01]  /*1440*/  BSSY B2, `(.L_x_1026) ;  /* 0x0000025000027945 */ /* 0x000fe20003800000 */
[----:B------:R-:W-:Y:S01]  /*1450*/  IMAD.MOV.U32 R26, RZ, RZ, R22 ;  /* 0x000000ffff1a7224 */ /* 0x000fe200078e0016 */
[----:B------:R-:W-:Y:S02]  /*1460*/  LOP3.LUT P0, R16, R16, 0x3, RZ, 0xc0, !PT ;  /* 0x0000000310107812 */ /* 0x000fe4000780c0ff */
        /* <DEDUP_REMOVED lines=14> */
[----:B------:R-:W3:Y:S01]  /*1550*/  LDG.E.64 R14, desc[UR6][R14.64] ;  /* 0x000000060e0e7981 */ /* 0x000ee2000c1e1b00 */
[----:B--2---:R-:W-:-:S05]  /*1560*/  IMAD.WIDE R8, R13, 0x8, R8 ;  /* 0x000000080d087825 */ /* 0x004fca00078e0208 */
[----:B------:R-:W3:Y:S01]  /*1570*/  LDG.E.64 R12, desc[UR6][R8.64] ;  /* 0x00000006080c7981 */ /* 0x000ee2000c1e1b00 */
[----:B------:R-:W-:Y:S02]  /*1580*/  ISETP.NE.AND P0, PT, R16, 0x1, PT ;  /* 0x000000011000780c */ /* 0x000fe40003f05270 */
[----:B------:R-:W-:Y:S01]  /*1590*/  IADD3 R26, R22, 0x1, RZ ;  /* 0x00000001161a7810 */ /* 0x000fe20007ffe0ff */
[----:B---3-5:R-:W-:-:S10]  /*15a0*/  DFMA R20, R14, R12, R20 ;  /* 0x0000000c0e14722b */ /* 0x028fd40000000014 */
[----:B------:R-:W-:Y:S05]  /*15b0*/  @!P0 BRA `(.L_x_1027) ;  /* 0x0000000000348947 */ /* 0x000fea0003800000 */
[----:B------:R-:W-:Y:S01]  /*15c0*/  ISETP.NE.AND P0, PT, R16, 0x2, PT ;  /* 0x000000021000780c */ /* 0x000fe20003f05270 */
[----:B------:R-:W-:Y:S01]  /*15d0*/  IMAD.IADD R17, R17, 0x1, R18 ;  /* 0x0000000111117824 */ /* 0x000fe200078e0212 */
[----:B------:R-:W2:Y:S03]  /*15e0*/  LDG.E.64 R12, desc[UR6][R8.64+0x8] ;  /* 0x00000806080c7981 */ /* 0x000ea6000c1e1b00 */
[----:B------:R-:W-:-:S06]  /*15f0*/  IMAD.WIDE R14, R17, 0x8, R10 ;  /* 0x00000008110e7825 */ /* 0x000fcc00078e020a */
[----:B------:R-:W2:Y:S02]  /*1600*/  LDG.E.64 R14, desc[UR6][R14.64] ;  /* 0x000000060e0e7981 */ /* 0x000ea4000c1e1b00 */
[----:B------:R-:W-:-:S05]  /*1610*/  @P0 IADD3 R17, R17, R18, RZ ;  /* 0x0000001211110210 */ /* 0x000fca0007ffe0ff */
[----:B------:R-:W-:Y:S02]  /*1620*/  @P0 IMAD.WIDE R16, R17, 0x8, R10 ;  /* 0x0000000811100825 */ /* 0x000fe400078e020a */
[----:B------:R-:W3:Y:S04]  /*1630*/  @P0 LDG.E.64 R10, desc[UR6][R8.64+0x10] ;  /* 0x00001006080a0981 */ /* 0x000ee8000c1e1b00 */
[----:B------:R-:W3:Y:S01]  /*1640*/  @P0 LDG.E.64 R16, desc[UR6][R16.64] ;  /* 0x0000000610100981 */ /* 0x000ee2000c1e1b00 */
[C---:B------:R-:W-:Y:S01]  /*1650*/  VIADD R26, R22.reuse, 0x2 ;  /* 0x00000002161a7836 */ /* 0x040fe20000000000 */
[----:B------:R-:W-:Y:S01]  /*1660*/  @P0 IADD3 R26, R22, 0x3, RZ ;  /* 0x00000003161a0810 */ /* 0x000fe20007ffe0ff */
[----:B--2---:R-:W-:-:S08]  /*1670*/  DFMA R20, R14, R12, R20 ;  /* 0x0000000c0e14722b */ /* 0x004fd00000000014 */
[----:B---3--:R-:W-:-:S11]  /*1680*/  @P0 DFMA R20, R16, R10, R20 ;  /* 0x0000000a1014022b */ /* 0x008fd60000000014 */
.L_x_1027:
[----:B------:R-:W-:Y:S05]  /*1690*/  BSYNC B2 ;  /* 0x0000000000027941 */ /* 0x000fea0003800000 */
.L_x_1026:
        /* <DEDUP_REMOVED lines=8> */
[----:B------:R-:W-:-:S13]  /*1720*/  PLOP3.LUT P0, PT, PT, PT, PT, 0x8, 0x0 ;  /* 0x000000000000781c */ /* 0x000fda0003f0e170 */
.L_x_1030:
[----:B------:R-:W0:Y:S01]  /*1730*/  LDC R29, c[0x0][0x2d0] ;  /* 0x0000b400ff1d7b82 */ /* 0x000e220000000800 */
[----:B------:R-:W-:Y:S02]  /*1740*/  ULDC UR4, c[0x0][0x2b8] ;  /* 0x0000ae0000047ab9 */ /* 0x000fe40000000800 */
[----:B------:R-:W-:-:S05]  /*1750*/  IMAD R11, R25, UR4, R26 ;  /* 0x00000004190b7c24 */ /* 0x000fca000f8e021a */
[----:B------:R-:W1:Y:S08]  /*1760*/  LDC.64 R18, c[0x0][0x260] ;  /* 0x00009800ff127b82 */ /* 0x000e700000000a00 */
[----:B------:R-:W2:Y:S01]  /*1770*/  LDC.64 R8, c[0x0][0x210] ;  /* 0x00008400ff087b82 */ /* 0x000ea20000000a00 */
[----:B0-----:R-:W-:Y:S02]  /*1780*/  IMAD R13, R26, R29, R27 ;  /* 0x0000001d1a0d7224 */ /* 0x001fe400078e021b */
[----:B-1----:R-:W-:-:S05]  /*1790*/  IMAD.WIDE R10, R11, 0x8, R18 ;  /* 0x000000080b0a7825 */ /* 0x002fca00078e0212 */
[----:B------:R-:W3:Y:S01]  /*17a0*/  LDG.E.64 R16, desc[UR6][R10.64] ;  /* 0x000000060a107981 */ /* 0x000ee2000c1e1b00 */
[----:B--2---:R-:W-:-:S05]  /*17b0*/  IMAD.WIDE R12, R13, 0x8, R8 ;  /* 0x000000080d0c7825 */ /* 0x004fca00078e0208 */
[----:B------:R0:W3:Y:S02]  /*17c0*/  LDG.E.64 R14, desc[UR6][R12.64] ;  /* 0x000000060c0e7981 */ /* 0x0000e4000c1e1b00 */
[C---:B0-----:R-:W-:Y:S01]  /*17d0*/  IMAD.WIDE R12, R29.reuse, 0x8, R12 ;  /* 0x000000081d0c7825 */ /* 0x041fe200078e020c */
[----:B---3-5:R-:W-:Y:S01]  /*17e0*/  DFMA R16, R14, R16, R20 ;  /* 0x000000100e10722b */ /* 0x028fe20000000014 */
[----:B------:R-:W2:Y:S04]  /*17f0*/  LDG.E.64 R20, desc[UR6][R10.64+0x8] ;  /* 0x000008060a147981 */ /* 0x000ea8000c1e1b00 */
[----:B------:R-:W2:Y:S03]  /*1800*/  LDG.E.64 R14, desc[UR6][R12.64] ;  /* 0x000000060c0e7981 */ /* 0x000ea6000c1e1b00 */
[----:B--2---:R-:W-:Y:S01]  /*1810*/  DFMA R20, R14, R20, R16 ;  /* 0x000000140e14722b */ /* 0x004fe20000000010 */
[----:B------:R-:W-:-:S02]  /*1820*/  IMAD.WIDE R16, R29, 0x8, R12 ;  /* 0x000000081d107825 */ /* 0x000fc400078e020c */
[----:B------:R-:W2:Y:S04]  /*1830*/  LDG.E.64 R12, desc[UR6][R10.64+0x10] ;  /* 0x000010060a0c7981 */ /* 0x000ea8000c1e1b00 */
[----:B------:R-:W2:Y:S02]  /*1840*/  LDG.E.64 R14, desc[UR6][R16.64] ;  /* 0x00000006100e7981 */ /* 0x000ea4000c1e1b00 */
[----:B--2---:R-:W-:Y:S01]  /*1850*/  DFMA R14, R14, R12, R20 ;  /* 0x0000000c0e0e722b */ /* 0x004fe20000000014 */
[----:B------:R-:W-:Y:S02]  /*1860*/  IMAD.WIDE R20, R29, 0x8, R16 ;  /* 0x000000081d147825 */ /* 0x000fe400078e0210 */
[----:B------:R-:W2:Y:S04]  /*1870*/  LDG.E.64 R16, desc[UR6][R10.64+0x18] ;  /* 0x000018060a107981 */ /* 0x000ea8000c1e1b00 */
[----:B------:R-:W2:Y:S01]  /*1880*/  LDG.E.64 R20, desc[UR6][R20.64] ;  /* 0x0000000614147981 */ /* 0x000ea2000c1e1b00 */
[----:B------:R-:W-:-:S05]  /*1890*/  IADD3 R12, R26, 0x4, RZ ;  /* 0x000000041a0c7810 */ /* 0x000fca0007ffe0ff */
[----:B------:R-:W-:Y:S01]  /*18a0*/  IMAD R13, R25, UR4, R12 ;  /* 0x00000004190d7c24 */ /* 0x000fe2000f8e020c */
[----:B--2---:R-:W-:Y:S01]  /*18b0*/  DFMA R16, R20, R16, R14 ;  /* 0x000000101410722b */ /* 0x004fe2000000000e */
[----:B------:R-:W-:Y:S02]  /*18c0*/  IMAD R15, R12, R29, R27 ;  /* 0x0000001d0c0f7224 */ /* 0x000fe400078e021b */
[----:B------:R-:W-:-:S04]  /*18d0*/  IMAD.WIDE R20, R13, 0x8, R18 ;  /* 0x000000080d147825 */ /* 0x000fc800078e0212 */
[----:B------:R-:W-:Y:S01]  /*18e0*/  IMAD.WIDE R14, R15, 0x8, R8 ;  /* 0x000000080f0e7825 */ /* 0x000fe200078e0208 */
[----:B------:R-:W2:Y:S04]  /*18f0*/  LDG.E.64 R12, desc[UR6][R20.64] ;  /* 0x00000006140c7981 */ /* 0x000ea8000c1e1b00 */
[----:B------:R0:W2:Y:S02]  /*1900*/  LDG.E.64 R10, desc[UR6][R14.64] ;  /* 0x000000060e0a7981 */ /* 0x0000a4000c1e1b00 */
[C---:B0-----:R-:W-:Y:S01]  /*1910*/  IMAD.WIDE R14, R29.reuse, 0x8, R14 ;  /* 0x000000081d0e7825 */ /* 0x041fe200078e020e */
[----:B--2---:R-:W-:Y:S01]  /*1920*/  DFMA R12, R10, R12, R16 ;  /* 0x0000000c0a0c722b */ /* 0x004fe20000000010 */
[----:B------:R-:W2:Y:S04]  /*1930*/  LDG.E.64 R16, desc[UR6][R20.64+0x8] ;  /* 0x0000080614107981 */ /* 0x000ea8000c1e1b00 */
[----:B------:R0:W2:Y:S02]  /*1940*/  LDG.E.64 R10, desc[UR6][R14.64] ;  /* 0x000000060e0a7981 */ /* 0x0000a4000c1e1b00 */
[C---:B0-----:R-:W-:Y:S01]  /*1950*/  IMAD.WIDE R14, R29.reuse, 0x8, R14 ;  /* 0x000000081d0e7825 */ /* 0x041fe200078e020e */
[----:B--2---:R-:W-:Y:S01]  /*1960*/  DFMA R16, R10, R16, R12 ;  /* 0x000000100a10722b */ /* 0x004fe2000000000c */
[----:B------:R-:W2:Y:S04]  /*1970*/  LDG.E.64 R10, desc[UR6][R20.64+0x10] ;  /* 0x00001006140a7981 */ /* 0x000ea8000c1e1b00 */
[----:B------:R-:W2:Y:S03]  /*1980*/  LDG.E.64 R12, desc[UR6][R14.64] ;  /* 0x000000060e0c7981 */ /* 0x000ea6000c1e1b00 */
[----:B--2---:R-:W-:Y:S01]  /*1990*/  DFMA R16, R12, R10, R16 ;  /* 0x0000000a0c10722b */ /* 0x004fe20000000010 */
[----:B------:R-:W-:Y:S01]  /*19a0*/  IMAD.WIDE R10, R29, 0x8, R14 ;  /* 0x000000081d0a7825 */ /* 0x000fe200078e020e */
[----:B------:R-:W2:Y:S05]  /*19b0*/  LDG.E.64 R12, desc[UR6][R20.64+0x18] ;  /* 0x00001806140c7981 */ /* 0x000eaa000c1e1b00 */
[----:B------:R-:W2:Y:S01]  /*19c0*/  LDG.E.64 R10, desc[UR6][R10.64] ;  /* 0x000000060a0a7981 */ /* 0x000ea2000c1e1b00 */
[----:B------:R-:W-:Y:S01]  /*19d0*/  VIADD R14, R26, 0x8 ;  /* 0x000000081a0e7836 */ /* 0x000fe20000000000 */
[----:B--2---:R-:W-:-:S03]  /*19e0*/  DFMA R16, R10, R12, R16 ;  /* 0x0000000c0a10722b */ /* 0x004fc60000000010 */
[----:B------:R-:W-:Y:S02]  /*19f0*/  IMAD R12, R25, UR4, R14 ;  /* 0x00000004190c7c24 */ /* 0x000fe4000f8e020e */
[----:B------:R-:W-:Y:S02]  /*1a00*/  IMAD R13, R14, R29, R27 ;  /* 0x0000001d0e0d7224 */ /* 0x000fe400078e021b */
[----:B------:R-:W-:-:S04]  /*1a10*/  IMAD.WIDE R20, R12, 0x8, R18 ;  /* 0x000000080c147825 */ /* 0x000fc800078e0212 */
[----:B------:R-:W-:Y:S02]  /*1a20*/  IMAD.WIDE R14, R13, 0x8, R8 ;  /* 0x000000080d0e7825 */ /* 0x000fe400078e0208 */
        /* <DEDUP_REMOVED lines=14> */
[----:B------:R-:W-:Y:S01]  /*1b10*/  IADD3 R14, R26, 0xc, RZ ;  /* 0x0000000c1a0e7810 */ /* 0x000fe20007ffe0ff */
[----:B--2---:R-:W-:-:S04]  /*1b20*/  DFMA R20, R16, R12, R10 ;  /* 0x0000000c1014722b */ /* 0x004fc8000000000a */
[----:B------:R-:W-:Y:S02]  /*1b30*/  IMAD R11, R25, UR4, R14 ;  /* 0x00000004190b7c24 */ /* 0x000fe4000f8e020e */
[----:B------:R-:W-:Y:S02]  /*1b40*/  IMAD R13, R14, R29, R27 ;  /* 0x0000001d0e0d7224 */ /* 0x000fe400078e021b */
[----:B------:R-:W-:-:S04]  /*1b50*/  IMAD.WIDE R18, R11, 0x8, R18 ;  /* 0x000000080b127825 */ /* 0x000fc800078e0212 */
[----:B------:R-:W-:Y:S01]  /*1b60*/  IMAD.WIDE R12, R13, 0x8, R8 ;  /* 0x000000080d0c7825 */ /* 0x000fe200078e0208 */
[----:B------:R-:W2:Y:S04]  /*1b70*/  LDG.E.64 R14, desc[UR6][R18.64] ;  /* 0x00000006120e7981 */ /* 0x000ea8000c1e1b00 */
[----:B------:R0:W2:Y:S04]  /*1b80*/  LDG.E.64 R16, desc[UR6][R12.64] ;  /* 0x000000060c107981 */ /* 0x0000a8000c1e1b00 */
[----:B------:R-:W3:Y:S01]  /*1b90*/  LDG.E.64 R8, desc[UR6][R18.64+0x8] ;  /* 0x0000080612087981 */ /* 0x000ee2000c1e1b00 */
[----:B0-----:R-:W-:-:S05]  /*1ba0*/  IMAD.WIDE R12, R29, 0x8, R12 ;  /* 0x000000081d0c7825 */ /* 0x001fca00078e020c */
[----:B------:R-:W3:Y:S01]  /*1bb0*/  LDG.E.64 R10, desc[UR6][R12.64] ;  /* 0x000000060c0a7981 */ /* 0x000ee2000c1e1b00 */
[----:B--2---:R-:W-:Y:S01]  /*1bc0*/  DFMA R14, R16, R14, R20 ;  /* 0x0000000e100e722b */ /* 0x004fe20000000014 */
[C---:B------:R-:W-:Y:S02]  /*1bd0*/  IMAD.WIDE R16, R29.reuse, 0x8, R12 ;  /* 0x000000081d107825 */ /* 0x040fe400078e020c */
[----:B------:R-:W2:Y:S05]  /*1be0*/  LDG.E.64 R20, desc[UR6][R18.64+0x18] ;  /* 0x0000180612147981 */ /* 0x000eaa000c1e1b00 */
[----:B---3--:R-:W-:Y:S01]  /*1bf0*/  DFMA R14, R10, R8, R14 ;  /* 0x000000080a0e722b */ /* 0x008fe2000000000e */
[----:B------:R-:W3:Y:S04]  /*1c00*/  LDG.E.64 R8, desc[UR6][R18.64+0x10] ;  /* 0x0000100612087981 */ /* 0x000ee8000c1e1b00 */
[----:B------:R0:W3:Y:S02]  /*1c10*/  LDG.E.64 R10, desc[UR6][R16.64] ;  /* 0x00000006100a7981 */ /* 0x0000e4000c1e1b00 */
[----:B0-----:R-:W-:-:S06]  /*1c20*/  IMAD.WIDE R16, R29, 0x8, R16 ;  /* 0x000000081d107825 */ /* 0x001fcc00078e0210 */
[----:B------:R-:W2:Y:S01]  /*1c30*/  LDG.E.64 R16, desc[UR6][R16.64] ;  /* 0x0000000610107981 */ /* 0x000ea2000c1e1b00 */
[----:B------:R-:W-:Y:S01]  /*1c40*/  IADD3 R26, R26, 0x10, RZ ;  /* 0x000000101a1a7810 */ /* 0x000fe20007ffe0ff */
[----:B---3--:R-:W-:Y:S01]  /*1c50*/  DFMA R8, R10, R8, R14 ;  /* 0x000000080a08722b */ /* 0x008fe2000000000e */
[----:B------:R-:W-:-:S05]  /*1c60*/  VIADD R11, R23, 0xfffffff4 ;  /* 0xfffffff4170b7836 */ /* 0x000fca0000000000 */
[----:B------:R-:W-:Y:S02]  /*1c70*/  ISETP.GE.AND P1, PT, R26, R11, PT ;  /* 0x0000000b1a00720c */ /* 0x000fe40003f26270 */
[----:B--2---:R-:W-:-:S11]  /*1c80*/  DFMA R20, R16, R20, R8 ;  /* 0x000000141014722b */ /* 0x004fd60000000008 */
[----:B------:R-:W-:Y:S05]  /*1c90*/  @!P1 BRA `(.L_x_1030) ;  /* 0xfffffff800a49947 */ /* 0x000fea000383ffff */
.L_x_1029:
[----:B------:R-:W-:Y:S05]  /*1ca0*/  BSYNC B2 ;  /* 0x0000000000027941 */ /* 0x000fea0003800000 */
.L_x_1028:
        /* <DEDUP_REMOVED lines=10> */
[----:B-1----:R-:W-:-:S06]  /*1d50*/  IMAD.WIDE R14, R19, 0x8, R10 ;  /* 0x00000008130e7825 */ /* 0x002fcc00078e020a */
[----:B------:R-:W3:Y:S01]  /*1d60*/  LDG.E.64 R14, desc[UR6][R14.64] ;  /* 0x000000060e0e7981 */ /* 0x000ee2000c1e1b00 */
[----:B--2---:R-:W-:-:S05]  /*1d70*/  IMAD.WIDE R16, R17, 0x8, R12 ;  /* 0x0000000811107825 */ /* 0x004fca00078e020c */
[----:B------:R0:W3:Y:S01]  /*1d80*/  LDG.E.64 R8, desc[UR6][R16.64] ;  /* 0x0000000610087981 */ /* 0x0000e2000c1e1b00 */
[----:B------:R-:W-:-:S04]  /*1d90*/  IMAD.WIDE R18, R19, 0x8, R10 ;  /* 0x0000000813127825 */ /* 0x000fc800078e020a */
[C---:B0-----:R-:W-:Y:S01]  /*1da0*/  IMAD.WIDE R16, R29.reuse, 0x8, R16 ;  /* 0x000000081d107825 */ /* 0x041fe200078e0210 */
[----:B---3-5:R-:W-:Y:S01]  /*1db0*/  DFMA R14, R8, R14, R20 ;  /* 0x0000000e080e722b */ /* 0x028fe20000000014 */
        /* <DEDUP_REMOVED lines=17> */
[----:B------:R-:W3:Y:S04]  /*1ed0*/  LDG.E.64 R12, desc[UR6][R10.64] ;  /* 0x000000060a0c7981 */ /* 0x000ee8000c1e1b00 */
[----:B------:R-:W3:Y:S01]  /*1ee0*/  LDG.E.64 R14, desc[UR6][R20.64] ;  /* 0x00000006140e7981 */ /* 0x000ee2000c1e1b00 */
[----:B------:R-:W-:-:S05]  /*1ef0*/  IMAD.WIDE R16, R29, 0x8, R20 ;  /* 0x000000081d107825 */ /* 0x000fca00078e0214 */
[----:B------:R-:W2:Y:S01]  /*1f00*/  LDG.E.64 R20, desc[UR6][R16.64] ;  /* 0x0000000610147981 */ /* 0x000ea2000c1e1b00 */
[----:B---3--:R-:W-:Y:S01]  /*1f10*/  DFMA R8, R14, R12, R8 ;  /* 0x0000000c0e08722b */ /* 0x008fe20000000008 */
[----:B------:R-:W-:-:S05]  /*1f20*/  IMAD.WIDE R12, R29, 0x8, R16 ;  /* 0x000000081d0c7825 */ /* 0x000fca00078e0210 */
[----:B------:R0:W3:Y:S02]  /*1f30*/  LDG.E.64 R14, desc[UR6][R12.64] ;  /* 0x000000060c0e7981 */ /* 0x0000e4000c1e1b00 */
[----:B--2---:R-:W-:Y:S02]  /*1f40*/  DFMA R18, R20, R18, R8 ;  /* 0x000000121412722b */ /* 0x004fe40000000008 */
[----:B------:R-:W3:Y:S04]  /*1f50*/  LDG.E.64 R8, desc[UR6][R10.64+0x10] ;  /* 0x000010060a087981 */ /* 0x000ee8000c1e1b00 */
[----:B------:R-:W2:Y:S01]  /*1f60*/  LDG.E.64 R20, desc[UR6][R10.64+0x18] ;  /* 0x000018060a147981 */ /* 0x000ea2000c1e1b00 */
[----:B0-----:R-:W-:-:S06]  /*1f70*/  IMAD.WIDE R12, R29, 0x8, R12 ;  /* 0x000000081d0c7825 */ /* 0x001fcc00078e020c */
[----:B------:R-:W2:Y:S01]  /*1f80*/  LDG.E.64 R12, desc[UR6][R12.64] ;  /* 0x000000060c0c7981 */ /* 0x000ea2000c1e1b00 */
[----:B------:R-:W-:Y:S01]  /*1f90*/  PLOP3.LUT P0, PT, PT, PT, PT, 0x8, 0x0 ;  /* 0x000000000000781c */ /* 0x000fe20003f0e170 */
[----:B------:R-:W-:Y:S01]  /*1fa0*/  VIADD R26, R26, 0x8 ;  /* 0x000000081a1a7836 */ /* 0x000fe20000000000 */
[----:B---3--:R-:W-:-:S08]  /*1fb0*/  DFMA R8, R14, R8, R18 ;  /* 0x000000080e08722b */ /* 0x008fd00000000012 */
[----:B--2---:R-:W-:-:S11]  /*1fc0*/  DFMA R20, R12, R20, R8 ;  /* 0x000000140c14722b */ /* 0x004fd60000000008 */
.L_x_1032:
[----:B------:R-:W-:Y:S05]  /*1fd0*/  BSYNC B2 ;  /* 0x0000000000027941 */ /* 0x000fea0003800000 */
.L_x_1031:
[----:B------:R-:W-:-:S13]  /*1fe0*/  ISETP.LT.OR P0, PT, R26, R23, P0 ;  /* 0x000000171a00720c */ /* 0x000fda0000701670 */
        /* <DEDUP_REMOVED lines=9> */
[----:B--2---:R-:W-:-:S03]  /*2080*/  IMAD.WIDE R12, R13, 0x8, R8 ;  /* 0x000000080d0c7825 */ /* 0x004fc600078e0208 */
[----:B------:R-:W2:Y:S04]  /*2090*/  LDG.E.64 R26, desc[UR6][R18.64+0x18] ;  /* 0x00001806121a7981 */ /* 0x000ea8000c1e1b00 */
[----:B------:R-:W3:Y:S01]  /*20a0*/  LDG.E.64 R16, desc[UR6][R12.64] ;  /* 0x000000060c107981 */ /* 0x000ee2000c1e1b00 */
[----:B------:R-:W-:-:S04]  /*20b0*/  IMAD.WIDE R10, R29, 0x8, R12 ;  /* 0x000000081d0a7825 */ /* 0x000fc800078e020c */
[C---:B------:R-:W-:Y:S01]  /*20c0*/  IMAD.WIDE R8, R29.reuse, 0x8, R10 ;  /* 0x000000081d087825 */ /* 0x040fe200078e020a */
[----:B------:R-:W4:Y:S04]  /*20d0*/  LDG.E.64 R12, desc[UR6][R10.64] ;  /* 0x000000060a0c7981 */ /* 0x000f28000c1e1b00 */
[----:B------:R-:W4:Y:S01]  /*20e0*/  LDG.E.64 R10, desc[UR6][R18.64+0x8] ;  /* 0x00000806120a7981 */ /* 0x000f22000c1e1b00 */
[----:B---3-5:R-:W-:Y:S01]  /*20f0*/  DFMA R14, R16, R14, R20 ;  /* 0x0000000e100e722b */ /* 0x028fe20000000014 */
[----:B------:R-:W-:Y:S02]  /*2100*/  IMAD.WIDE R16, R29, 0x8, R8 ;  /* 0x000000081d107825 */ /* 0x000fe400078e0208 */
[----:B------:R-:W3:Y:S04]  /*2110*/  LDG.E.64 R20, desc[UR6][R18.64+0x10] ;  /* 0x0000100612147981 */ /* 0x000ee8000c1e1b00 */
[----:B------:R-:W3:Y:S04]  /*2120*/  LDG.E.64 R8, desc[UR6][R8.64] ;  /* 0x0000000608087981 */ /* 0x000ee8000c1e1b00 */
[----:B------:R-:W2:Y:S01]  /*2130*/  LDG.E.64 R16, desc[UR6][R16.64] ;  /* 0x0000000610107981 */ /* 0x000ea2000c1e1b00 */
[----:B----4-:R-:W-:-:S08]  /*2140*/  DFMA R12, R12, R10, R14 ;  /* 0x0000000a0c0c722b */ /* 0x010fd0000000000e */
[----:B---3--:R-:W-:-:S08]  /*2150*/  DFMA R20, R8, R20, R12 ;  /* 0x000000140814722b */ /* 0x008fd0000000000c */
[----:B--2---:R-:W-:-:S11]  /*2160*/  DFMA R20, R16, R26, R20 ;  /* 0x0000001a1014722b */ /* 0x004fd60000000014 */
.L_x_1025:
[----:B------:R-:W-:Y:S05]  /*2170*/  BSYNC B0 ;  /* 0x0000000000007941 */ /* 0x000fea0003800000 */
.L_x_1024:
[----:B------:R-:W-:-:S04]  /*2180*/  IADD3 R5, R5, 0x1, RZ ;  /* 0x0000000105057810 */ /* 0x000fc80007ffe0ff */
[----:B------:R-:W-:-:S13]  /*2190*/  ISETP.GE.AND P0, PT, R5, R6, PT ;  /* 0x000000060500720c */ /* 0x000fda0003f06270 */
[----:B------:R-:W-:Y:S05]  /*21a0*/  @!P0 BRA `(.L_x_1033) ;  /* 0xfffffff0008c8947 */ /* 0x000fea000383ffff */
.L_x_1023:
[----:B------:R-:W-:Y:S05]  /*21b0*/  BSYNC B1 ;  /* 0x0000000000017941 */ /* 0x000fea0003800000 */
.L_x_1022:
        /* <DEDUP_REMOVED lines=10> */
[----:B-----5:R0:W-:Y:S04]  /*2260*/  STG.E.64 desc[UR6][R6.64], R20 ;  /* 0x0000001406007986 */ /* 0x0201e8000c101b06 */
[----:B------:R-:W-:Y:S01]  /*2270*/  IMAD.X R3, RZ, RZ, R3, P0 ;  /* 0x000000ffff037224 */ /* 0x000fe200000e0603 */
[----:B------:R-:W-:-:S04]  /*2280*/  ISETP.GE.U32.AND P0, PT, R2, UR5, PT ;  /* 0x0000000502007c0c */ /* 0x000fc8000bf06070 */
[----:B------:R-:W-:-:S13]  /*2290*/  ISETP.GE.AND.EX P0, PT, R3, UR4, PT, P0 ;  /* 0x0000000403007c0c */ /* 0x000fda000bf06300 */
[----:B0-----:R-:W-:Y:S05]  /*22a0*/  @!P0 BRA `(.L_x_1034) ;  /* 0xffffffdc00f48947 */ /* 0x001fea000383ffff */
[----:B------:R-:W-:Y:S05]  /*22b0*/  EXIT ;  /* 0x000000000000794d */ /* 0x000fea0003800000 */
.L_x_1013:
        /* <DEDUP_REMOVED lines=14> */
[----:B-1----:R-:W-:Y:S02]  /*23a0*/  IMAD.MOV.U32 R8, RZ, RZ, RZ ;  /* 0x000000ffff087224 */ /* 0x002fe400078e00ff */
[----:B---3--:R-:W-:-:S04]  /*23b0*/  IMAD.MOV R6, RZ, RZ, -R9 ;  /* 0x000000ffff067224 */ /* 0x008fc800078e0a09 */
        /* <DEDUP_REMOVED lines=11> */
[----:B------:R-:W1:Y:S09]  /*2470*/  LDC R10, c[0x0][0x2a0] ;  /* 0x0000a800ff0a7b82 */ /* 0x000e720000000800 */
[----:B------:R-:W-:Y:S01]  /*2480*/  @!P1 IMAD.IADD R6, R6, 0x1, -R11 ;  /* 0x0000000106069824 */ /* 0x000fe200078e0a0b */
[----:B------:R5:W2:Y:S01]  /*2490*/  F2I.FTZ.U32.TRUNC.NTZ R9, R8 ;  /* 0x0000000800097305 */ /* 0x000aa2000021f000 */
[----:B------:R-:W-:Y:S01]  /*24a0*/  @!P1 VIADD R17, R17, 0x1 ;  /* 0x0000000111119836 */ /* 0x000fe20000000000 */
[----:B------:R-:W-:-:S02]  /*24b0*/  ISETP.NE.AND P1, PT, R7, RZ, PT ;  /* 0x000000ff0700720c */ /* 0x000fc40003f25270 */
[----:B------:R-:W-:Y:S02]  /*24c0*/  ISETP.GE.U32.AND P0, PT, R6, R11, PT ;  /* 0x0000000b0600720c */ /* 0x000fe40003f06070 */
[----:B------:R-:W-:Y:S01]  /*24d0*/  LOP3.LUT R6, R2, R7, RZ, 0x3c, !PT ;  /* 0x0000000702067212 */ /* 0x000fe200078e3cff */
[----:B-----5:R-:W-:-:S03]  /*24e0*/  IMAD.MOV.U32 R8, RZ, RZ, RZ ;  /* 0x000000ffff087224 */ /* 0x020fc600078e00ff */
[----:B------:R-:W-:Y:S01]  /*24f0*/  ISETP.GE.AND P2, PT, R6, RZ, PT ;  /* 0x000000ff0600720c */ /* 0x000fe20003f46270 */
[----:B--2---:R-:W-:-:S06]  /*2500*/  IMAD.MOV R6, RZ, RZ, -R9 ;  /* 0x000000ffff067224 */ /* 0x004fcc00078e0a09 */
[----:B------:R-:W-:Y:S01]  /*2510*/  @P0 IADD3 R17, R17, 0x1, RZ ;  /* 0x0000000111110810 */ /* 0x000fe20007ffe0ff */
[----:B------:R-:W-:Y:S01]  /*2520*/  IMAD R11, R6, R5, RZ ;  /* 0x00000005060b7224 */ /* 0x000fe200078e02ff */
[----:B-1----:R-:W-:-:S03]  /*2530*/  IABS R15, R10 ;  /* 0x0000000a000f7213 */ /* 0x002fc60000000000 */
[----:B------:R-:W-:Y:S01]  /*2540*/  IMAD.HI.U32 R11, R9, R11, R8 ;  /* 0x0000000b090b7227 */ /* 0x000fe200078e0008 */
[----:B------:R-:W-:Y:S02]  /*2550*/  @!P2 IADD3 R17, -R17, RZ, RZ ;  /* 0x000000ff1111a210 */ /* 0x000fe40007ffe1ff */
[----:B------:R-:W-:Y:S01]  /*2560*/  @!P1 LOP3.LUT R17, RZ, R7, RZ, 0x33, !PT ;  /* 0x00000007ff119212 */ /* 0x000fe200078e33ff */
[----:B------:R-:W1:Y:S03]  /*2570*/  I2F.RP R9, R15 ;  /* 0x0000000f00097306 */ /* 0x000e660000209400 */
[----:B------:R-:W-:-:S05]  /*2580*/  IABS R6, R17 ;  /* 0x0000001100067213 */ /* 0x000fca0000000000 */
[----:B------:R-:W-:Y:S02]  /*2590*/  IMAD.HI.U32 R25, R11, R6, RZ ;  /* 0x000000060b197227 */ /* 0x000fe400078e00ff */
[----:B------:R-:W2:Y:S03]  /*25a0*/  LDC R11, c[0x0][0x2cc] ;  /* 0x0000b300ff0b7b82 */ /* 0x000ea60000000800 */
        /* <DEDUP_REMOVED lines=10> */
[----:B------:R-:W-:Y:S02]  /*2650*/  ISETP.GE.AND P2, PT, R5, RZ, PT ;  /* 0x000000ff0500720c */ /* 0x000fe40003f46270 */
[----:B-1----:R-:W-:Y:S02]  /*2660*/  IADD3 R5, R9, 0xffffffe, RZ ;  /* 0x0ffffffe09057810 */ /* 0x002fe40007ffe0ff */
[----:B------:R-:W1:Y:S03]  /*2670*/  LDC R9, c[0x0][0x2d4] ;  /* 0x0000b500ff097b82 */ /* 0x000e660000000800 */
[----:B------:R-:W-:Y:S01]  /*2680*/  @P0 VIADD R25, R25, 0x1 ;  /* 0x0000000119190836 */ /* 0x000fe20000000000 */
[----:B------:R-:W0:Y:S05]  /*2690*/  F2I.FTZ.U32.TRUNC.NTZ R5, R5 ;  /* 0x0000000500057305 */ /* 0x000e2a000021f000 */
[----:B------:R-:W-:Y:S01]  /*26a0*/  @!P2 IMAD.MOV R25, RZ, RZ, -R25 ;  /* 0x000000ffff19a224 */ /* 0x000fe200078e0a19 */
[----:B------:R-:W-:-:S04]  /*26b0*/  @!P1 LOP3.LUT R25, RZ, R4, RZ, 0x33, !PT ;  /* 0x00000004ff199212 */ /* 0x000fc800078e33ff */
[----:B------:R-:W-:-:S05]  /*26c0*/  IADD3 R6, -R25, RZ, RZ ;  /* 0x000000ff19067210 */ /* 0x000fca0007ffe1ff */
[----:B------:R-:W-:Y:S01]  /*26d0*/  IMAD R6, R4, R6, R17 ;  /* 0x0000000604067224 */ /* 0x000fe200078e0211 */
[----:B-----5:R-:W-:Y:S01]  /*26e0*/  IADD3 R4, R8, -0x1, RZ ;  /* 0xffffffff08047810 */ /* 0x020fe20007ffe0ff */
[----:B0-----:R-:W-:Y:S02]  /*26f0*/  IMAD.MOV R18, RZ, RZ, -R5 ;  /* 0x000000ffff127224 */ /* 0x001fe400078e0a05 */
[----:B--2---:R-:W-:Y:S02]  /*2700*/  IMAD R11, R6, UR4, -R11 ;  /* 0x00000004060b7c24 */ /* 0x004fe4000f8e0a0b */
[----:B-1----:R-:W-:Y:S02]  /*2710*/  IMAD R6, R4, R9, -R14 ;  /* 0x0000000904067224 */ /* 0x002fe400078e0a0e */
[----:B------:R-:W-:Y:S01]  /*2720*/  IMAD R19, R18, R15, RZ ;  /* 0x0000000f12137224 */ /* 0x000fe200078e02ff */
[C---:B------:R-:W-:Y:S01]  /*2730*/  ISETP.GT.AND P1, PT, R11.reuse, -0x1, PT ;  /* 0xffffffff0b00780c */ /* 0x040fe20003f24270 */
[----:B------:R-:W-:Y:S01]  /*2740*/  IMAD.MOV.U32 R4, RZ, RZ, RZ ;  /* 0x000000ffff047224 */ /* 0x000fe200078e00ff */
[----:B------:R-:W-:Y:S01]  /*2750*/  IABS R18, R25 ;  /* 0x0000001900127213 */ /* 0x000fe20000000000 */
[----:B------:R-:W-:Y:S01]  /*2760*/  IMAD.MOV R17, RZ, RZ, -R17 ;  /* 0x000000ffff117224 */ /* 0x000fe200078e0a11 */
[----:B------:R-:W-:Y:S01]  /*2770*/  IADD3 R6, R11, R6, RZ ;  /* 0x000000060b067210 */ /* 0x000fe20007ffe0ff */
[----:B------:R-:W-:-:S03]  /*2780*/  IMAD.HI.U32 R19, R5, R19, R4 ;  /* 0x0000001305137227 */ /* 0x000fc600078e0004 */
[----:B------:R-:W-:Y:S01]  /*2790*/  ISETP.GE.AND P0, PT, R6, -0x1, PT ;  /* 0xffffffff0600780c */ /* 0x000fe20003f06270 */
[----:B------:R-:W-:Y:S02]  /*27a0*/  IMAD R17, R7, R17, R2 ;  /* 0x0000001107117224 */ /* 0x000fe400078e0202 */
[----:B------:R-:W-:Y:S02]  /*27b0*/  IMAD.HI.U32 R7, R19, R18, RZ ;  /* 0x0000001213077227 */ /* 0x000fe400078e00ff */
[----:B---34-:R-:W-:Y:S08]  /*27c0*/  @P1 BRA `(.L_x_1036) ;  /* 0x00000000007c1947 */ /* 0x018ff00003800000 */
[----:B------:R-:W0:Y:S01]  /*27d0*/  LDC R20, c[0x0][0x2d4] ;  /* 0x0000b500ff147b82 */ /* 0x000e220000000800 */
[----:B------:R-:W-:Y:S02]  /*27e0*/  IABS R22, R11 ;  /* 0x0000000b00167213 */ /* 0x000fe40000000000 */
[----:B0-----:R-:W-:-:S04]  /*27f0*/  IABS R19, R20 ;  /* 0x0000001400137213 */ /* 0x001fc80000000000 */
[----:B------:R-:W0:Y:S08]  /*2800*/  I2F.RP R21, R19 ;  /* 0x0000001300157306 */ /* 0x000e300000209400 */
        /* <DEDUP_REMOVED lines=18> */
[----:B------:R-:W-:-:S05]  /*2930*/  @P2 VIADD R4, R4, 0x1 ;  /* 0x0000000104042836 */ /* 0x000fca0000000000 */
[----:B------:R-:W-:-:S05]  /*2940*/  MOV R5, R4 ;  /* 0x0000000400057202 */ /* 0x000fca0000000f00 */
[----:B------:R-:W-:Y:S01]  /*2950*/  @!P1 IMAD.MOV R5, RZ, RZ, -R5 ;  /* 0x000000ffff059224 */ /* 0x000fe200078e0a05 */
[----:B------:R-:W-:-:S04]  /*2960*/  @!P3 LOP3.LUT R5, RZ, R20, RZ, 0x33, !PT ;  /* 0x00000014ff05b212 */ /* 0x000fc800078e33ff */
[----:B------:R-:W-:-:S05]  /*2970*/  IADD3 R4, -R5, RZ, RZ ;  /* 0x000000ff05047210 */ /* 0x000fca0007ffe1ff */
[----:B------:R-:W-:Y:S02]  /*2980*/  IMAD R20, R20, R4, -R11 ;  /* 0x0000000414147224 */ /* 0x000fe400078e0a0b */
[----:B------:R-:W-:-:S03]  /*2990*/  VIADD R4, R5, 0x1 ;  /* 0x0000000105047836 */ /* 0x000fc60000000000 */
[----:B------:R-:W-:-:S13]  /*29a0*/  ISETP.GT.AND P1, PT, R20, RZ, PT ;  /* 0x000000ff1400720c */ /* 0x000fda0003f24270 */
[----:B------:R-:W-:-:S07]  /*29b0*/  @!P1 IADD3 R4, R5, RZ, RZ ;  /* 0x000000ff05049210 */ /* 0x000fce0007ffe0ff */
.L_x_1036:
[----:B------:R-:W-:Y:S05]  /*29c0*/  BSYNC B0 ;  /* 0x0000000000007941 */ /* 0x000fea0003800000 */
.L_x_1035:
[----:B------:R-:W-:Y:S01]  /*29d0*/  ULDC UR4, c[0x0][0x2bc] ;  /* 0x0000af0000047ab9 */ /* 0x000fe20000000800 */
[----:B------:R-:W-:Y:S01]  /*29e0*/  BSSY B0, `(.L_x_1037) ;  /* 0x0000022000007945 */ /* 0x000fe20003800000 */
[----:B------:R-:W-:Y:S01]  /*29f0*/  MOV R5, UR4 ;  /* 0x0000000400057c02 */ /* 0x000fe20008000f00 */
[----:B------:R-:W-:Y:S02]  /*2a00*/  IMAD.MOV R19, RZ, RZ, -R7 ;  /* 0x000000ffff137224 */ /* 0x000fe400078e0a07 */
[----:B------:R-:W-:Y:S05]  /*2a10*/  @!P0 BRA `(.L_x_1038) ;  /* 0x0000000000788947 */ /* 0x000fea0003800000 */
[----:B------:R-:W-:Y:S01]  /*2a20*/  IABS R5, R9 ;  /* 0x0000000900057213 */ /* 0x000fe20000000000 */
[----:B------:R-:W-:Y:S01]  /*2a30*/  VIADD R20, R6, 0x1 ;  /* 0x0000000106147836 */ /* 0x000fe20000000000 */
[----:B------:R-:W-:Y:S02]  /*2a40*/  HFMA2.MMA R6, -RZ, RZ, 0, 0 ;  /* 0x00000000ff067435 */ /* 0x000fe400000001ff */
[----:B------:R-:W0:Y:S08]  /*2a50*/  I2F.RP R21, R5 ;  /* 0x0000000500157306 */ /* 0x000e300000209400 */
[----:B0-----:R-:W0:Y:S02]  /*2a60*/  MUFU.RCP R21, R21 ;  /* 0x0000001500157308 */ /* 0x001e240000001000 */
[----:B0-----:R-:W-:-:S06]  /*2a70*/  VIADD R23, R21, 0xffffffe ;  /* 0x0ffffffe15177836 */ /* 0x001fcc0000000000 */
[----:B------:R-:W0:Y:S02]  /*2a80*/  F2I.FTZ.U32.TRUNC.NTZ R7, R23 ;  /* 0x0000001700077305 */ /* 0x000e24000021f000 */
[----:B0-----:R-:W-:-:S05]  /*2a90*/  IADD3 R22, RZ, -R7, RZ ;  /* 0x80000007ff167210 */ /* 0x001fca0007ffe0ff */
[----:B------:R-:W-:Y:S01]  /*2aa0*/  IMAD R27, R22, R5, RZ ;  /* 0x00000005161b7224 */ /* 0x000fe200078e02ff */
[----:B------:R-:W-:-:S03]  /*2ab0*/  IABS R22, R20 ;  /* 0x0000001400167213 */ /* 0x000fc60000000000 */
[----:B------:R-:W-:-:S06]  /*2ac0*/  IMAD.HI.U32 R27, R7, R27, R6 ;  /* 0x0000001b071b7227 */ /* 0x000fcc00078e0006 */
        /* <DEDUP_REMOVED lines=19> */
.L_x_1038:
[----:B------:R-:W-:Y:S05]  /*2c00*/  BSYNC B0 ;  /* 0x0000000000007941 */ /* 0x000fea0003800000 */
.L_x_1037:
        /* <DEDUP_REMOVED lines=10> */
[----:B------:R-:W-:Y:S02]  /*2cb0*/  MOV R8, RZ ;  /* 0x000000ff00087202 */ /* 0x000fe40000000f00 */
[----:B------:R-:W-:Y:S02]  /*2cc0*/  IABS R22, R6 ;  /* 0x0000000600167213 */ /* 0x000fe40000000000 */
[----:B0-----:R-:W-:-:S04]  /*2cd0*/  IABS R16, R7 ;  /* 0x0000000700107213 */ /* 0x001fc80000000000 */
[----:B------:R-:W0:Y:S08]  /*2ce0*/  I2F.RP R19, R16 ;  /* 0x0000001000137306 */ /* 0x000e300000209400 */
[----:B0-----:R-:W0:Y:S02]  /*2cf0*/  MUFU.RCP R19, R19 ;  /* 0x0000001300137308 */ /* 0x001e240000001000 */
[----:B0-----:R-:W-:-:S06]  /*2d00*/  IADD3 R20, R19, 0xffffffe, RZ ;  /* 0x0ffffffe13147810 */ /* 0x001fcc0007ffe0ff */
[----:B------:R0:W1:Y:S02]  /*2d10*/  F2I.FTZ.U32.TRUNC.NTZ R9, R20 ;  /* 0x0000001400097305 */ /* 0x000064000021f000 */
[----:B0-----:R-:W-:Y:S01]  /*2d20*/  IADD3 R20, -R6, RZ, RZ ;  /* 0x000000ff06147210 */ /* 0x001fe20007ffe1ff */
        /* <DEDUP_REMOVED lines=18> */
[----:B------:R-:W-:-:S05]  /*2e50*/  IMAD R7, R7, R9, -R6 ;  /* 0x0000000907077224 */ /* 0x000fca00078e0a06 */
[----:B------:R-:W-:Y:S01]  /*2e60*/  ISETP.GT.AND P1, PT, R7, RZ, PT ;  /* 0x000000ff0700720c */ /* 0x000fe20003f24270 */
[----:B------:R-:W-:-:S12]  /*2e70*/  VIADD R7, R8, 0x1 ;  /* 0x0000000108077836 */ /* 0x000fd80000000000 */
[----:B------:R-:W-:-:S07]  /*2e80*/  @!P1 IADD3 R7, R8, RZ, RZ ;  /* 0x000000ff08079210 */ /* 0x000fce0007ffe0ff */
.L_x_1040:
[----:B------:R-:W-:Y:S05]  /*2e90*/  BSYNC B0 ;  /* 0x0000000000007941 */ /* 0x000fea0003800000 */
.L_x_1039:
[----:B------:R-:W-:Y:S01]  /*2ea0*/  ULDC UR4, c[0x0][0x2a8] ;  /* 0x0000aa0000047ab9 */ /* 0x000fe20000000800 */
[----:B------:R-:W-:Y:S01]  /*2eb0*/  @!P0 IADD3 R18, R18, -R15, RZ ;  /* 0x8000000f12128210 */ /* 0x000fe20007ffe0ff */
[----:B------:R-:W-:Y:S01]  /*2ec0*/  IMAD R17, R17, R12, -UR4 ;  /* 0x8000000411117e24 */ /* 0x000fe2000f8e020c */
[----:B------:R-:W-:Y:S01]  /*2ed0*/  ULDC UR4, c[0x0][0x2b8] ;  /* 0x0000ae0000047ab9 */ /* 0x000fe20000000800 */
[----:B------:R-:W-:Y:S01]  /*2ee0*/  BSSY B0, `(.L_x_1041) ;  /* 0x0000025000007945 */ /* 0x000fe20003800000 */
[----:B------:R-:W-:Y:S01]  /*2ef0*/  IMAD.U32 R8, RZ, RZ, UR4 ;  /* 0x00000004ff087e24 */ /* 0x000fe2000f8e00ff */
[----:B------:R-:W-:Y:S01]  /*2f00*/  ISETP.GT.U32.AND P0, PT, R15, R18, PT ;  /* 0x000000120f00720c */ /* 0x000fe20003f04070 */
[----:B------:R-:W-:-:S05]  /*2f10*/  IMAD.IADD R17, R6, 0x1, R17 ;  /* 0x0000000106117824 */ /* 0x000fca00078e0211 */
[----:B------:R-:W-:-:S13]  /*2f20*/  ISETP.GE.AND P1, PT, R17, -0x1, PT ;  /* 0xffffffff1100780c */ /* 0x000fda0003f26270 */
[----:B------:R-:W-:Y:S05]  /*2f30*/  @!P1 BRA `(.L_x_1042) ;  /* 0x00000000007c9947 */ /* 0x000fea0003800000 */
[----:B------:R-:W-:Y:S01]  /*2f40*/  IABS R16, R12 ;  /* 0x0000000c00107213 */ /* 0x000fe20000000000 */
[----:B------:R-:W-:Y:S01]  /*2f50*/  IMAD.MOV.U32 R8, RZ, RZ, RZ ;  /* 0x000000ffff087224 */ /* 0x000fe200078e00ff */
[----:B------:R-:W-:Y:S02]  /*2f60*/  IADD3 R17, R17, 0x1, RZ ;  /* 0x0000000111117810 */ /* 0x000fe40007ffe0ff */
        /* <DEDUP_REMOVED lines=28> */
.L_x_1042:
[----:B------:R-:W-:Y:S05]  /*3130*/  BSYNC B0 ;  /* 0x0000000000007941 */ /* 0x000fea0003800000 */
.L_x_1041:
[----:B------:R-:W-:Y:S01]  /*3140*/  ULDC.U8 UR4, c[0x0][0x298] ;  /* 0x0000a60000047ab9 */ /* 0x000fe20000000000 */
[----:B------:R-:W-:Y:S01]  /*3150*/  ISETP.GE.AND P1, PT, R25, RZ, PT ;  /* 0x000000ff1900720c */ /* 0x000fe20003f26270 */
[----:B------:R-:W-:Y:S01]  /*3160*/  UPRMT UR4, UR4, 0x8880, URZ ;  /* 0x0000888004047896 */ /* 0x000fe2000800003f */
[----:B------:R-:W-:Y:S02]  /*3170*/  @!P0 IADD3 R18, R18, -R15, RZ ;  /* 0x8000000f12128210 */ /* 0x000fe40007ffe0ff */
[----:B------:R-:W-:Y:S02]  /*3180*/  CS2R R12, SRZ ;  /* 0x00000000000c7805 */ /* 0x000fe4000001ff00 */
[----:B------:R-:W-:Y:S02]  /*3190*/  ISETP.NE.AND P0, PT, R10, RZ, PT ;  /* 0x000000ff0a00720c */ /* 0x000fe40003f05270 */
[----:B------:R-:W-:Y:S01]  /*31a0*/  ISETP.NE.AND P2, PT, RZ, UR4, PT ;  /* 0x00000004ff007c0c */ /* 0x000fe2000bf45270 */
[----:B------:R-:W-:-:S05]  /*31b0*/  IMAD.MOV.U32 R9, RZ, RZ, R18 ;  /* 0x000000ffff097224 */ /* 0x000fca00078e0012 */
[----:B------:R-:W-:-:S05]  /*31c0*/  @!P1 IADD3 R9, -R9, RZ, RZ ;  /* 0x000000ff09099210 */ /* 0x000fca0007ffe1ff */
[----:B------:R-:W-:Y:S02]  /*31d0*/  @!P0 LOP3.LUT R9, RZ, R10, RZ, 0x33, !PT ;  /* 0x0000000aff098212 */ /* 0x000fe400078e33ff */
[----:B------:R-:W-:Y:S05]  /*31e0*/  @!P2 BRA `(.L_x_1043) ;  /* 0x00000000000ca947 */ /* 0x000fea0003800000 */
[----:B------:R-:W0:Y:S02]  /*31f0*/  LDC.64 R12, c[0x0][0x288] ;  /* 0x0000a200ff0c7b82 */ /* 0x000e240000000a00 */
[----:B0-----:R-:W-:-:S06]  /*3200*/  IMAD.WIDE R12, R9, 0x8, R12 ;  /* 0x00000008090c7825 */ /* 0x001fcc00078e020c */
[----:B------:R-:W5:Y:S02]  /*3210*/  LDG.E.64 R12, desc[UR6][R12.64] ;  /* 0x000000060c0c7981 */ /* 0x000f64000c1e1b00 */
.L_x_1043:
[----:B------:R-:W-:Y:S01]  /*3220*/  ISETP.GE.AND P0, PT, R4, R5, PT ;  /* 0x000000050400720c */ /* 0x000fe20003f06270 */
[----:B------:R-:W-:-:S12]  /*3230*/  BSSY B1, `(.L_x_1044) ;  /* 0x00000d1000017945 */ /* 0x000fd80003800000 */
[----:B------:R-:W-:Y:S05]  /*3240*/  @P0 BRA `(.L_x_1045) ;  /* 0x0000000c003c0947 */ /* 0x000fea0003800000 */
[----:B------:R-:W-:Y:S02]  /*3250*/  IMAD R25, R25, R14, R11 ;  /* 0x0000000e19197224 */ /* 0x000fe400078e020b */
[----:B------:R-:W-:-:S07]  /*3260*/  VIADD R22, R7, 0x3 ;  /* 0x0000000307167836 */ /* 0x000fce0000000000 */
.L_x_1055:
        /* <DEDUP_REMOVED lines=23> */
[----:B------:R-:W3:Y:S01]  /*33e0*/  LDG.E.64 R18, desc[UR6][R18.64] ;  /* 0x0000000612127981 */ /* 0x000ee2000c1e1b00 */
[----:B--2---:R-:W-:-:S05]  /*33f0*/  IMAD.WIDE R14, R17, 0x8, R14 ;  /* 0x00000008110e7825 */ /* 0x004fca00078e020e */
[----:B------:R-:W3:Y:S01]  /*3400*/  LDG.E.64 R16, desc[UR6][R14.64] ;  /* 0x000000060e107981 */ /* 0x000ee2000c1e1b00 */
[----:B------:R-:W-:Y:S01]  /*3410*/  ISETP.NE.AND P0, PT, R20, 0x1, PT ;  /* 0x000000011400780c */ /* 0x000fe20003f05270 */
[----:B------:R-:W-:Y:S01]  /*3420*/  VIADD R29, R7, 0x1 ;  /* 0x00000001071d7836 */ /* 0x000fe20000000000 */
[----:B---3-5:R-:W-:-:S11]  /*3430*/  DFMA R12, R18, R16, R12 ;  /* 0x00000010120c722b */ /* 0x028fd6000000000c */
[----:B------:R-:W-:Y:S05]  /*3440*/  @!P0 BRA `(.L_x_1049) ;  /* 0x0000000000348947 */ /* 0x000fea0003800000 */
[----:B------:R-:W-:Y:S01]  /*3450*/  ISETP.NE.AND P0, PT, R20, 0x2, PT ;  /* 0x000000021400780c */ /* 0x000fe20003f05270 */
[----:B------:R-:W2:Y:S01]  /*3460*/  LDG.E.64 R16, desc[UR6][R14.64+0x8] ;  /* 0x000008060e107981 */ /* 0x000ea2000c1e1b00 */
[----:B------:R-:W-:-:S05]  /*3470*/  IADD3 R23, R23, R24, RZ ;  /* 0x0000001817177210 */ /* 0x000fca0007ffe0ff */
[----:B------:R-:W-:-:S06]  /*3480*/  IMAD.WIDE R18, R23, 0x8, R10 ;  /* 0x0000000817127825 */ /* 0x000fcc00078e020a */
[----:B------:R-:W-:Y:S01]  /*3490*/  @P0 IMAD.IADD R27, R23, 0x1, R24 ;  /* 0x00000001171b0824 */ /* 0x000fe200078e0218 */
[----:B------:R-:W2:Y:S03]  /*34a0*/  LDG.E.64 R18, desc[UR6][R18.64] ;  /* 0x0000000612127981 */ /* 0x000ea6000c1e1b00 */
[----:B------:R-:W-:Y:S02]  /*34b0*/  @P0 IMAD.WIDE R26, R27, 0x8, R10 ;  /* 0x000000081b1a0825 */ /* 0x000fe400078e020a */
[----:B------:R-:W3:Y:S04]  /*34c0*/  @P0 LDG.E.64 R10, desc[UR6][R14.64+0x10] ;  /* 0x000010060e0a0981 */ /* 0x000ee8000c1e1b00 */
[----:B------:R-:W3:Y:S01]  /*34d0*/  @P0 LDG.E.64 R26, desc[UR6][R26.64] ;  /* 0x000000061a1a0981 */ /* 0x000ee2000c1e1b00 */
[----:B------:R-:W-:Y:S01]  /*34e0*/  IADD3 R29, R7, 0x2, RZ ;  /* 0x00000002071d7810 */ /* 0x000fe20007ffe0ff */
[----:B------:R-:W-:Y:S01]  /*34f0*/  @P0 IMAD.MOV.U32 R29, RZ, RZ, R22 ;  /* 0x000000ffff1d0224 */ /* 0x000fe200078e0016 */
[----:B--2---:R-:W-:-:S08]  /*3500*/  DFMA R12, R18, R16, R12 ;  /* 0x00000010120c722b */ /* 0x004fd0000000000c */
[----:B---3--:R-:W-:-:S11]  /*3510*/  @P0 DFMA R12, R26, R10, R12 ;  /* 0x0000000a1a0c022b */ /* 0x008fd6000000000c */
.L_x_1049:
[----:B------:R-:W-:Y:S05]  /*3520*/  BSYNC B2 ;  /* 0x0000000000027941 */ /* 0x000fea0003800000 */
.L_x_1048:
        /* <DEDUP_REMOVED lines=12> */
[----:B------:R-:W-:Y:S01]  /*35f0*/  IMAD R21, R21, UR4, R14 ;  /* 0x0000000415157c24 */ /* 0x000fe2000f8e020e */
[----:B------:R-:W-:Y:S02]  /*3600*/  ULDC.64 UR4, c[0x0][0x260] ;  /* 0x0000980000047ab9 */ /* 0x000fe40000000a00 */
[----:B------:R-:W-:Y:S01]  /*3610*/  IMAD.U32 R24, RZ, RZ, UR4 ;  /* 0x00000004ff187e24 */ /* 0x000fe2000f8e00ff */
[----:B------:R-:W-:Y:S01]  /*3620*/  MOV R23, UR5 ;  /* 0x0000000500177c02 */ /* 0x000fe20008000f00 */
[----:B-1----:R-:W-:Y:S01]  /*3630*/  IMAD.WIDE R20, R21, 0x8, R10 ;  /* 0x0000000815147825 */ /* 0x002fe200078e020a */
[----:B------:R-:W-:Y:S06]  /*3640*/  @!P1 BRA `(.L_x_1051) ;  /* 0x0000000400289947 */ /* 0x000fec0003800000 */
[----:B------:R-:W-:Y:S01]  /*3650*/  PLOP3.LUT P0, PT, PT, PT, PT, 0x8, 0x0 ;  /* 0x000000000000781c */ /* 0x000fe20003f0e170 */
[----:B------:R-:W-:-:S12]  /*3660*/  VIADD R28, R8, 0xfffffff4 ;  /* 0xfffffff4081c7836 */ /* 0x000fd80000000000 */
.L_x_1052:
[----:B------:R-:W-:Y:S01]  /*3670*/  MOV R10, R24 ;  /* 0x00000018000a7202 */ /* 0x000fe20000000f00 */
[----:B------:R-:W-:Y:S01]  /*3680*/  IMAD.MOV.U32 R11, RZ, RZ, R23 ;  /* 0x000000ffff0b7224 */ /* 0x000fe200078e0017 */
[----:B------:R-:W2:Y:S03]  /*3690*/  LDG.E.64 R14, desc[UR6][R20.64] ;  /* 0x00000006140e7981 */ /* 0x000ea6000c1e1b00 */
[----:B------:R-:W-:-:S05]  /*36a0*/  IMAD.WIDE R18, R26, 0x8, R10 ;  /* 0x000000081a127825 */ /* 0x000fca00078e020a */
[----:B------:R-:W2:Y:S01]  /*36b0*/  LDG.E.64 R10, desc[UR6][R18.64] ;  /* 0x00000006120a7981 */ /* 0x000ea2000c1e1b00 */
[----:B------:R-:W-:Y:S01]  /*36c0*/  IMAD.WIDE R16, R27, 0x8, R20 ;  /* 0x000000081b107825 */ /* 0x000fe200078e0214 */
[----:B--2--5:R-:W-:-:S04]  /*36d0*/  DFMA R12, R14, R10, R12 ;  /* 0x0000000a0e0c722b */ /* 0x024fc8000000000c */
[----:B------:R0:W2:Y:S04]  /*36e0*/  LDG.E.64 R10, desc[UR6][R16.64] ;  /* 0x00000006100a7981 */ /* 0x0000a8000c1e1b00 */
[----:B------:R-:W2:Y:S01]  /*36f0*/  LDG.E.64 R14, desc[UR6][R18.64+0x8] ;  /* 0x00000806120e7981 */ /* 0x000ea2000c1e1b00 */
[----:B0-----:R-:W-:Y:S01]  /*3700*/  IMAD.WIDE R16, R27, 0x8, R16 ;  /* 0x000000081b107825 */ /* 0x001fe200078e0210 */
[----:B--2---:R-:W-:-:S04]  /*3710*/  DFMA R14, R10, R14, R12 ;  /* 0x0000000e0a0e722b */ /* 0x004fc8000000000c */
[----:B------:R-:W2:Y:S04]  /*3720*/  LDG.E.64 R10, desc[UR6][R16.64] ;  /* 0x00000006100a7981 */ /* 0x000ea8000c1e1b00 */
[----:B------:R-:W2:Y:S01]  /*3730*/  LDG.E.64 R12, desc[UR6][R18.64+0x10] ;  /* 0x00001006120c7981 */ /* 0x000ea2000c1e1b00 */
[C---:B------:R-:W-:Y:S01]  /*3740*/  IMAD.WIDE R20, R27.reuse, 0x8, R16 ;  /* 0x000000081b147825 */ /* 0x040fe200078e0210 */
[----:B--2---:R-:W-:Y:S02]  /*3750*/  DFMA R12, R10, R12, R14 ;  /* 0x0000000c0a0c722b */ /* 0x004fe4000000000e */
[----:B------:R-:W2:Y:S04]  /*3760*/  LDG.E.64 R14, desc[UR6][R18.64+0x18] ;  /* 0x00001806120e7981 */ /* 0x000ea8000c1e1b00 */
[----:B------:R0:W2:Y:S02]  /*3770*/  LDG.E.64 R10, desc[UR6][R20.64] ;  /* 0x00000006140a7981 */ /* 0x0000a4000c1e1b00 */
[C---:B0-----:R-:W-:Y:S01]  /*3780*/  IMAD.WIDE R20, R27.reuse, 0x8, R20 ;  /* 0x000000081b147825 */ /* 0x041fe200078e0214 */
[----:B--2---:R-:W-:Y:S01]  /*3790*/  DFMA R14, R10, R14, R12 ;  /* 0x0000000e0a0e722b */ /* 0x004fe2000000000c */
[----:B------:R-:W2:Y:S04]  /*37a0*/  LDG.E.64 R12, desc[UR6][R18.64+0x20] ;  /* 0x00002006120c7981 */ /* 0x000ea8000c1e1b00 */
[----:B------:R-:W2:Y:S01]  /*37b0*/  LDG.E.64 R10, desc[UR6][R20.64] ;  /* 0x00000006140a7981 */ /* 0x000ea2000c1e1b00 */
[----:B------:R-:W-:-:S02]  /*37c0*/  IMAD.WIDE R16, R27, 0x8, R20 ;  /* 0x000000081b107825 */ /* 0x000fc400078e0214 */
        /* <DEDUP_REMOVED lines=23> */
[----:B------:R-:W-:-:S03]  /*3940*/  IMAD.WIDE R20, R27, 0x8, R16 ;  /* 0x000000081b147825 */ /* 0x000fc600078e0210 */
[----:B------:R-:W3:Y:S01]  /*3950*/  LDG.E.64 R16, desc[UR6][R18.64+0x68] ;  /* 0x0000680612107981 */ /* 0x000ee2000c1e1b00 */
[----:B--2---:R-:W-:-:S03]  /*3960*/  DFMA R12, R10, R12, R14 ;  /* 0x0000000c0a0c722b */ /* 0x004fc6000000000e */
[----:B------:R-:W2:Y:S04]  /*3970*/  LDG.E.64 R14, desc[UR6][R18.64+0x58] ;  /* 0x00005806120e7981 */ /* 0x000ea8000c1e1b00 */
[----:B------:R0:W2:Y:S02]  /*3980*/  LDG.E.64 R10, desc[UR6][R20.64] ;  /* 0x00000006140a7981 */ /* 0x0000a4000c1e1b00 */
[C---:B0-----:R-:W-:Y:S01]  /*3990*/  IMAD.WIDE R20, R27.reuse, 0x8, R20 ;  /* 0x000000081b147825 */ /* 0x041fe200078e0214 */
[----:B--2---:R-:W-:Y:S01]  /*39a0*/  DFMA R14, R10, R14, R12 ;  /* 0x0000000e0a0e722b */ /* 0x004fe2000000000c */
[----:B------:R-:W2:Y:S04]  /*39b0*/  LDG.E.64 R12, desc[UR6][R18.64+0x60] ;  /* 0x00006006120c7981 */ /* 0x000ea8000c1e1b00 */
[----:B------:R0:W2:Y:S02]  /*39c0*/  LDG.E.64 R10, desc[UR6][R20.64] ;  /* 0x00000006140a7981 */ /* 0x0000a4000c1e1b00 */
[----:B0-----:R-:W-:Y:S01]  /*39d0*/  IMAD.WIDE R20, R27, 0x8, R20 ;  /* 0x000000081b147825 */ /* 0x001fe200078e0214 */
[----:B--2---:R-:W-:-:S04]  /*39e0*/  DFMA R12, R10, R12, R14 ;  /* 0x0000000c0a0c722b */ /* 0x004fc8000000000e */
[----:B------:R-:W3:Y:S01]  /*39f0*/  LDG.E.64 R10, desc[UR6][R20.64] ;  /* 0x00000006140a7981 */ /* 0x000ee2000c1e1b00 */
[----:B------:R-:W-:-:S03]  /*3a00*/  IMAD.WIDE R14, R27, 0x8, R20 ;  /* 0x000000081b0e7825 */ /* 0x000fc600078e0214 */
[----:B---3--:R-:W-:Y:S01]  /*3a10*/  DFMA R16, R10, R16, R12 ;  /* 0x000000100a10722b */ /* 0x008fe2000000000c */
[----:B------:R-:W2:Y:S04]  /*3a20*/  LDG.E.64 R10, desc[UR6][R18.64+0x70] ;  /* 0x00007006120a7981 */ /* 0x000ea8000c1e1b00 */
[----:B------:R-:W2:Y:S01]  /*3a30*/  LDG.E.64 R12, desc[UR6][R14.64] ;  /* 0x000000060e0c7981 */ /* 0x000ea2000c1e1b00 */
[----:B------:R-:W-:-:S04]  /*3a40*/  IADD3 R29, R29, 0x10, RZ ;  /* 0x000000101d1d7810 */ /* 0x000fc80007ffe0ff */
[----:B------:R-:W-:Y:S01]  /*3a50*/  ISETP.GE.AND P1, PT, R29, R28, PT ;  /* 0x0000001c1d00720c */ /* 0x000fe20003f26270 */
[----:B--2---:R-:W-:Y:S01]  /*3a60*/  DFMA R12, R12, R10, R16 ;  /* 0x0000000a0c0c722b */ /* 0x004fe20000000010 */
[C---:B------:R-:W-:Y:S01]  /*3a70*/  IMAD.WIDE R10, R27.reuse, 0x8, R14 ;  /* 0x000000081b0a7825 */ /* 0x040fe200078e020e */
[----:B------:R-:W2:Y:S04]  /*3a80*/  LDG.E.64 R16, desc[UR6][R18.64+0x78] ;  /* 0x0000780612107981 */ /* 0x000ea8000c1e1b00 */
[----:B------:R-:W2:Y:S01]  /*3a90*/  LDG.E.64 R14, desc[UR6][R10.64] ;  /* 0x000000060a0e7981 */ /* 0x000ea2000c1e1b00 */
[----:B------:R-:W-:Y:S01]  /*3aa0*/  IADD3 R24, P2, R24, 0x80, RZ ;  /* 0x0000008018187810 */ /* 0x000fe20007f5e0ff */
[----:B------:R-:W-:-:S04]  /*3ab0*/  IMAD.WIDE R20, R27, 0x8, R10 ;  /* 0x000000081b147825 */ /* 0x000fc800078e020a */
[----:B------:R-:W-:Y:S01]  /*3ac0*/  IMAD.X R23, RZ, RZ, R23, P2 ;  /* 0x000000ffff177224 */ /* 0x000fe200010e0617 */
[----:B--2---:R-:W-:Y:S01]  /*3ad0*/  DFMA R12, R14, R16, R12 ;  /* 0x000000100e0c722b */ /* 0x004fe2000000000c */
[----:B------:R-:W-:Y:S10]  /*3ae0*/  @!P1 BRA `(.L_x_1052) ;  /* 0xfffffff800e09947 */ /* 0x000ff4000383ffff */
.L_x_1051:
[----:B------:R-:W-:Y:S05]  /*3af0*/  BSYNC B2 ;  /* 0x0000000000027941 */ /* 0x000fea0003800000 */
.L_x_1050:
[----:B------:R-:W-:Y:S01]  /*3b00*/  IADD3 R10, -R29, R8, RZ ;  /* 0x000000081d0a7210 */ /* 0x000fe20007ffe1ff */
[----:B------:R-:W-:Y:S03]  /*3b10*/  BSSY B2, `(.L_x_1053) ;  /* 0x000002a000027945 */ /* 0x000fe60003800000 */
[----:B------:R-:W-:-:S13]  /*3b20*/  ISETP.GT.AND P1, PT, R10, 0x4, PT ;  /* 0x000000040a00780c */ /* 0x000fda0003f24270 */
[----:B------:R-:W-:Y:S05]  /*3b30*/  @!P1 BRA `(.L_x_1054) ;  /* 0x00000000009c9947 */ /* 0x000fea0003800000 */
[----:B------:R-:W-:Y:S01]  /*3b40*/  MOV R11, R23 ;  /* 0x00000017000b7202 */ /* 0x000fe20000000f00 */
[----:B------:R-:W-:Y:S01]  /*3b50*/  IMAD.MOV.U32 R10, RZ, RZ, R24 ;  /* 0x000000ffff0a7224 */ /* 0x000fe200078e0018 */
[----:B------:R-:W2:Y:S03]  /*3b60*/  LDG.E.64 R14, desc[UR6][R20.64] ;  /* 0x00000006140e7981 */ /* 0x000ea6000c1e1b00 */
[----:B------:R-:W-:-:S05]  /*3b70*/  IMAD.WIDE R18, R26, 0x8, R10 ;  /* 0x000000081a127825 */ /* 0x000fca00078e020a */
[----:B------:R-:W2:Y:S01]  /*3b80*/  LDG.E.64 R10, desc[UR6][R18.64] ;  /* 0x00000006120a7981 */ /* 0x000ea2000c1e1b00 */
[----:B------:R-:W-:Y:S01]  /*3b90*/  IMAD.WIDE R16, R27, 0x8, R20 ;  /* 0x000000081b107825 */ /* 0x000fe200078e0214 */
[----:B--2--5:R-:W-:-:S04]  /*3ba0*/  DFMA R14, R14, R10, R12 ;  /* 0x0000000a0e0e722b */ /* 0x024fc8000000000c */
[----:B------:R-:W2:Y:S04]  /*3bb0*/  LDG.E.64 R12, desc[UR6][R16.64] ;  /* 0x00000006100c7981 */ /* 0x000ea8000c1e1b00 */
[----:B------:R-:W2:Y:S01]  /*3bc0*/  LDG.E.64 R10, desc[UR6][R18.64+0x8] ;  /* 0x00000806120a7981 */ /* 0x000ea2000c1e1b00 */
[----:B------:R-:W-:Y:S01]  /*3bd0*/  IMAD.WIDE R20, R27, 0x8, R16 ;  /* 0x000000081b147825 */ /* 0x000fe200078e0210 */
[----:B--2---:R-:W-:-:S04]  /*3be0*/  DFMA R14, R12, R10, R14 ;  /* 0x0000000a0c0e722b */ /* 0x004fc8000000000e */
[----:B------:R-:W2:Y:S04]  /*3bf0*/  LDG.E.64 R10, desc[UR6][R20.64] ;  /* 0x00000006140a7981 */ /* 0x000ea8000c1e1b00 */
[----:B------:R-:W2:Y:S02]  /*3c00*/  LDG.E.64 R12, desc[UR6][R18.64+0x10] ;  /* 0x00001006120c7981 */ /* 0x000ea4000c1e1b00 */
[----:B--2---:R-:W-:Y:S01]  /*3c10*/  DFMA R12, R10, R12, R14 ;  /* 0x0000000c0a0c722b */ /* 0x004fe2000000000e */
[C---:B------:R-:W-:Y:S01]  /*3c20*/  IMAD.WIDE R14, R27.reuse, 0x8, R20 ;  /* 0x000000081b0e7825 */ /* 0x040fe200078e0214 */
[----:B------:R-:W2:Y:S04]  /*3c30*/  LDG.E.64 R10, desc[UR6][R18.64+0x18] ;  /* 0x00001806120a7981 */ /* 0x000ea8000c1e1b00 */
[----:B------:R-:W2:Y:S01]  /*3c40*/  LDG.E.64 R16, desc[UR6][R14.64] ;  /* 0x000000060e107981 */ /* 0x000ea2000c1e1b00 */
[----:B------:R-:W-:Y:S01]  /*3c50*/  IMAD.WIDE R20, R27, 0x8, R14 ;  /* 0x000000081b147825 */ /* 0x000fe200078e020e */
[----:B--2---:R-:W-:-:S02]  /*3c60*/  DFMA R12, R16, R10, R12 ;  /* 0x0000000a100c722b */ /* 0x004fc4000000000c */
[----:B------:R-:W2:Y:S04]  /*3c70*/  LDG.E.64 R16, desc[UR6][R18.64+0x20] ;  /* 0x0000200612107981 */ /* 0x000ea8000c1e1b00 */
[----:B------:R-:W2:Y:S02]  /*3c80*/  LDG.E.64 R10, desc[UR6][R20.64] ;  /* 0x00000006140a7981 */ /* 0x000ea4000c1e1b00 */
[----:B--2---:R-:W-:Y:S01]  /*3c90*/  DFMA R16, R10, R16, R12 ;  /* 0x000000100a10722b */ /* 0x004fe2000000000c */
[C---:B------:R-:W-:Y:S01]  /*3ca0*/  IMAD.WIDE R12, R27.reuse, 0x8, R20 ;  /* 0x000000081b0c7825 */ /* 0x040fe200078e0214 */
[----:B------:R-:W2:Y:S04]  /*3cb0*/  LDG.E.64 R10, desc[UR6][R18.64+0x28] ;  /* 0x00002806120a7981 */ /* 0x000ea8000c1e1b00 */
[----:B------:R-:W2:Y:S02]  /*3cc0*/  LDG.E.64 R14, desc[UR6][R12.64] ;  /* 0x000000060c0e7981 */ /* 0x000ea4000c1e1b00 */
[----:B--2---:R-:W-:Y:S01]  /*3cd0*/  DFMA R10, R14, R10, R16 ;  /* 0x0000000a0e0a722b */ /* 0x004fe20000000010 */
[----:B------:R-:W-:-:S02]  /*3ce0*/  IMAD.WIDE R16, R27, 0x8, R12 ;  /* 0x000000081b107825 */ /* 0x000fc400078e020c */
[----:B------:R-:W2:Y:S04]  /*3cf0*/  LDG.E.64 R12, desc[UR6][R18.64+0x30] ;  /* 0x00003006120c7981 */ /* 0x000ea8000c1e1b00 */
[----:B------:R0:W2:Y:S04]  /*3d00*/  LDG.E.64 R14, desc[UR6][R16.64] ;  /* 0x00000006100e7981 */ /* 0x0000a8000c1e1b00 */
[----:B------:R-:W3:Y:S01]  /*3d10*/  LDG.E.64 R18, desc[UR6][R18.64+0x38] ;  /* 0x0000380612127981 */ /* 0x000ee2000c1e1b00 */
[----:B0-----:R-:W-:-:S05]  /*3d20*/  IMAD.WIDE R16, R27, 0x8, R16 ;  /* 0x000000081b107825 */ /* 0x001fca00078e0210 */
[----:B------:R-:W3:Y:S01]  /*3d30*/  LDG.E.64 R20, desc[UR6][R16.64] ;  /* 0x0000000610147981 */ /* 0x000ee2000c1e1b00 */
[----:B------:R-:W-:Y:S01]  /*3d40*/  IADD3 R24, P1, R24, 0x40, RZ ;  /* 0x0000004018187810 */ /* 0x000fe20007f3e0ff */
[----:B------:R-:W-:Y:S01]  /*3d50*/  VIADD R29, R29, 0x8 ;  /* 0x000000081d1d7836 */ /* 0x000fe20000000000 */
[----:B------:R-:W-:Y:S02]  /*3d60*/  PLOP3.LUT P0, PT, PT, PT, PT, 0x8, 0x0 ;  /* 0x000000000000781c */ /* 0x000fe40003f0e170 */
[----:B------:R-:W-:Y:S01]  /*3d70*/  IADD3.X R23, RZ, R23, RZ, P1, !PT ;  /* 0x00000017ff177210 */ /* 0x000fe20000ffe4ff */
[----:B--2---:R-:W-:-:S08]  /*3d80*/  DFMA R10, R14, R12, R10 ;  /* 0x0000000c0e0a722b */ /* 0x004fd0000000000a */
[----:B---3--:R-:W-:Y:S01]  /*3d90*/  DFMA R12, R20, R18, R10 ;  /* 0x00000012140c722b */ /* 0x008fe2000000000a */
[----:B------:R-:W-:-:S10]  /*3da0*/  IMAD.WIDE R20, R27, 0x8, R16 ;  /* 0x000000081b147825 */ /* 0x000fd400078e0210 */
.L_x_1054:
[----:B------:R-:W-:Y:S05]  /*3db0*/  BSYNC B2 ;  /* 0x0000000000027941 */ /* 0x000fea0003800000 */
.L_x_1053:
[----:B------:R-:W-:Y:S01]  /*3dc0*/  ISETP.LT.OR P0, PT, R29, R8, P0 ;  /* 0x000000081d00720c */ /* 0x000fe20000701670 */
[----:B------:R-:W-:Y:S01]  /*3dd0*/  IMAD.MOV.U32 R17, RZ, RZ, R23 ;  /* 0x000000ffff117224 */ /* 0x000fe200078e0017 */
[----:B------:R-:W-:-:S11]  /*3de0*/  MOV R16, R24 ;  /* 0x0000001800107202 */ /* 0x000fd60000000f00 */
[----:B------:R-:W-:Y:S05]  /*3df0*/  @!P0 BRA `(.L_x_1047) ;  /* 0x0000000000408947 */ /* 0x000fea0003800000 */
[----:B------:R-:W-:Y:S01]  /*3e00*/  IMAD.WIDE R16, R26, 0x8, R16 ;  /* 0x000000081a107825 */ /* 0x000fe200078e0210 */
[----:B------:R-:W2:Y:S04]  /*3e10*/  LDG.E.64 R14, desc[UR6][R20.64] ;  /* 0x00000006140e7981 */ /* 0x000ea8000c1e1b00 */
[----:B------:R-:W2:Y:S01]  /*3e20*/  LDG.E.64 R10, desc[UR6][R16.64] ;  /* 0x00000006100a7981 */ /* 0x000ea2000c1e1b00 */
[----:B------:R-:W-:-:S05]  /*3e30*/  IMAD.WIDE R28, R27, 0x8, R20 ;  /* 0x000000081b1c7825 */ /* 0x000fca00078e0214 */
[----:B------:R-:W3:Y:S01]  /*3e40*/  LDG.E.64 R20, desc[UR6][R28.64] ;  /* 0x000000061c147981 */ /* 0x000ee2000c1e1b00 */
[----:B------:R-:W-:-:S03]  /*3e50*/  IMAD.WIDE R18, R27, 0x8, R28 ;  /* 0x000000081b127825 */ /* 0x000fc600078e021c */
[----:B------:R-:W3:Y:S01]  /*3e60*/  LDG.E.64 R28, desc[UR6][R16.64+0x8] ;  /* 0x00000806101c7981 */ /* 0x000ee2000c1e1b00 */
[----:B--2--5:R-:W-:Y:S01]  /*3e70*/  DFMA R10, R14, R10, R12 ;  /* 0x0000000a0e0a722b */ /* 0x024fe2000000000c */
[----:B------:R-:W-:Y:S02]  /*3e80*/  IMAD.WIDE R14, R27, 0x8, R18 ;  /* 0x000000081b0e7825 */ /* 0x000fe400078e0212 */
[----:B------:R-:W2:Y:S04]  /*3e90*/  LDG.E.64 R12, desc[UR6][R16.64+0x10] ;  /* 0x00001006100c7981 */ /* 0x000ea8000c1e1b00 */
[----:B------:R-:W2:Y:S04]  /*3ea0*/  LDG.E.64 R18, desc[UR6][R18.64] ;  /* 0x0000000612127981 */ /* 0x000ea8000c1e1b00 */
[----:B------:R-:W4:Y:S04]  /*3eb0*/  LDG.E.64 R26, desc[UR6][R16.64+0x18] ;  /* 0x00001806101a7981 */ /* 0x000f28000c1e1b00 */
[----:B------:R-:W4:Y:S01]  /*3ec0*/  LDG.E.64 R14, desc[UR6][R14.64] ;  /* 0x000000060e0e7981 */ /* 0x000f22000c1e1b00 */
[----:B---3--:R-:W-:-:S08]  /*3ed0*/  DFMA R10, R20, R28, R10 ;  /* 0x0000001c140a722b */ /* 0x008fd0000000000a */
[----:B--2---:R-:W-:-:S08]  /*3ee0*/  DFMA R12, R18, R12, R10 ;  /* 0x0000000c120c722b */ /* 0x004fd0000000000a */
[----:B----4-:R-:W-:-:S11]  /*3ef0*/  DFMA R12, R14, R26, R12 ;  /* 0x0000001a0e0c722b */ /* 0x010fd6000000000c */
.L_x_1047:
[----:B------:R-:W-:Y:S05]  /*3f00*/  BSYNC B0 ;  /* 0x0000000000007941 */ /* 0x000fea0003800000 */
.L_x_1046:
[----:B------:R-:W-:-:S04]  /*3f10*/  IADD3 R4, R4, 0x1, RZ ;  /* 0x0000000104047810 */ /* 0x000fc80007ffe0ff */
[----:B------:R-:W-:-:S13]  /*3f20*/  ISETP.GE.AND P0, PT, R4, R5, PT ;  /* 0x000000050400720c */ /* 0x000fda0003f06270 */
[----:B------:R-:W-:Y:S05]  /*3f30*/  @!P0 BRA `(.L_x_1055) ;  /* 0xfffffff000cc8947 */ /* 0x000fea000383ffff */
.L_x_1045:
[----:B------:R-:W-:Y:S05]  /*3f40*/  BSYNC B1 ;  /* 0x0000000000017941 */ /* 0x000fea0003800000 */
.L_x_1044:
        /* <DEDUP_REMOVED lines=10> */
[----:B-----5:R0:W-:Y:S03]  /*3ff0*/  STG.E.64 desc[UR6][R4.64], R12 ;  /* 0x0000000c04007986 */ /* 0x0201e6000c101b06 */
[----:B------:R-:W-:-:S02]  /*4000*/  IADD3.X R3, RZ, R3, RZ, P0, !PT ;  /* 0x00000003ff037210 */ /* 0x000fc400007fe4ff */
[----:B------:R-:W-:-:S04]  /*4010*/  ISETP.GE.U32.AND P0, PT, R2, UR5, PT ;  /* 0x0000000502007c0c */ /* 0x000fc8000bf06070 */
[----:B------:R-:W-:-:S13]  /*4020*/  ISETP.GE.AND.EX P0, PT, R3, UR4, PT, P0 ;  /* 0x0000000403007c0c */ /* 0x000fda000bf06300 */
[----:B0-----:R-:W-:Y:S05]  /*4030*/  @!P0 BRA `(.L_x_1013) ;  /* 0xffffffe000a08947 */ /* 0x001fea000383ffff */
[----:B------:R-:W-:Y:S05]  /*4040*/  EXIT ;  /* 0x000000000000794d */ /* 0x000fea0003800000 */
.L_x_1056:
        /* <DEDUP_REMOVED lines=11> */
.L_x_1170:


//--------------------- .text._ZN2at6native51_GLOBAL__N__2c613397_18_DepthwiseConv2d_cu_9959487031conv_depthwise2d_forward_kernelILi1EdiEEvNS_27GenericPackedTensorAccessorIKT0_Lm4ENS_16DefaultPtrTraitsEiEENS3_IS4_Lm4ES6_iEES7_NS3_IS5_Lm1ES6_iEEbT1_iiiiiiiiiiiiii --------------------------
	.section	.text._ZN2at6native51_GLOBAL__N__2c613397_18_DepthwiseConv2d_cu_9959487031conv_depthwise2d_forward_kernelILi1EdiEEvNS_27GenericPackedTensorAccessorIKT0_Lm4ENS_16DefaultPtrTraitsEiEENS3_IS4_Lm4ES6_iEES7_NS3_IS5_Lm1ES6_iEEbT1_iiiiiiiiiiiiii,"ax",@progbits
	.align	128
.text._ZN2at6native51_GLOBAL__N__2c613397_18_DepthwiseConv2d_cu_9959487031conv_depthwise2d_forward_kernelILi1EdiEEvNS_27GenericPackedTensorAccessorIKT0_Lm4ENS_16DefaultPtrTraitsEiEENS3_IS4_Lm4ES6_iEES7_NS3_IS5_Lm1ES6_iEEbT1_iiiiiiiiiiiiii:
        .type           _ZN2at6native51_GLOBAL__N__2c613397_18_DepthwiseConv2d_cu_9959487031conv_depthwise2d_forward_kernelILi1EdiEEvNS_27GenericPackedTensorAccessorIKT0_Lm4ENS_16DefaultPtrTraitsEiEENS3_IS4_Lm4ES6_iEES7_NS3_IS5_Lm1ES6_iEEbT1_iiiiiiiiiiiiii,@function
        .size           _ZN2at6native51_GLOBAL__N__2c613397_18_DepthwiseConv2d_cu_9959487031conv_depthwise2d_forward_kernelILi1EdiEEvNS_27GenericPackedTensorAccessorIKT0_Lm4ENS_16DefaultPtrTraitsEiEENS3_IS4_Lm4ES6_iEES7_NS3_IS5_Lm1ES6_iEEbT1_iiiiiiiiiiiiii,(.L_x_1171 - _ZN2at6native51_GLOBAL__N__2c613397_18_DepthwiseConv2d_cu_9959487031conv_depthwise2d_forward_kernelILi1EdiEEvNS_27GenericPackedTensorAccessorIKT0_Lm4ENS_16DefaultPtrTraitsEiEENS3_IS4_Lm4ES6_iEES7_NS3_IS5_Lm1ES6_iEEbT1_iiiiiiiiiiiiii)
        .other          _ZN2at6native51_GLOBAL__N__2c613397_18_DepthwiseConv2d_cu_9959487031conv_depthwise2d_forward_kernelILi1EdiEEvNS_27GenericPackedTensorAccessorIKT0_Lm4ENS_16DefaultPtrTraitsEiEENS3_IS4_Lm4ES6_iEES7_NS3_IS5_Lm1ES6_iEEbT1_iiiiiiiiiiiiii,@"STO_CUDA_ENTRY STV_DEFAULT"
_ZN2at6native51_GLOBAL__N__2c613397_18_DepthwiseConv2d_cu_9959487031conv_depthwise2d_forward_kernelILi1EdiEEvNS_27GenericPackedTensorAccessorIKT0_Lm4ENS_16DefaultPtrTraitsEiEENS3_IS4_Lm4ES6_iEES7_NS3_IS5_Lm1ES6_iEEbT1_iiiiiiiiiiiiii:
[----:B------:R-:W0:Y:S01]  /*0000*/  LDC R1, c[0x0][0x28] ;  /* 0x00000a00ff017b82 */ /* 0x000e220000000800 */
[----:B------:R-:W1:Y:S07]  /*0010*/  S2R R7, SR_TID.X ;  /* 0x0000000000077919 */ /* 0x000e6e0000002100 */
[----:B------:R-:W2:Y:S01]  /*0020*/  S2UR UR8, SR_CTAID.X ;  /* 0x00000000000879c3 */ /* 0x000ea20000002500 */
[----:B------:R-:W-:Y:S01]  /*0030*/  ULDC UR5, c[0x0][0x29c] ;  /* 0x0000a70000057ab9 */ /* 0x000fe20000000800 */
[----:B0-----:R-:W-:Y:S01]  /*0040*/  VIADD R1, R1, 0xfffffff0 ;  /* 0xfffffff001017836 */ /* 0x001fe20000000000 */
[----:B------:R-:W-:-:S05]  /*0050*/  USHF.R.S32.HI UR9, URZ, 0x1f, UR5 ;  /* 0x0000001f3f097899 */ /* 0x000fca0008011405 */
[----:B------:R-:W2:Y:S02]  /*0060*/  LDC R24, c[0x0][RZ] ;  /* 0x00000000ff187b82 */ /* 0x000ea40000000800 */
[----:B--2---:R-:W-:-:S03]  /*0070*/  IMAD.WIDE.U32 R2, R24, UR8, RZ ;  /* 0x0000000818027c25 */ /* 0x004fc6000f8e00ff */
[----:B-1----:R-:W-:-:S04]  /*0080*/  IADD3 R5, P1, R2, R7, RZ ;  /* 0x0000000702057210 */ /* 0x002fc80007f3e0ff */
        /* <DEDUP_REMOVED lines=18> */
[----:B------:R-:W-:Y:S05]  /*01b0*/  CALL.REL.NOINC `($__internal_19_$__cuda_sm20_div_u64) ;  /* 0x0000003400007944 */ /* 0x000fea0003c00000 */
[----:B------:R-:W-:Y:S01]  /*01c0*/  IMAD.MOV.U32 R0, RZ, RZ, R6 ;  /* 0x000000ffff007224 */ /* 0x000fe200078e0006 */
[----:B------:R-:W-:Y:S06]  /*01d0*/  BRA `(.L_x_1059) ;  /* 0x0000000000607947 */ /* 0x000fec0003800000 */
.L_x_1058:
[----:B------:R-:W-:Y:S01]  /*01e0*/  ULDC UR4, c[0x0][0xc] ;  /* 0x0000030000047ab9 */ /* 0x000fe20000000800 */
[C---:B------:R-:W-:Y:S02]  /*01f0*/  IMAD R13, R24.reuse, UR8, R7 ;  /* 0x00000008180d7c24 */ /* 0x040fe4000f8e0207 */
[----:B------:R-:W-:-:S03]  /*0200*/  IMAD R0, R24, UR4, RZ ;  /* 0x0000000418007c24 */ /* 0x000fc6000f8e02ff */
[----:B------:R-:W-:Y:S01]  /*0210*/  LOP3.LUT R13, RZ, R13, RZ, 0x33, !PT ;  /* 0x0000000dff0d7212 */ /* 0x000fe200078e33ff */
[----:B------:R-:W0:Y:S01]  /*0220*/  I2F.U32.RP R6, R0 ;  /* 0x0000000000067306 */ /* 0x000e220000209000 */
[----:B------:R-:W-:Y:S01]  /*0230*/  IMAD.MOV R15, RZ, RZ, -R0 ;  /* 0x000000ffff0f7224 */ /* 0x000fe200078e0a00 */
[----:B------:R-:W-:Y:S02]  /*0240*/  ISETP.NE.U32.AND P2, PT, R0, RZ, PT ;  /* 0x000000ff0000720c */ /* 0x000fe40003f45070 */
[----:B------:R-:W-:-:S04]  /*0250*/  VIADD R13, R13, UR5 ;  /* 0x000000050d0d7c36 */ /* 0x000fc80008000000 */
[----:B0-----:R-:W0:Y:S02]  /*0260*/  MUFU.RCP R6, R6 ;  /* 0x0000000600067308 */ /* 0x001e240000001000 */
[----:B0-----:R-:W-:-:S06]  /*0270*/  IADD3 R10, R6, 0xffffffe, RZ ;  /* 0x0ffffffe060a7810 */ /* 0x001fcc0007ffe0ff */
[----:B------:R0:W1:Y:S02]  /*0280*/  F2I.FTZ.U32.TRUNC.NTZ R11, R10 ;  /* 0x0000000a000b7305 */ /* 0x000064000021f000 */
[----:B0-----:R-:W-:Y:S02]  /*0290*/  IMAD.MOV.U32 R10, RZ, RZ, RZ ;  /* 0x000000ffff0a7224 */ /* 0x001fe400078e00ff */
[----:B-1----:R-:W-:-:S04]  /*02a0*/  IMAD R15, R15, R11, RZ ;  /* 0x0000000b0f0f7224 */ /* 0x002fc800078e02ff */
[----:B------:R-:W-:-:S06]  /*02b0*/  IMAD.HI.U32 R11, R11, R15, R10 ;  /* 0x0000000f0b0b7227 */ /* 0x000fcc00078e000a */
[----:B------:R-:W-:-:S05]  /*02c0*/  IMAD.HI.U32 R11, R11, R13, RZ ;  /* 0x0000000d0b0b7227 */ /* 0x000fca00078e00ff */
[----:B------:R-:W-:-:S05]  /*02d0*/  IADD3 R6, -R11, RZ, RZ ;  /* 0x000000ff0b067210 */ /* 0x000fca0007ffe1ff */
[----:B------:R-:W-:-:S05]  /*02e0*/  IMAD R13, R0, R6, R13 ;  /* 0x00000006000d7224 */ /* 0x000fca00078e020d */
[----:B------:R-:W-:-:S13]  /*02f0*/  ISETP.GE.U32.AND P0, PT, R13, R0, PT ;  /* 0x000000000d00720c */ /* 0x000fda0003f06070 */
[----:B------:R-:W-:Y:S02]  /*0300*/  @P0 IMAD.IADD R13, R13, 0x1, -R0 ;  /* 0x000000010d0d0824 */ /* 0x000fe400078e0a00 */
[----:B------:R-:W-:-:S03]  /*0310*/  @P0 VIADD R11, R11, 0x1 ;  /* 0x000000010b0b0836 */ /* 0x000fc60000000000 */
[----:B------:R-:W-:-:S13]  /*0320*/  ISETP.GE.U32.AND P1, PT, R13, R0, PT ;  /* 0x000000000d00720c */ /* 0x000fda0003f26070 */
[----:B------:R-:W-:Y:S01]  /*0330*/  @P1 VIADD R11, R11, 0x1 ;  /* 0x000000010b0b1836 */ /* 0x000fe20000000000 */
[----:B------:R-:W-:-:S04]  /*0340*/  @!P2 LOP3.LUT R11, RZ, R0, RZ, 0x33, !PT ;  /* 0x00000000ff0ba212 */ /* 0x000fc800078e33ff */
[----:B------:R-:W-:-:S07]  /*0350*/  MOV R0, R11 ;  /* 0x0000000b00007202 */ /* 0x000fce0000000f00 */
.L_x_1059:
[----:B------:R-:W-:Y:S05]  /*0360*/  BSYNC B0 ;  /* 0x0000000000007941 */ /* 0x000fea0003800000 */
.L_x_1057:
        /* <DEDUP_REMOVED lines=8> */
[----:B------:R-:W-:-:S03]  /*03f0*/  ISETP.NE.AND.EX P0, PT, RZ, RZ, PT, P0 ;  /* 0x000000ffff00720c */ /* 0x000fc60003f05300 */
[----:B------:R-:W-:Y:S02]  /*0400*/  IMAD.X R9, RZ, RZ, R3, P1 ;  /* 0x000000ffff097224 */ /* 0x000fe400008e0603 */
[----:B------:R-:W-:Y:S02]  /*0410*/  IMAD.MOV.U32 R12, RZ, RZ, R8 ;  /* 0x000000ffff0c7224 */ /* 0x000fe400078e0008 */
        /* <DEDUP_REMOVED lines=15> */
[----:B0-----:R-:W-:Y:S02]  /*0510*/  IADD3 R2, R0, 0xffffffe, RZ ;  /* 0x0ffffffe00027810 */ /* 0x001fe40007ffe0ff */
[----:B-1----:R-:W-:-:S04]  /*0520*/  IABS R0, R17 ;  /* 0x0000001100007213 */ /* 0x002fc80000000000 */
        /* <DEDUP_REMOVED lines=9> */
[C---:B------:R-:W-:Y:S02]  /*05c0*/  IMAD R2, R5.reuse, R2, R10 ;  /* 0x0000000205027224 */ /* 0x040fe400078e020a */
[----:B------:R-:W1:Y:S03]  /*05d0*/  LDC.64 R10, c[0x0][0x2c8] ;  /* 0x0000b200ff0a7b82 */ /* 0x000e660000000a00 */
[----:B------:R-:W-:Y:S01]  /*05e0*/  ISETP.GT.U32.AND P1, PT, R5, R2, PT ;  /* 0x000000020500720c */ /* 0x000fe20003f24070 */
[----:B0-----:R-:W-:-:S12]  /*05f0*/  VIADD R3, R4, 0xffffffe ;  /* 0x0ffffffe04037836 */ /* 0x001fd80000000000 */
[-C--:B------:R-:W-:Y:S01]  /*0600*/  @!P1 IADD3 R2, R2, -R5.reuse, RZ ;  /* 0x8000000502029210 */ /* 0x080fe20007ffe0ff */
[----:B------:R-:W-:Y:S01]  /*0610*/  @!P1 VIADD R18, R18, 0x1 ;  /* 0x0000000112129836 */ /* 0x000fe20000000000 */
[----:B------:R-:W-:Y:S02]  /*0620*/  ISETP.NE.AND P1, PT, R16, RZ, PT ;  /* 0x000000ff1000720c */ /* 0x000fe40003f25270 */
[----:B------:R-:W-:Y:S01]  /*0630*/  ISETP.GE.U32.AND P0, PT, R2, R5, PT ;  /* 0x000000050200720c */ /* 0x000fe20003f06070 */
[----:B------:R-:W0:Y:S01]  /*0640*/  F2I.FTZ.U32.TRUNC.NTZ R3, R3 ;  /* 0x0000000300037305 */ /* 0x000e22000021f000 */
[----:B------:R-:W-:-:S04]  /*0650*/  LOP3.LUT R2, R19, R16, RZ, 0x3c, !PT ;  /* 0x0000001013027212 */ /* 0x000fc800078e3cff */
[----:B------:R-:W-:Y:S01]  /*0660*/  ISETP.GE.AND P2, PT, R2, RZ, PT ;  /* 0x000000ff0200720c */ /* 0x000fe20003f46270 */
[----:B------:R-:W-:-:S06]  /*0670*/  IMAD.MOV.U32 R2, RZ, RZ, RZ ;  /* 0x000000ffff027224 */ /* 0x000fcc00078e00ff */
[----:B------:R-:W-:Y:S01]  /*0680*/  @P0 VIADD R18, R18, 0x1 ;  /* 0x0000000112120836 */ /* 0x000fe20000000000 */
[----:B0-----:R-:W-:-:S05]  /*0690*/  IADD3 R5, RZ, -R3, RZ ;  /* 0x80000003ff057210 */ /* 0x001fca0007ffe0ff */
        /* <DEDUP_REMOVED lines=17> */
[----:B------:R0:W2:Y:S01]  /*07b0*/  F2I.FTZ.U32.TRUNC.NTZ R3, R2 ;  /* 0x0000000200037305 */ /* 0x0000a2000021f000 */
[----:B------:R-:W-:Y:S02]  /*07c0*/  ISETP.NE.AND P1, PT, R17, RZ, PT ;  /* 0x000000ff1100720c */ /* 0x000fe40003f25270 */
[----:B------:R-:W-:Y:S01]  /*07d0*/  ISETP.GE.AND P2, PT, R0, RZ, PT ;  /* 0x000000ff0000720c */ /* 0x000fe20003f46270 */
[----:B0-----:R-:W-:-:S06]  /*07e0*/  IMAD.MOV.U32 R2, RZ, RZ, RZ ;  /* 0x000000ffff027224 */ /* 0x001fcc00078e00ff */
[----:B------:R-:W-:Y:S01]  /*07f0*/  @P0 IADD3 R20, R20, 0x1, RZ ;  /* 0x0000000114140810 */ /* 0x000fe20007ffe0ff */
[----:B--2---:R-:W-:-:S05]  /*0800*/  IMAD.MOV R5, RZ, RZ, -R3 ;  /* 0x000000ffff057224 */ /* 0x004fca00078e0a03 */
[----:B------:R-:W-:Y:S01]  /*0810*/  @!P2 IMAD.MOV R20, RZ, RZ, -R20 ;  /* 0x000000ffff14a224 */ /* 0x000fe200078e0a14 */
[----:B------:R-:W-:Y:S01]  /*0820*/  @!P1 LOP3.LUT R20, RZ, R17, RZ, 0x33, !PT ;  /* 0x00000011ff149212 */ /* 0x000fe200078e33ff */
[----:B------:R-:W-:-:S03]  /*0830*/  IMAD R5, R5, R12, RZ ;  /* 0x0000000c05057224 */ /* 0x000fc600078e02ff */
[----:B------:R-:W-:Y:S01]  /*0840*/  IABS R0, R20 ;  /* 0x0000001400007213 */ /* 0x000fe20000000000 */
[----:B------:R-:W-:Y:S02]  /*0850*/  IMAD.HI.U32 R2, R3, R5, R2 ;  /* 0x0000000503027227 */ /* 0x000fe400078e0002 */
[----:B------:R-:W0:Y:S01]  /*0860*/  @P3 LDC.64 R4, c[0x0][0x288] ;  /* 0x0000a200ff043b82 */ /* 0x000e220000000a00 */
[----:B------:R-:W-:-:S05]  /*0870*/  MOV R3, R0 ;  /* 0x0000000000037202 */ /* 0x000fca0000000f00 */
        /* <DEDUP_REMOVED lines=9> */
[----:B------:R-:W-:Y:S01]  /*0910*/  ISETP.GE.U32.AND P0, PT, R3, R12, PT ;  /* 0x0000000c0300720c */ /* 0x000fe20003f06070 */
[----:B------:R-:W-:Y:S01]  /*0920*/  IMAD.MOV R21, RZ, RZ, -R18 ;  /* 0x000000ffff157224 */ /* 0x000fe200078e0a12 */
[----:B------:R-:W-:-:S11]  /*0930*/  CS2R R2, SRZ ;  /* 0x0000000000027805 */ /* 0x000fd6000001ff00 */
[----:B------:R-:W-:-:S05]  /*0940*/  @P0 IADD3 R0, R0, 0x1, RZ ;  /* 0x0000000100000810 */ /* 0x000fca0007ffe0ff */
[----:B------:R-:W-:Y:S01]  /*0950*/  @!P2 IMAD.MOV R0, RZ, RZ, -R0 ;  /* 0x000000ffff00a224 */ /* 0x000fe200078e0a00 */
[----:B------:R-:W-:-:S05]  /*0960*/  @!P1 LOP3.LUT R0, RZ, R13, RZ, 0x33, !PT ;  /* 0x0000000dff009212 */ /* 0x000fca00078e33ff */
[----:B------:R-:W-:-:S04]  /*0970*/  IMAD.MOV R7, RZ, RZ, -R0 ;  /* 0x000000ffff077224 */ /* 0x000fc800078e0a00 */
[----:B------:R-:W-:Y:S01]  /*0980*/  IMAD R7, R13, R7, R20 ;  /* 0x000000070d077224 */ /* 0x000fe200078e0214 */
[----:B------:R-:W-:-:S03]  /*0990*/  IADD3 R20, -R20, RZ, RZ ;  /* 0x000000ff14147210 */ /* 0x000fc60007ffe1ff */
[----:B0-----:R-:W-:Y:S02]  /*09a0*/  @P3 IMAD.WIDE R14, R7, 0x8, R4 ;  /* 0x00000008070e3825 */ /* 0x001fe400078e0204 */
[----:B------:R-:W0:Y:S02]  /*09b0*/  LDC.64 R4, c[0x0][0x2a8] ;  /* 0x0000aa00ff047b82 */ /* 0x000e240000000a00 */
[----:B------:R-:W-:Y:S01]  /*09c0*/  IMAD R21, R16, R21, R19 ;  /* 0x0000001510157224 */ /* 0x000fe200078e0213 */
[----:B------:R-:W-:Y:S01]  /*09d0*/  BSSY B1, `(.L_x_1063) ;  /* 0x000003d000017945 */ /* 0x000fe20003800000 */
[----:B------:R-:W-:Y:S01]  /*09e0*/  IMAD R16, R17, R20, R18 ;  /* 0x0000001411107224 */ /* 0x000fe200078e0212 */
[----:B------:R2:W5:Y:S01]  /*09f0*/  @P3 LDG.E.64 R2, desc[UR6][R14.64] ;  /* 0x000000060e023981 */ /* 0x000562000c1e1b00 */
[----:B-1----:R-:W-:Y:S02]  /*0a00*/  IMAD R17, R21, UR4, -R10 ;  /* 0x0000000415117c24 */ /* 0x002fe4000f8e0a0a */
[----:B------:R-:W-:-:S05]  /*0a10*/  IMAD R16, R16, UR5, -R11 ;  /* 0x0000000510107c24 */ /* 0x000fca000f8e0a0b */
[----:B------:R-:W-:Y:S02]  /*0a20*/  LOP3.LUT R10, R16, R17, RZ, 0xfc, !PT ;  /* 0x00000011100a7212 */ /* 0x000fe400078efcff */
[----:B--2---:R-:W-:Y:S02]  /*0a30*/  SHF.R.S64 R14, RZ, 0x1d, R8 ;  /* 0x0000001dff0e7819 */ /* 0x004fe40000001008 */
[----:B------:R-:W-:-:S04]  /*0a40*/  ISETP.GE.AND P0, PT, R10, RZ, PT ;  /* 0x000000ff0a00720c */ /* 0x000fc80003f06270 */
[----:B0-----:R-:W-:-:S04]  /*0a50*/  ISETP.GE.OR P0, PT, R16, R5, !P0 ;  /* 0x000000051000720c */ /* 0x001fc80004706670 */
        /* <DEDUP_REMOVED lines=9> */
[----:B0-----:R-:W-:-:S06]  /*0af0*/  VIADD R10, R18, 0xffffffe ;  /* 0x0ffffffe120a7836 */ /* 0x001fcc0000000000 */
[----:B------:R0:W1:Y:S02]  /*0b00*/  F2I.FTZ.U32.TRUNC.NTZ R11, R10 ;  /* 0x0000000a000b7305 */ /* 0x000064000021f000 */
[----:B0-----:R-:W-:Y:S02]  /*0b10*/  IMAD.MOV.U32 R10, RZ, RZ, RZ ;  /* 0x000000ffff0a7224 */ /* 0x001fe400078e00ff */
[----:B-1----:R-:W-:-:S04]  /*0b20*/  IMAD.MOV R20, RZ, RZ, -R11 ;  /* 0x000000ffff147224 */ /* 0x002fc800078e0a0b */
[----:B------:R-:W-:Y:S01]  /*0b30*/  IMAD R19, R20, R15, RZ ;  /* 0x0000000f14137224 */ /* 0x000fe200078e02ff */
[----:B------:R-:W-:-:S03]  /*0b40*/  IABS R20, R7 ;  /* 0x0000000700147213 */ /* 0x000fc60000000000 */
[----:B------:R-:W-:-:S06]  /*0b50*/  IMAD.HI.U32 R11, R11, R19, R10 ;  /* 0x000000130b0b7227 */ /* 0x000fcc00078e000a */
[----:B------:R-:W-:-:S04]  /*0b60*/  IMAD.HI.U32 R18, R11, R12, RZ ;  /* 0x0000000c0b127227 */ /* 0x000fc800078e00ff */
[----:B------:R-:W-:-:S04]  /*0b70*/  IMAD.HI.U32 R19, R11, R20, RZ ;  /* 0x000000140b137227 */ /* 0x000fc800078e00ff */
[----:B------:R-:W-:Y:S01]  /*0b80*/  IMAD.MOV R21, RZ, RZ, -R18 ;  /* 0x000000ffff157224 */ /* 0x000fe200078e0a12 */
[----:B------:R-:W-:-:S03]  /*0b90*/  IADD3 R11, -R19, RZ, RZ ;  /* 0x000000ff130b7210 */ /* 0x000fc60007ffe1ff */
[C---:B------:R-:W-:Y:S02]  /*0ba0*/  IMAD R12, R15.reuse, R21, R12 ;  /* 0x000000150f0c7224 */ /* 0x040fe400078e020c */
[----:B------:R-:W-:-:S03]  /*0bb0*/  IMAD R10, R15, R11, R20 ;  /* 0x0000000b0f0a7224 */ /* 0x000fc600078e0214 */
[C---:B------:R-:W-:Y:S02]  /*0bc0*/  ISETP.GT.U32.AND P4, PT, R15.reuse, R12, PT ;  /* 0x0000000c0f00720c */ /* 0x040fe40003f84070 */
[----:B------:R-:W-:-:S11]  /*0bd0*/  ISETP.GT.U32.AND P2, PT, R15, R10, PT ;  /* 0x0000000a0f00720c */ /* 0x000fd60003f44070 */
[--C-:B------:R-:W-:Y:S02]  /*0be0*/  @!P4 IMAD.IADD R12, R12, 0x1, -R15.reuse ;  /* 0x000000010c0cc824 */ /* 0x100fe400078e0a0f */
[----:B------:R-:W-:Y:S01]  /*0bf0*/  @!P2 IMAD.IADD R10, R10, 0x1, -R15 ;  /* 0x000000010a0aa824 */ /* 0x000fe200078e0a0f */
[----:B------:R-:W-:Y:S01]  /*0c00*/  @!P2 IADD3 R19, R19, 0x1, RZ ;  /* 0x000000011313a810 */ /* 0x000fe20007ffe0ff */
        /* <DEDUP_REMOVED lines=10> */
[----:B------:R-:W-:Y:S02]  /*0cb0*/  ISETP.NE.AND P0, PT, R6, RZ, PT ;  /* 0x000000ff0600720c */ /* 0x000fe40003f05270 */
[----:B------:R-:W-:Y:S02]  /*0cc0*/  MOV R15, R18 ;  /* 0x00000012000f7202 */ /* 0x000fe40000000f00 */
[----:B------:R-:W-:Y:S01]  /*0cd0*/  LOP3.LUT R18, RZ, R6, RZ, 0x33, !PT ;  /* 0x00000006ff127212 */ /* 0x000fe200078e33ff */
[----:B------:R-:W-:-:S02]  /*0ce0*/  @!P3 IMAD.MOV R19, RZ, RZ, -R19 ;  /* 0x000000ffff13b224 */ /* 0x000fc400078e0a13 */
[----:B------:R-:W-:-:S03]  /*0cf0*/  @!P5 IMAD.MOV R15, RZ, RZ, -R15 ;  /* 0x000000ffff0fd224 */ /* 0x000fc600078e0a0f */
[C---:B------:R-:W-:Y:S02]  /*0d00*/  SEL R19, R18.reuse, R19, !P0 ;  /* 0x0000001312137207 */ /* 0x040fe40004000000 */
[----:B------:R-:W-:-:S05]  /*0d10*/  SEL R15, R18, R15, !P0 ;  /* 0x0000000f120f7207 */ /* 0x000fca0004000000 */
[----:B------:R-:W-:Y:S02]  /*0d20*/  IMAD R15, R0, R15, R19 ;  /* 0x0000000f000f7224 */ /* 0x000fe400078e0213 */
[----:B-1----:R-:W-:-:S04]  /*0d30*/  IMAD.WIDE R10, R7, 0x8, R10 ;  /* 0x00000008070a7825 */ /* 0x002fc800078e020a */
[----:B------:R-:W-:Y:S02]  /*0d40*/  IMAD R15, R15, R5, R16 ;  /* 0x000000050f0f7224 */ /* 0x000fe400078e0210 */
[----:B------:R-:W2:Y:S02]  /*0d50*/  LDG.E.64 R10, desc[UR6][R10.64] ;  /* 0x000000060a0a7981 */ /* 0x000ea4000c1e1b00 */
[----:B------:R-:W-:-:S04]  /*0d60*/  IMAD R15, R15, R4, R17 ;  /* 0x000000040f0f7224 */ /* 0x000fc800078e0211 */
[----:B0-----:R-:W-:-:S06]  /*0d70*/  IMAD.WIDE R12, R15, 0x8, R12 ;  /* 0x000000080f0c7825 */ /* 0x001fcc00078e020c */
[----:B------:R-:W2:Y:S02]  /*0d80*/  LDG.E.64 R12, desc[UR6][R12.64] ;  /* 0x000000060c0c7981 */ /* 0x000ea4000c1e1b00 */
[----:B--2--5:R-:W-:-:S11]  /*0d90*/  DFMA R2, R12, R10, R2 ;  /* 0x0000000a0c02722b */ /* 0x024fd60000000002 */
.L_x_1064:
[----:B------:R-:W-:Y:S05]  /*0da0*/  BSYNC B1 ;  /* 0x0000000000017941 */ /* 0x000fea0003800000 */
.L_x_1063:
[----:B------:R-:W-:Y:S02]  /*0db0*/  ULDC.64 UR4, c[0x0][0x238] ;  /* 0x00008e0000047ab9 */ /* 0x000fe40000000a00 */
[----:B------:R-:W-:Y:S01]  /*0dc0*/  IADD3 R14, P0, R14, UR4, RZ ;  /* 0x000000040e0e7c10 */ /* 0x000fe2000ff1e0ff */
[----:B------:R-:W-:Y:S02]  /*0dd0*/  ULDC UR4, c[0x0][0xc] ;  /* 0x0000030000047ab9 */ /* 0x000fe40000000800 */
[----:B------:R-:W-:Y:S01]  /*0de0*/  IMAD R5, R24, UR4, RZ ;  /* 0x0000000418057c24 */ /* 0x000fe2000f8e02ff */
[----:B------:R-:W-:-:S04]  /*0df0*/  LEA.HI.X.SX32 R15, R8, UR5, 0x3, P0 ;  /* 0x00000005080f7c11 */ /* 0x000fc800080f1eff */
[----:B------:R-:W-:Y:S01]  /*0e00*/  IADD3 R12, P0, R5, R8, RZ ;  /* 0x00000008050c7210 */ /* 0x000fe20007f1e0ff */
[----:B-----5:R0:W-:Y:S04]  /*0e10*/  STG.E.64 desc[UR6][R14.64], R2 ;  /* 0x000000020e007986 */ /* 0x0201e8000c101b06 */
[----:B------:R-:W-:-:S08]  /*0e20*/  IMAD.X R0, RZ, RZ, R9, P0 ;  /* 0x000000ffff007224 */ /* 0x000fd000000e0609 */
.L_x_1062:
[----:B------:R-:W-:Y:S05]  /*0e30*/  BSYNC B0 ;  /* 0x0000000000007941 */ /* 0x000fea0003800000 */
.L_x_1061:
[----:B0-----:R-:W-:Y:S01]  /*0e40*/  LOP3.LUT R2, RZ, R8, RZ, 0x33, !PT ;  /* 0x00000008ff027212 */ /* 0x001fe200078e33ff */
        /* <DEDUP_REMOVED lines=10> */
[----:B------:R-:W0:Y:S01]  /*0ef0*/  LDC R2, c[0x0][0x2b0] ;  /* 0x0000ac00ff027b82 */ /* 0x000e220000000800 */
[----:B------:R-:W-:Y:S01]  /*0f00*/  ULDC.U8 UR5, c[0x0][0x298] ;  /* 0x0000a60000057ab9 */ /* 0x000fe20000000000 */
[----:B------:R-:W-:Y:S01]  /*0f10*/  ULDC UR8, c[0x0][0x29c] ;  /* 0x0000a70000087ab9 */ /* 0x000fe20000000800 */
[----:B------:R-:W1:Y:S01]  /*0f20*/  I2F.RP R7, R3 ;  /* 0x0000000300077306 */ /* 0x000e620000209400 */
[----:B------:R-:W-:-:S04]  /*0f30*/  ULDC.64 UR10, c[0x0][0x2b8] ;  /* 0x0000ae00000a7ab9 */ /* 0x000fc80000000a00 */
[----:B------:R-:W2:Y:S03]  /*0f40*/  LDC R11, c[0x0][0x2a0] ;  /* 0x0000a800ff0b7b82 */ /* 0x000ea60000000800 */
[----:B-1----:R-:W1:Y:S01]  /*0f50*/  MUFU.RCP R7, R7 ;  /* 0x0000000700077308 */ /* 0x002e620000001000 */
[----:B0-----:R-:W-:Y:S02]  /*0f60*/  IABS R2, R2 ;  /* 0x0000000200027213 */ /* 0x001fe40000000000 */
[----:B--2---:R-:W-:Y:S02]  /*0f70*/  IABS R10, R11 ;  /* 0x0000000b000a7213 */ /* 0x004fe40000000000 */
[----:B------:R-:W-:Y:S02]  /*0f80*/  LOP3.LUT R11, R11, R6, RZ, 0x3c, !PT ;  /* 0x000000060b0b7212 */ /* 0x000fe400078e3cff */
[----:B-1----:R-:W-:-:S02]  /*0f90*/  IADD3 R4, R7, 0xffffffe, RZ ;  /* 0x0ffffffe07047810 */ /* 0x002fc40007ffe0ff */
[----:B------:R-:W0:Y:S01]  /*0fa0*/  I2F.RP R7, R2 ;  /* 0x0000000200077306 */ /* 0x000e220000209400 */
[----:B------:R-:W-:-:S07]  /*0fb0*/  ISETP.GE.AND P2, PT, R11, RZ, PT ;  /* 0x000000ff0b00720c */ /* 0x000fce0003f46270 */
[----:B------:R1:W2:Y:S08]  /*0fc0*/  F2I.FTZ.U32.TRUNC.NTZ R5, R4 ;  /* 0x0000000400057305 */ /* 0x0002b0000021f000 */
[----:B0-----:R-:W0:Y:S01]  /*0fd0*/  MUFU.RCP R7, R7 ;  /* 0x0000000700077308 */ /* 0x001e220000001000 */
[----:B-1----:R-:W-:Y:S02]  /*0fe0*/  IMAD.MOV.U32 R4, RZ, RZ, RZ ;  /* 0x000000ffff047224 */ /* 0x002fe400078e00ff */
[----:B--2---:R-:W-:-:S04]  /*0ff0*/  IMAD.MOV R8, RZ, RZ, -R5 ;  /* 0x000000ffff087224 */ /* 0x004fc800078e0a05 */
[----:B------:R-:W-:Y:S02]  /*1000*/  IMAD R9, R8, R3, RZ ;  /* 0x0000000308097224 */ /* 0x000fe400078e02ff */
[----:B------:R-:W-:Y:S02]  /*1010*/  IMAD.MOV.U32 R8, RZ, RZ, R10 ;  /* 0x000000ffff087224 */ /* 0x000fe400078e000a */
[----:B------:R-:W-:-:S04]  /*1020*/  IMAD.HI.U32 R9, R5, R9, R4 ;  /* 0x0000000905097227 */ /* 0x000fc800078e0004 */
[----:B0-----:R-:W-:Y:S02]  /*1030*/  VIADD R5, R7, 0xffffffe ;  /* 0x0ffffffe07057836 */ /* 0x001fe40000000000 */
[----:B------:R-:W-:-:S04]  /*1040*/  IMAD.HI.U32 R9, R9, R8, RZ ;  /* 0x0000000809097227 */ /* 0x000fc800078e00ff */
[----:B------:R-:W0:Y:S01]  /*1050*/  F2I.FTZ.U32.TRUNC.NTZ R5, R5 ;  /* 0x0000000500057305 */ /* 0x000e22000021f000 */
[----:B------:R-:W-:-:S05]  /*1060*/  IADD3 R4, -R9, RZ, RZ ;  /* 0x000000ff09047210 */ /* 0x000fca0007ffe1ff */
[----:B------:R-:W-:-:S05]  /*1070*/  IMAD R4, R3, R4, R8 ;  /* 0x0000000403047224 */ /* 0x000fca00078e0208 */
[----:B------:R-:W-:Y:S02]  /*1080*/  ISETP.GT.U32.AND P0, PT, R3, R4, PT ;  /* 0x000000040300720c */ /* 0x000fe40003f04070 */
[----:B0-----:R-:W-:-:S05]  /*1090*/  IADD3 R7, RZ, -R5, RZ ;  /* 0x80000005ff077210 */ /* 0x001fca0007ffe0ff */
[----:B------:R-:W-:-:S06]  /*10a0*/  IMAD R7, R7, R2, RZ ;  /* 0x0000000207077224 */ /* 0x000fcc00078e02ff */
[----:B------:R-:W-:Y:S02]  /*10b0*/  @!P0 IMAD.IADD R4, R4, 0x1, -R3 ;  /* 0x0000000104048824 */ /* 0x000fe400078e0a03 */
[----:B------:R-:W-:Y:S01]  /*10c0*/  @!P0 VIADD R9, R9, 0x1 ;  /* 0x0000000109098836 */ /* 0x000fe20000000000 */
[----:B------:R-:W-:Y:S02]  /*10d0*/  ISETP.NE.AND P0, PT, R6, RZ, PT ;  /* 0x000000ff0600720c */ /* 0x000fe40003f05270 */
[----:B------:R-:W-:Y:S02]  /*10e0*/  ISETP.GE.U32.AND P1, PT, R4, R3, PT ;  /* 0x000000030400720c */ /* 0x000fe40003f26070 */
[----:B------:R-:W-:-:S05]  /*10f0*/  MOV R4, RZ ;  /* 0x000000ff00047202 */ /* 0x000fca0000000f00 */
[----:B------:R-:W-:-:S06]  /*1100*/  IMAD.HI.U32 R4, R5, R7, R4 ;  /* 0x0000000705047227 */ /* 0x000fcc00078e0004 */
[----:B------:R-:W-:-:S04]  /*1110*/  @P1 VIADD R9, R9, 0x1 ;  /* 0x0000000109091836 */ /* 0x000fc80000000000 */
[----:B------:R-:W-:-:S04]  /*1120*/  IMAD.MOV.U32 R3, RZ, RZ, R9 ;  /* 0x000000ffff037224 */ /* 0x000fc800078e0009 */
[----:B------:R-:W-:Y:S01]  /*1130*/  @!P2 IMAD.MOV R3, RZ, RZ, -R3 ;  /* 0x000000ffff03a224 */ /* 0x000fe200078e0a03 */
[----:B------:R-:W-:-:S07]  /*1140*/  @!P0 LOP3.LUT R3, RZ, R6, RZ, 0x33, !PT ;  /* 0x00000006ff038212 */ /* 0x000fce00078e33ff */
.L_x_1069:
[----:B------:R-:W0:Y:S01]  /*1150*/  LDC R28, c[0x0][0x2b4] ;  /* 0x0000ad00ff1c7b82 */ /* 0x000e220000000800 */
[----:B------:R-:W-:Y:S01]  /*1160*/  IABS R7, R12 ;  /* 0x0000000c00077213 */ /* 0x000fe20000000000 */
[----:B------:R-:W-:-:S04]  /*1170*/  UPRMT UR4, UR5, 0x8880, URZ ;  /* 0x0000888005047896 */ /* 0x000fc8000800003f */
[----:B------:R-:W-:Y:S02]  /*1180*/  IMAD.HI.U32 R4, R4, R7, RZ ;  /* 0x0000000704047227 */ /* 0x000fe400078e00ff */
[----:B------:R-:W1:Y:S02]  /*1190*/  LDC R20, c[0x0][0x2b0] ;  /* 0x0000ac00ff147b82 */ /* 0x000e640000000800 */
[----:B------:R-:W-:-:S06]  /*11a0*/  IMAD.MOV R5, RZ, RZ, -R4 ;  /* 0x000000ffff057224 */ /* 0x000fcc00078e0a04 */
[----:B------:R-:W2:Y:S01]  /*11b0*/  LDC R26, c[0x0][0x2a0] ;  /* 0x0000a800ff1a7b82 */ /* 0x000ea20000000800 */
[----:B0-----:R-:W-:-:S07]  /*11c0*/  IABS R10, R28 ;  /* 0x0000001c000a7213 */ /* 0x001fce0000000000 */
[----:B------:R-:W0:Y:S01]  /*11d0*/  LDC.64 R16, c[0x0][0x2c0] ;  /* 0x0000b000ff107b82 */ /* 0x000e220000000a00 */
[----:B------:R-:W3:Y:S01]  /*11e0*/  I2F.RP R6, R10 ;  /* 0x0000000a00067306 */ /* 0x000ee20000209400 */
[-C--:B-1----:R-:W-:Y:S02]  /*11f0*/  IABS R8, R20.reuse ;  /* 0x0000001400087213 */ /* 0x082fe40000000000 */
[----:B------:R-:W-:-:S05]  /*1200*/  LOP3.LUT R11, RZ, R20, RZ, 0x33, !PT ;  /* 0x00000014ff0b7212 */ /* 0x000fca00078e33ff */
[----:B------:R-:W1:Y:S01]  /*1210*/  I2F.RP R9, R8 ;  /* 0x0000000800097306 */ /* 0x000e620000209400 */
[----:B------:R-:W-:Y:S01]  /*1220*/  IMAD R7, R8, R5, R7 ;  /* 0x0000000508077224 */ /* 0x000fe200078e0207 */
[----:B--2---:R-:W-:-:S04]  /*1230*/  IABS R22, R26 ;  /* 0x0000001a00167213 */ /* 0x004fc80000000000 */
[----:B------:R-:W-:Y:S02]  /*1240*/  ISETP.GT.U32.AND P1, PT, R2, R7, PT ;  /* 0x000000070200720c */ /* 0x000fe40003f24070 */
[----:B---3--:R-:W2:Y:S01]  /*1250*/  MUFU.RCP R6, R6 ;  /* 0x0000000600067308 */ /* 0x008ea20000001000 */
[----:B------:R-:W-:-:S07]  /*1260*/  LOP3.LUT R29, RZ, R26, RZ, 0x33, !PT ;  /* 0x0000001aff1d7212 */ /* 0x000fce00078e33ff */
[----:B-1----:R-:W1:Y:S03]  /*1270*/  MUFU.RCP R9, R9 ;  /* 0x0000000900097308 */ /* 0x002e660000001000 */
[----:B------:R-:W-:Y:S02]  /*1280*/  @!P1 IMAD.IADD R7, R7, 0x1, -R8 ;  /* 0x0000000107079824 */ /* 0x000fe400078e0a08 */
[----:B------:R-:W-:-:S03]  /*1290*/  @!P1 VIADD R4, R4, 0x1 ;  /* 0x0000000104049836 */ /* 0x000fc60000000000 */
[----:B------:R-:W-:Y:S01]  /*12a0*/  ISETP.GE.U32.AND P0, PT, R7, R2, PT ;  /* 0x000000020700720c */ /* 0x000fe20003f06070 */
[----:B--2---:R-:W-:Y:S01]  /*12b0*/  VIADD R5, R6, 0xffffffe ;  /* 0x0ffffffe06057836 */ /* 0x004fe20000000000 */
[----:B------:R-:W-:Y:S01]  /*12c0*/  LOP3.LUT R2, R12, R20, RZ, 0x3c, !PT ;  /* 0x000000140c027212 */ /* 0x000fe200078e3cff */
[----:B------:R-:W-:Y:S01]  /*12d0*/  HFMA2.MMA R6, -RZ, RZ, 0, 0 ;  /* 0x00000000ff067435 */ /* 0x000fe200000001ff */
[----:B------:R-:W-:Y:S02]  /*12e0*/  I2F.RP R14, R22 ;  /* 0x00000016000e7306 */ /* 0x000fe40000209400 */
[----:B------:R-:W-:Y:S02]  /*12f0*/  ISETP.GE.AND P2, PT, R2, RZ, PT ;  /* 0x000000ff0200720c */ /* 0x000fe40003f46270 */
[----:B-1----:R-:W-:-:S04]  /*1300*/  IADD3 R7, R9, 0xffffffe, RZ ;  /* 0x0ffffffe09077810 */ /* 0x002fc80007ffe0ff */
[----:B------:R-:W1:Y:S01]  /*1310*/  F2I.FTZ.U32.TRUNC.NTZ R5, R5 ;  /* 0x0000000500057305 */ /* 0x000e62000021f000 */
[----:B------:R-:W-:Y:S01]  /*1320*/  @P0 VIADD R4, R4, 0x1 ;  /* 0x0000000104040836 */ /* 0x000fe20000000000 */
[----:B------:R-:W-:-:S04]  /*1330*/  ISETP.NE.AND P0, PT, R20, RZ, PT ;  /* 0x000000ff1400720c */ /* 0x000fc80003f05270 */
[----:B------:R-:W-:Y:S01]  /*1340*/  MOV R2, R4 ;  /* 0x0000000400027202 */ /* 0x000fe20000000f00 */
[----:B------:R-:W-:Y:S01]  /*1350*/  IMAD.MOV.U32 R4, RZ, RZ, RZ ;  /* 0x000000ffff047224 */ /* 0x000fe200078e00ff */
[----:B------:R-:W2:Y:S03]  /*1360*/  F2I.FTZ.U32.TRUNC.NTZ R7, R7 ;  /* 0x0000000700077305 */ /* 0x000ea6000021f000 */
[----:B------:R-:W-:Y:S02]  /*1370*/  @!P2 IMAD.MOV R2, RZ, RZ, -R2 ;  /* 0x000000ffff02a224 */ /* 0x000fe400078e0a02 */
[----:B-1----:R-:W-:-:S03]  /*1380*/  IMAD.MOV R27, RZ, RZ, -R5 ;  /* 0x000000ffff1b7224 */ /* 0x002fc600078e0a05 */
[----:B------:R-:W-:Y:S01]  /*1390*/  SEL R21, R11, R2, !P0 ;  /* 0x000000020b157207 */ /* 0x000fe20004000000 */
[----:B------:R-:W1:Y:S01]  /*13a0*/  MUFU.RCP R14, R14 ;  /* 0x0000000e000e7308 */ /* 0x000e620000001000 */
[----:B------:R-:W-:Y:S02]  /*13b0*/  IMAD R27, R27, R10, RZ ;  /* 0x0000000a1b1b7224 */ /* 0x000fe400078e02ff */
[----:B------:R-:W-:Y:S02]  /*13c0*/  IABS R2, R21 ;  /* 0x0000001500027213 */ /* 0x000fe40000000000 */
[----:B------:R-:W-:Y:S01]  /*13d0*/  IADD3 R19, -R21, RZ, RZ ;  /* 0x000000ff15137210 */ /* 0x000fe20007ffe1ff */
[----:B------:R-:W-:Y:S01]  /*13e0*/  IMAD.HI.U32 R27, R5, R27, R4 ;  /* 0x0000001b051b7227 */ /* 0x000fe200078e0004 */
[----:B------:R-:W-:-:S03]  /*13f0*/  IADD3 R5, P1, R24, R12, RZ ;  /* 0x0000000c18057210 */ /* 0x000fc60007f3e0ff */
[----:B--2---:R-:W-:Y:S01]  /*1400*/  IMAD.MOV R9, RZ, RZ, -R7 ;  /* 0x000000ffff097224 */ /* 0x004fe200078e0a07 */
[----:B------:R-:W-:Y:S01]  /*1410*/  IABS R15, R5 ;  /* 0x00000005000f7213 */ /* 0x000fe20000000000 */
[----:B------:R-:W-:-:S04]  /*1420*/  IMAD.HI.U32 R13, R27, R2, RZ ;  /* 0x000000021b0d7227 */ /* 0x000fc800078e00ff */
[----:B------:R-:W-:Y:S02]  /*1430*/  IMAD R9, R9, R8, RZ ;  /* 0x0000000809097224 */ /* 0x000fe400078e02ff */
[----:B------:R-:W-:Y:S02]  /*1440*/  IMAD R19, R20, R19, R12 ;  /* 0x0000001314137224 */ /* 0x000fe400078e020c */
[----:B------:R-:W-:-:S04]  /*1450*/  IMAD.HI.U32 R4, R7, R9, R6 ;  /* 0x0000000907047227 */ /* 0x000fc800078e0006 */
[----:B------:R-:W-:Y:S02]  /*1460*/  IMAD.MOV R7, RZ, RZ, -R13 ;  /* 0x000000ffff077224 */ /* 0x000fe400078e0a0d */
[----:B------:R-:W-:-:S04]  /*1470*/  IMAD.HI.U32 R6, R4, R15, RZ ;  /* 0x0000000f04067227 */ /* 0x000fc800078e00ff */
[----:B------:R-:W-:Y:S02]  /*1480*/  IMAD R7, R10, R7, R2 ;  /* 0x000000070a077224 */ /* 0x000fe400078e0202 */
[----:B------:R-:W-:Y:S02]  /*1490*/  IMAD.MOV R2, RZ, RZ, -R6 ;  /* 0x000000ffff027224 */ /* 0x000fe400078e0a06 */
[----:B-1----:R-:W-:Y:S01]  /*14a0*/  VIADD R9, R14, 0xffffffe ;  /* 0x0ffffffe0e097836 */ /* 0x002fe20000000000 */
[----:B------:R-:W-:Y:S01]  /*14b0*/  ISETP.GT.U32.AND P4, PT, R10, R7, PT ;  /* 0x000000070a00720c */ /* 0x000fe20003f84070 */
[----:B------:R-:W-:Y:S02]  /*14c0*/  IMAD R15, R8, R2, R15 ;  /* 0x00000002080f7224 */ /* 0x000fe400078e020f */
[----:B------:R-:W-:Y:S02]  /*14d0*/  IMAD.MOV.U32 R2, RZ, RZ, R8 ;  /* 0x000000ffff027224 */ /* 0x000fe400078e0008 */
[----:B------:R-:W1:Y:S03]  /*14e0*/  F2I.FTZ.U32.TRUNC.NTZ R9, R9 ;  /* 0x0000000900097305 */ /* 0x000e66000021f000 */
[----:B------:R-:W-:-:S05]  /*14f0*/  ISETP.GT.U32.AND P2, PT, R2, R15, PT ;  /* 0x0000000f0200720c */ /* 0x000fca0003f44070 */
[----:B------:R-:W-:Y:S01]  /*1500*/  @!P4 IADD3 R7, R7, -R10, RZ ;  /* 0x8000000a0707c210 */ /* 0x000fe20007ffe0ff */
[----:B------:R-:W-:-:S03]  /*1510*/  @!P4 VIADD R13, R13, 0x1 ;  /* 0x000000010d0dc836 */ /* 0x000fc60000000000 */
[----:B------:R-:W-:Y:S02]  /*1520*/  ISETP.GE.U32.AND P5, PT, R7, R10, PT ;  /* 0x0000000a0700720c */ /* 0x000fe40003fa6070 */
[----:B------:R-:W-:Y:S02]  /*1530*/  LOP3.LUT R7, R21, R28, RZ, 0x3c, !PT ;  /* 0x0000001c15077212 */ /* 0x000fe400078e3cff */
[----:B------:R-:W-:Y:S02]  /*1540*/  @!P2 IMAD.IADD R15, R15, 0x1, -R8 ;  /* 0x000000010f0fa824 */ /* 0x000fe400078e0a08 */
[----:B------:R-:W-:Y:S01]  /*1550*/  ISETP.GE.AND P3, PT, R7, RZ, PT ;  /* 0x000000ff0700720c */ /* 0x000fe20003f66270 */
[----:B------:R-:W-:Y:S01]  /*1560*/  @!P2 VIADD R6, R6, 0x1 ;  /* 0x000000010606a836 */ /* 0x000fe20000000000 */
[----:B------:R-:W-:Y:S01]  /*1570*/  LOP3.LUT R7, R5, R20, RZ, 0x3c, !PT ;  /* 0x0000001405077212 */ /* 0x000fe200078e3cff */
[----:B------:R-:W-:Y:S01]  /*1580*/  IMAD.MOV.U32 R8, RZ, RZ, RZ ;  /* 0x000000ffff087224 */ /* 0x000fe200078e00ff */
[----:B------:R-:W-:Y:S01]  /*1590*/  ISETP.GE.U32.AND P4, PT, R15, R2, PT ;  /* 0x000000020f00720c */ /* 0x000fe20003f86070 */
[----:B-1----:R-:W-:Y:S01]  /*15a0*/  IMAD.MOV R15, RZ, RZ, -R9 ;  /* 0x000000ffff0f7224 */ /* 0x002fe200078e0a09 */
[----:B------:R-:W-:-:S02]  /*15b0*/  ISETP.GE.AND P6, PT, R7, RZ, PT ;  /* 0x000000ff0700720c */ /* 0x000fc40003fc6270 */
[----:B------:R-:W-:Y:S02]  /*15c0*/  @P5 IADD3 R13, R13, 0x1, RZ ;  /* 0x000000010d0d5810 */ /* 0x000fe40007ffe0ff */
[----:B------:R-:W-:Y:S02]  /*15d0*/  ISETP.NE.AND P5, PT, R28, RZ, PT ;  /* 0x000000ff1c00720c */ /* 0x000fe40003fa5270 */
[----:B------:R-:W-:Y:S01]  /*15e0*/  LOP3.LUT R7, RZ, R28, RZ, 0x33, !PT ;  /* 0x0000001cff077212 */ /* 0x000fe200078e33ff */
[----:B------:R-:W-:Y:S01]  /*15f0*/  @!P3 IMAD.MOV R13, RZ, RZ, -R13 ;  /* 0x000000ffff0db224 */ /* 0x000fe200078e0a0d */
[----:B------:R-:W-:-:S03]  /*1600*/  ISETP.NE.AND P2, PT, RZ, UR4, PT ;  /* 0x00000004ff007c0c */ /* 0x000fc6000bf45270 */
[----:B------:R-:W-:Y:S02]  /*1610*/  @P4 IADD3 R6, R6, 0x1, RZ ;  /* 0x0000000106064810 */ /* 0x000fe40007ffe0ff */
[----:B------:R-:W-:Y:S01]  /*1620*/  SEL R25, R7, R13, !P5 ;  /* 0x0000000d07197207 */ /* 0x000fe20006800000 */
[----:B------:R-:W-:Y:S02]  /*1630*/  IMAD R13, R15, R22, RZ ;  /* 0x000000160f0d7224 */ /* 0x000fe400078e02ff */
[----:B------:R-:W-:Y:S01]  /*1640*/  @!P6 IMAD.MOV R6, RZ, RZ, -R6 ;  /* 0x000000ffff06e224 */ /* 0x000fe200078e0a06 */
[----:B------:R-:W-:Y:S01]  /*1650*/  IABS R14, R25 ;  /* 0x00000019000e7213 */ /* 0x000fe20000000000 */
[----:B------:R-:W-:-:S03]  /*1660*/  IMAD.HI.U32 R13, R9, R13, R8 ;  /* 0x0000000d090d7227 */ /* 0x000fc600078e0008 */
[----:B------:R-:W-:Y:S01]  /*1670*/  SEL R6, R11, R6, !P0 ;  /* 0x000000060b067207 */ /* 0x000fe20004000000 */
[----:B------:R-:W-:Y:S02]  /*1680*/  IMAD.MOV.U32 R9, RZ, RZ, R14 ;  /* 0x000000ffff097224 */ /* 0x000fe400078e000e */
[----:B------:R-:W0:Y:S01]  /*1690*/  LDC.64 R14, c[0x0][0x2c8] ;  /* 0x0000b200ff0e7b82 */ /* 0x000e220000000a00 */
[----:B------:R-:W-:Y:S01]  /*16a0*/  IABS R11, R6 ;  /* 0x00000006000b7213 */ /* 0x000fe20000000000 */
[----:B------:R-:W-:-:S04]  /*16b0*/  IMAD.HI.U32 R23, R13, R9, RZ ;  /* 0x000000090d177227 */ /* 0x000fc800078e00ff */
[----:B------:R-:W-:Y:S01]  /*16c0*/  IMAD.HI.U32 R27, R27, R11, RZ ;  /* 0x0000000b1b1b7227 */ /* 0x000fe200078e00ff */
[----:B------:R-:W-:-:S03]  /*16d0*/  IADD3 R8, -R23, RZ, RZ ;  /* 0x000000ff17087210 */ /* 0x000fc60007ffe1ff */
[----:B------:R-:W-:Y:S02]  /*16e0*/  IMAD.MOV R18, RZ, RZ, -R25 ;  /* 0x000000ffff127224 */ /* 0x000fe400078e0a19 */
[----:B------:R-:W-:Y:S02]  /*16f0*/  IMAD R9, R22, R8, R9 ;  /* 0x0000000816097224 */ /* 0x000fe400078e0209 */
[----:B------:R-:W-:Y:S02]  /*1700*/  IMAD.MOV R8, RZ, RZ, -R27 ;  /* 0x000000ffff087224 */ /* 0x000fe400078e0a1b */
[----:B------:R-:W-:Y:S01]  /*1710*/  IMAD R21, R28, R18, R21 ;  /* 0x000000121c157224 */ /* 0x000fe200078e0215 */
[----:B------:R-:W-:Y:S01]  /*1720*/  ISETP.GT.U32.AND P6, PT, R22, R9, PT ;  /* 0x000000091600720c */ /* 0x000fe20003fc4070 */
[----:B------:R-:W-:Y:S01]  /*1730*/  IMAD R11, R10, R8, R11 ;  /* 0x000000080a0b7224 */ /* 0x000fe200078e020b */
[----:B------:R-:W-:Y:S02]  /*1740*/  LOP3.LUT R8, R25, R26, RZ, 0x3c, !PT ;  /* 0x0000001a19087212 */ /* 0x000fe400078e3cff */
[----:B------:R-:W-:-:S02]  /*1750*/  LOP3.LUT R18, R6, R28, RZ, 0x3c, !PT ;  /* 0x0000001c06127212 */ /* 0x000fc400078e3cff */
[----:B------:R-:W-:Y:S01]  /*1760*/  ISETP.GT.U32.AND P0, PT, R10, R11, PT ;  /* 0x0000000b0a00720c */ /* 0x000fe20003f04070 */
[----:B0-----:R-:W-:Y:S01]  /*1770*/  IMAD R20, R19, R16, -R14 ;  /* 0x0000001013147224 */ /* 0x001fe200078e0a0e */
[----:B------:R-:W-:Y:S01]  /*1780*/  ISETP.GE.AND P4, PT, R8, RZ, PT ;  /* 0x000000ff0800720c */ /* 0x000fe20003f86270 */
[----:B------:R-:W-:-:S04]  /*1790*/  IMAD R21, R21, R17, -R15 ;  /* 0x0000001115157224 */ /* 0x000fc800078e0a0f */
[----:B------:R-:W-:Y:S02]  /*17a0*/  @!P6 IMAD.IADD R9, R9, 0x1, -R22 ;  /* 0x000000010909e824 */ /* 0x000fe400078e0a16 */
[----:B------:R-:W-:-:S03]  /*17b0*/  @!P6 VIADD R23, R23, 0x1 ;  /* 0x000000011717e836 */ /* 0x000fc60000000000 */
[----:B------:R-:W-:Y:S01]  /*17c0*/  ISETP.GE.U32.AND P3, PT, R9, R22, PT ;  /* 0x000000160900720c */ /* 0x000fe20003f66070 */
[----:B------:R-:W-:Y:S01]  /*17d0*/  @!P0 IMAD.IADD R11, R11, 0x1, -R10 ;  /* 0x000000010b0b8824 */ /* 0x000fe200078e0a0a */
[----:B------:R-:W0:Y:S01]  /*17e0*/  LDC.64 R8, c[0x0][0x2a8] ;  /* 0x0000aa00ff087b82 */ /* 0x000e220000000a00 */
[----:B------:R-:W-:-:S03]  /*17f0*/  @!P0 VIADD R27, R27, 0x1 ;  /* 0x000000011b1b8836 */ /* 0x000fc60000000000 */
[----:B------:R-:W-:-:S04]  /*1800*/  ISETP.GE.U32.AND P6, PT, R11, R10, PT ;  /* 0x0000000a0b00720c */ /* 0x000fc80003fc6070 */
[----:B------:R-:W1:Y:S03]  /*1810*/  @P2 LDC.64 R10, c[0x0][0x288] ;  /* 0x0000a200ff0a2b82 */ /* 0x000e660000000a00 */
[----:B------:R-:W-:Y:S01]  /*1820*/  @P3 VIADD R23, R23, 0x1 ;  /* 0x0000000117173836 */ /* 0x000fe20000000000 */
[----:B------:R-:W-:-:S04]  /*1830*/  ISETP.NE.AND P3, PT, R26, RZ, PT ;  /* 0x000000ff1a00720c */ /* 0x000fc80003f65270 */
[----:B------:R-:W-:Y:S01]  /*1840*/  @!P4 IADD3 R23, -R23, RZ, RZ ;  /* 0x000000ff1717c210 */ /* 0x000fe20007ffe1ff */
[----:B------:R-:W-:Y:S01]  /*1850*/  @P6 VIADD R27, R27, 0x1 ;  /* 0x000000011b1b6836 */ /* 0x000fe20000000000 */
[----:B------:R-:W-:Y:S02]  /*1860*/  ISETP.GE.AND P4, PT, R18, RZ, PT ;  /* 0x000000ff1200720c */ /* 0x000fe40003f86270 */
[----:B------:R-:W-:Y:S02]  /*1870*/  LOP3.LUT R18, R21, R20, RZ, 0xfc, !PT ;  /* 0x0000001415127212 */ /* 0x000fe400078efcff */
[----:B------:R-:W-:Y:S02]  /*1880*/  SEL R23, R29, R23, !P3 ;  /* 0x000000171d177207 */ /* 0x000fe40005800000 */
[----:B------:R-:W-:-:S03]  /*1890*/  ISETP.GE.AND P0, PT, R18, RZ, PT ;  /* 0x000000ff1200720c */ /* 0x000fc60003f06270 */
[----:B------:R-:W-:Y:S01]  /*18a0*/  IMAD.MOV R18, RZ, RZ, -R23 ;  /* 0x000000ffff127224 */ /* 0x000fe200078e0a17 */
[----:B0-----:R-:W-:-:S03]  /*18b0*/  ISETP.GE.OR P0, PT, R21, R9, !P0 ;  /* 0x000000091500720c */ /* 0x001fc60004706670 */
[----:B------:R-:W-:Y:S01]  /*18c0*/  IMAD R25, R26, R18, R25 ;  /* 0x000000121a197224 */ /* 0x000fe200078e0219 */
[----:B------:R-:W-:Y:S02]  /*18d0*/  CS2R R18, SRZ ;  /* 0x0000000000127805 */ /* 0x000fe4000001ff00 */
[----:B------:R-:W-:Y:S01]  /*18e0*/  ISETP.GE.OR P0, PT, R20, R8, P0 ;  /* 0x000000081400720c */ /* 0x000fe20000706670 */
[----:B-1----:R-:W-:Y:S01]  /*18f0*/  @P2 IMAD.WIDE R10, R25, 0x8, R10 ;  /* 0x00000008190a2825 */ /* 0x002fe200078e020a */
[----:B------:R-:W-:-:S04]  /*1900*/  @!P4 IADD3 R27, -R27, RZ, RZ ;  /* 0x000000ff1b1bc210 */ /* 0x000fc80007ffe1ff */
[----:B------:R0:W5:Y:S01]  /*1910*/  @P2 LDG.E.64 R18, desc[UR6][R10.64] ;  /* 0x000000060a122981 */ /* 0x000162000c1e1b00 */
[----:B------:R-:W-:Y:S01]  /*1920*/  BSSY B0, `(.L_x_1065) ;  /* 0x000002c000007945 */ /* 0x000fe20003800000 */
[----:B------:R-:W-:-:S05]  /*1930*/  SEL R7, R7, R27, !P5 ;  /* 0x0000001b07077207 */ /* 0x000fca0006800000 */
[----:B------:R-:W-:Y:S05]  /*1940*/  @P0 BRA `(.L_x_1066) ;  /* 0x0000000000a40947 */ /* 0x000fea0003800000 */
[----:B0-----:R-:W0:Y:S01]  /*1950*/  LDC R10, c[0x0][0x2a4] ;  /* 0x0000a900ff0a7b82 */ /* 0x001e220000000800 */
[----:B------:R1:W-:Y:S01]  /*1960*/  STL.64 [R1+0x8], R6 ;  /* 0x0000080601007387 */ /* 0x0003e20000100a00 */
[----:B------:R-:W-:-:S03]  /*1970*/  UIMAD UR4, UR11, UR10, URZ ;  /* 0x0000000a0b0472a4 */ /* 0x000fc6000f8e023f */
[----:B------:R2:W-:Y:S03]  /*1980*/  STL.64 [R1], R4 ;  /* 0x0000000401007387 */ /* 0x0005e60000100a00 */
[----:B-1----:R-:W1:Y:S08]  /*1990*/  LDC.64 R6, c[0x0][0x260] ;  /* 0x00009800ff067b82 */ /* 0x002e700000000a00 */
[----:B--2---:R-:W2:Y:S01]  /*19a0*/  LDC.64 R4, c[0x0][0x210] ;  /* 0x00008400ff047b82 */ /* 0x004ea20000000a00 */
        /* <DEDUP_REMOVED lines=12> */
[C---:B------:R-:W-:Y:S02]  /*1a70*/  IMAD R11, R27.reuse, R29, R11 ;  /* 0x0000001d1b0b7224 */ /* 0x040fe400078e020b */
[----:B------:R-:W0:Y:S03]  /*1a80*/  LDC R29, c[0x0][0x2a4] ;  /* 0x0000a900ff1d7b82 */ /* 0x000e260000000800 */
[----:B------:R-:W-:-:S13]  /*1a90*/  ISETP.GT.U32.AND P4, PT, R27, R11, PT ;  /* 0x0000000b1b00720c */ /* 0x000fda0003f84070 */
[----:B------:R-:W-:Y:S02]  /*1aa0*/  @!P4 IMAD.IADD R11, R11, 0x1, -R27 ;  /* 0x000000010b0bc824 */ /* 0x000fe400078e0a1b */
[----:B------:R-:W-:-:S03]  /*1ab0*/  @!P4 VIADD R10, R10, 0x1 ;  /* 0x000000010a0ac836 */ /* 0x000fc60000000000 */
[----:B------:R-:W-:Y:S02]  /*1ac0*/  ISETP.GE.U32.AND P0, PT, R11, R27, PT ;  /* 0x0000001b0b00720c */ /* 0x000fe40003f06070 */
[----:B0-----:R-:W-:Y:S02]  /*1ad0*/  LOP3.LUT R11, R25, R29, RZ, 0x3c, !PT ;  /* 0x0000001d190b7212 */ /* 0x001fe400078e3cff */
[----:B------:R-:W-:Y:S02]  /*1ae0*/  ISETP.NE.AND P4, PT, R29, RZ, PT ;  /* 0x000000ff1d00720c */ /* 0x000fe40003f85270 */
[----:B------:R-:W-:-:S07]  /*1af0*/  ISETP.GE.AND P5, PT, R11, RZ, PT ;  /* 0x000000ff0b00720c */ /* 0x000fce0003fa6270 */
[----:B------:R-:W-:-:S06]  /*1b00*/  @P0 VIADD R10, R10, 0x1 ;  /* 0x000000010a0a0836 */ /* 0x000fcc0000000000 */
[----:B------:R-:W-:Y:S02]  /*1b10*/  @!P5 IADD3 R10, -R10, RZ, RZ ;  /* 0x000000ff0a0ad210 */ /* 0x000fe40007ffe1ff */
[----:B------:R-:W-:-:S05]  /*1b20*/  @!P4 LOP3.LUT R10, RZ, R29, RZ, 0x33, !PT ;  /* 0x0000001dff0ac212 */ /* 0x000fca00078e33ff */
[----:B------:R-:W-:-:S04]  /*1b30*/  IMAD R10, R3, R23, R10 ;  /* 0x00000017030a7224 */ /* 0x000fc800078e020a */
[----:B------:R-:W-:Y:S02]  /*1b40*/  IMAD R10, R10, R9, R21 ;  /* 0x000000090a0a7224 */ /* 0x000fe400078e0215 */
[----:B------:R-:W-:Y:S02]  /*1b50*/  IMAD R21, R25, UR4, RZ ;  /* 0x0000000419157c24 */ /* 0x000fe4000f8e02ff */
[----:B------:R-:W-:Y:S02]  /*1b60*/  IMAD R10, R10, R8, R20 ;  /* 0x000000080a0a7224 */ /* 0x000fe400078e0214 */
[----:B-1----:R-:W-:Y:S02]  /*1b70*/  IMAD.WIDE R20, R21, 0x8, R6 ;  /* 0x0000000815147825 */ /* 0x002fe400078e0206 */
[----:B------:R1:W5:Y:S02]  /*1b80*/  LDL.LU.64 R6, [R1+0x8] ;  /* 0x0000080001067983 */ /* 0x0003640000300a00 */
[----:B--2---:R-:W-:-:S02]  /*1b90*/  IMAD.WIDE R10, R10, 0x8, R4 ;  /* 0x000000080a0a7825 */ /* 0x004fc400078e0204 */
[----:B------:R-:W2:Y:S04]  /*1ba0*/  LDG.E.64 R20, desc[UR6][R20.64] ;  /* 0x0000000614147981 */ /* 0x000ea8000c1e1b00 */
[----:B------:R-:W2:Y:S04]  /*1bb0*/  LDG.E.64 R10, desc[UR6][R10.64] ;  /* 0x000000060a0a7981 */ /* 0x000ea8000c1e1b00 */
[----:B------:R1:W5:Y:S02]  /*1bc0*/  LDL.LU.64 R4, [R1] ;  /* 0x0000000001047983 */ /* 0x0003640000300a00 */
[----:B-12--5:R-:W-:-:S11]  /*1bd0*/  DFMA R18, R10, R20, R18 ;  /* 0x000000140a12722b */ /* 0x026fd60000000012 */
.L_x_1066:
[----:B------:R-:W-:Y:S05]  /*1be0*/  BSYNC B0 ;  /* 0x0000000000007941 */ /* 0x000fea0003800000 */
.L_x_1065:
[----:B0-----:R-:W-:Y:S01]  /*1bf0*/  IABS R11, R7 ;  /* 0x00000007000b7213 */ /* 0x001fe20000000000 */
[----:B------:R-:W0:Y:S01]  /*1c00*/  LDC R29, c[0x0][0x2b0] ;  /* 0x0000ac00ff1d7b82 */ /* 0x000e220000000800 */
[----:B------:R-:W-:Y:S02]  /*1c10*/  LOP3.LUT R20, RZ, R26, RZ, 0x33, !PT ;  /* 0x0000001aff147212 */ /* 0x000fe400078e33ff */
[----:B------:R-:W-:Y:S01]  /*1c20*/  SHF.R.S64 R21, RZ, 0x1d, R12 ;  /* 0x0000001dff157819 */ /* 0x000fe2000000100c */
[----:B------:R-:W-:-:S04]  /*1c30*/  IMAD.HI.U32 R13, R13, R11, RZ ;  /* 0x0000000b0d0d7227 */ /* 0x000fc800078e00ff */
[----:B------:R-:W-:-:S04]  /*1c40*/  IMAD.MOV R10, RZ, RZ, -R13 ;  /* 0x000000ffff0a7224 */ /* 0x000fc800078e0a0d */
[----:B------:R-:W-:Y:S01]  /*1c50*/  IMAD R11, R22, R10, R11 ;  /* 0x0000000a160b7224 */ /* 0x000fe200078e020b */
[----:B------:R-:W-:-:S04]  /*1c60*/  LOP3.LUT R10, R7, R26, RZ, 0x3c, !PT ;  /* 0x0000001a070a7212 */ /* 0x000fc800078e3cff */
[----:B------:R-:W-:Y:S02]  /*1c70*/  ISETP.GT.U32.AND P4, PT, R22, R11, PT ;  /* 0x0000000b1600720c */ /* 0x000fe40003f84070 */
[----:B------:R-:W-:-:S11]  /*1c80*/  ISETP.GE.AND P5, PT, R10, RZ, PT ;  /* 0x000000ff0a00720c */ /* 0x000fd60003fa6270 */
[----:B------:R-:W-:Y:S02]  /*1c90*/  @!P4 IMAD.IADD R11, R11, 0x1, -R22 ;  /* 0x000000010b0bc824 */ /* 0x000fe400078e0a16 */
[----:B------:R-:W-:-:S03]  /*1ca0*/  @!P4 VIADD R13, R13, 0x1 ;  /* 0x000000010d0dc836 */ /* 0x000fc60000000000 */
[----:B------:R-:W-:Y:S02]  /*1cb0*/  ISETP.GE.U32.AND P0, PT, R11, R22, PT ;  /* 0x000000160b00720c */ /* 0x000fe40003f06070 */
[----:B------:R-:W1:Y:S08]  /*1cc0*/  LDC.64 R10, c[0x0][0x238] ;  /* 0x00008e00ff0a7b82 */ /* 0x000e700000000a00 */
[----:B------:R-:W2:Y:S03]  /*1cd0*/  @P2 LDC.64 R22, c[0x0][0x288] ;  /* 0x0000a200ff162b82 */ /* 0x000ea60000000a00 */
[----:B------:R-:W-:-:S05]  /*1ce0*/  @P0 IADD3 R13, R13, 0x1, RZ ;  /* 0x000000010d0d0810 */ /* 0x000fca0007ffe0ff */
[----:B------:R-:W-:-:S05]  /*1cf0*/  @!P5 IMAD.MOV R13, RZ, RZ, -R13 ;  /* 0x000000ffff0dd224 */ /* 0x000fca00078e0a0d */
[----:B------:R-:W-:Y:S02]  /*1d00*/  SEL R25, R20, R13, !P3 ;  /* 0x0000000d14197207 */ /* 0x000fe40005800000 */
[----:B-1----:R-:W-:-:S03]  /*1d10*/  IADD3 R20, P0, R21, R10, RZ ;  /* 0x0000000a15147210 */ /* 0x002fc60007f1e0ff */
[----:B------:R-:W-:Y:S01]  /*1d20*/  IMAD.MOV R13, RZ, RZ, -R25 ;  /* 0x000000ffff0d7224 */ /* 0x000fe200078e0a19 */
[----:B------:R-:W-:-:S03]  /*1d30*/  LEA.HI.X.SX32 R21, R12, R11, 0x3, P0 ;  /* 0x0000000b0c157211 */ /* 0x000fc600000f1eff */
[----:B------:R-:W-:Y:S01]  /*1d40*/  IMAD R26, R26, R13, R7 ;  /* 0x0000000d1a1a7224 */ /* 0x000fe200078e0207 */
[----:B------:R-:W-:Y:S01]  /*1d50*/  CS2R R12, SRZ ;  /* 0x00000000000c7805 */ /* 0x000fe2000001ff00 */
[----:B-----5:R1:W-:Y:S02]  /*1d60*/  STG.E.64 desc[UR6][R20.64], R18 ;  /* 0x0000001214007986 */ /* 0x0203e4000c101b06 */
[----:B--2---:R-:W-:-:S05]  /*1d70*/  @P2 IMAD.WIDE R22, R26, 0x8, R22 ;  /* 0x000000081a162825 */ /* 0x004fca00078e0216 */
[----:B------:R1:W5:Y:S01]  /*1d80*/  @P2 LDG.E.64 R12, desc[UR6][R22.64] ;  /* 0x00000006160c2981 */ /* 0x000362000c1e1b00 */
[----:B------:R-:W-:Y:S01]  /*1d90*/  IMAD.MOV R27, RZ, RZ, -R6 ;  /* 0x000000ffff1b7224 */ /* 0x000fe200078e0a06 */
[----:B------:R-:W-:Y:S01]  /*1da0*/  IADD3 R7, -R7, RZ, RZ ;  /* 0x000000ff07077210 */ /* 0x000fe20007ffe1ff */
[----:B------:R-:W-:Y:S01]  /*1db0*/  BSSY B0, `(.L_x_1067) ;  /* 0x0000031000007945 */ /* 0x000fe20003800000 */
[----:B------:R-:W-:Y:S02]  /*1dc0*/  IMAD.X R0, RZ, RZ, R0, P1 ;  /* 0x000000ffff007224 */ /* 0x000fe400008e0600 */
[----:B0-----:R-:W-:Y:S02]  /*1dd0*/  IMAD R27, R29, R27, R5 ;  /* 0x0000001b1d1b7224 */ /* 0x001fe400078e0205 */
[----:B------:R-:W-:Y:S02]  /*1de0*/  IMAD R6, R28, R7, R6 ;  /* 0x000000071c067224 */ /* 0x000fe400078e0206 */
[----:B------:R-:W-:-:S02]  /*1df0*/  IMAD R27, R27, R16, -R14 ;  /* 0x000000101b1b7224 */ /* 0x000fc400078e0a0e */
[----:B------:R-:W-:-:S05]  /*1e00*/  IMAD R16, R6, R17, -R15 ;  /* 0x0000001106107224 */ /* 0x000fca00078e0a0f */
[----:B------:R-:W-:-:S04]  /*1e10*/  LOP3.LUT R6, R16, R27, RZ, 0xfc, !PT ;  /* 0x0000001b10067212 */ /* 0x000fc800078efcff */
[----:B------:R-:W-:-:S04]  /*1e20*/  ISETP.GE.AND P0, PT, R6, RZ, PT ;  /* 0x000000ff0600720c */ /* 0x000fc80003f06270 */
[----:B------:R-:W-:-:S04]  /*1e30*/  ISETP.GE.OR P0, PT, R16, R9, !P0 ;  /* 0x000000091000720c */ /* 0x000fc80004706670 */
[----:B------:R-:W-:-:S13]  /*1e40*/  ISETP.GE.OR P0, PT, R27, R8, P0 ;  /* 0x000000081b00720c */ /* 0x000fda0000706670 */
[----:B-1----:R-:W-:Y:S05]  /*1e50*/  @P0 BRA `(.L_x_1068) ;  /* 0x0000000000980947 */ /* 0x002fea0003800000 */
        /* <DEDUP_REMOVED lines=25> */
[----:B------:R-:W-:Y:S02]  /*1ff0*/  IMAD.MOV.U32 R18, RZ, RZ, R15 ;  /* 0x000000ffff127224 */ /* 0x000fe400078e000f */
[----:B------:R-:W1:Y:S02]  /*2000*/  LDC.64 R14, c[0x0][0x210] ;  /* 0x00008400ff0e7b82 */ /* 0x000e640000000a00 */
[----:B------:R-:W-:Y:S01]  /*2010*/  @!P2 IMAD.MOV R18, RZ, RZ, -R18 ;  /* 0x000000ffff12a224 */ /* 0x000fe200078e0a12 */
[----:B------:R-:W-:-:S05]  /*2020*/  @!P1 LOP3.LUT R18, RZ, R17, RZ, 0x33, !PT ;  /* 0x00000011ff129212 */ /* 0x000fca00078e33ff */
[----:B------:R-:W-:-:S04]  /*2030*/  IMAD R18, R3, R25, R18 ;  /* 0x0000001903127224 */ /* 0x000fc800078e0212 */
[----:B------:R-:W-:Y:S02]  /*2040*/  IMAD R18, R18, R9, R16 ;  /* 0x0000000912127224 */ /* 0x000fe400078e0210 */
[----:B------:R-:W-:Y:S02]  /*2050*/  IMAD R9, R26, UR4, RZ ;  /* 0x000000041a097c24 */ /* 0x000fe4000f8e02ff */
[----:B------:R-:W-:Y:S02]  /*2060*/  IMAD R27, R18, R8, R27 ;  /* 0x00000008121b7224 */ /* 0x000fe400078e021b */
[----:B0-----:R-:W-:-:S04]  /*2070*/  IMAD.WIDE R6, R9, 0x8, R6 ;  /* 0x0000000809067825 */ /* 0x001fc800078e0206 */
[----:B-1----:R-:W-:Y:S02]  /*2080*/  IMAD.WIDE R14, R27, 0x8, R14 ;  /* 0x000000081b0e7825 */ /* 0x002fe400078e020e */
[----:B------:R-:W2:Y:S04]  /*2090*/  LDG.E.64 R6, desc[UR6][R6.64] ;  /* 0x0000000606067981 */ /* 0x000ea8000c1e1b00 */
[----:B------:R-:W2:Y:S02]  /*20a0*/  LDG.E.64 R14, desc[UR6][R14.64] ;  /* 0x000000060e0e7981 */ /* 0x000ea4000c1e1b00 */
[----:B--2--5:R-:W-:-:S11]  /*20b0*/  DFMA R12, R14, R6, R12 ;  /* 0x000000060e0c722b */ /* 0x024fd6000000000c */
.L_x_1068:
[----:B------:R-:W-:Y:S05]  /*20c0*/  BSYNC B0 ;  /* 0x0000000000007941 */ /* 0x000fea0003800000 */
.L_x_1067:
[----:B------:R-:W-:-:S04]  /*20d0*/  SHF.R.S64 R7, RZ, 0x1d, R5 ;  /* 0x0000001dff077819 */ /* 0x000fc80000001005 */
[----:B------:R-:W-:-:S04]  /*20e0*/  IADD3 R10, P0, R7, R10, RZ ;  /* 0x0000000a070a7210 */ /* 0x000fc80007f1e0ff */
[----:B------:R-:W-:-:S05]  /*20f0*/  LEA.HI.X.SX32 R11, R5, R11, 0x3, P0 ;  /* 0x0000000b050b7211 */ /* 0x000fca00000f1eff */
[----:B-----5:R0:W-:Y:S02]  /*2100*/  STG.E.64 desc[UR6][R10.64], R12 ;  /* 0x0000000c0a007986 */ /* 0x0201e4000c101b06 */
[----:B0-----:R-:W-:-:S04]  /*2110*/  IADD3 R12, P0, R24, R5, RZ ;  /* 0x00000005180c7210 */ /* 0x001fc80007f1e0ff */
[----:B------:R-:W-:Y:S02]  /*2120*/  IADD3.X R0, RZ, R0, RZ, P0, !PT ;  /* 0x00000000ff007210 */ /* 0x000fe400007fe4ff */
[----:B------:R-:W-:-:S04]  /*2130*/  ISETP.GE.U32.AND P0, PT, R12, UR8, PT ;  /* 0x000000080c007c0c */ /* 0x000fc8000bf06070 */
[----:B------:R-:W-:-:S13]  /*2140*/  ISETP.GE.AND.EX P0, PT, R0, UR9, PT, P0 ;  /* 0x0000000900007c0c */ /* 0x000fda000bf06300 */
[----:B------:R-:W-:Y:S05]  /*2150*/  @!P0 BRA `(.L_x_1069) ;  /* 0xffffffec00fc8947 */ /* 0x000fea000383ffff */
[----:B------:R-:W-:Y:S05]  /*2160*/  EXIT ;  /* 0x000000000000794d */ /* 0x000fea0003800000 */
.L_x_1060:
        /* <DEDUP_REMOVED lines=11> */
[----:B------:R-:W0:Y:S01]  /*2220*/  I2F.RP R6, R0 ;  /* 0x0000000000067306 */ /* 0x000e220000209400 */
[----:B-1----:R-:W-:-:S07]  /*2230*/  IABS R10, R12 ;  /* 0x0000000c000a7213 */ /* 0x002fce0000000000 */
[----:B------:R-:W1:Y:S08]  /*2240*/  I2F.RP R17, R10 ;  /* 0x0000000a00117306 */ /* 0x000e700000209400 */
[----:B0-----:R-:W0:Y:S08]  /*2250*/  MUFU.RCP R6, R6 ;  /* 0x0000000600067308 */ /* 0x001e300000001000 */
[----:B-1----:R-:W-:Y:S01]  /*2260*/  MUFU.RCP R17, R17 ;  /* 0x0000001100117308 */ /* 0x002fe20000001000 */
[----:B0-----:R-:W-:-:S02]  /*2270*/  VIADD R4, R6, 0xffffffe ;  /* 0x0ffffffe06047836 */ /* 0x001fc40000000000 */
[----:B------:R-:W0:Y:S05]  /*2280*/  LDC R6, c[0x0][0x2a0] ;  /* 0x0000a800ff067b82 */ /* 0x000e2a0000000800 */
[----:B------:R1:W2:Y:S02]  /*2290*/  F2I.FTZ.U32.TRUNC.NTZ R5, R4 ;  /* 0x0000000400057305 */ /* 0x0002a4000021f000 */
[----:B-1----:R-:W-:Y:S02]  /*22a0*/  IMAD.MOV.U32 R4, RZ, RZ, RZ ;  /* 0x000000ffff047224 */ /* 0x002fe400078e00ff */
[----:B--2---:R-:W-:-:S04]  /*22b0*/  IMAD.MOV R11, RZ, RZ, -R5 ;  /* 0x000000ffff0b7224 */ /* 0x004fc800078e0a05 */
[----:B------:R-:W-:Y:S01]  /*22c0*/  IMAD R11, R11, R0, RZ ;  /* 0x000000000b0b7224 */ /* 0x000fe200078e02ff */
[----:B0-----:R-:W-:-:S03]  /*22d0*/  ISETP.NE.AND P4, PT, R6, RZ, PT ;  /* 0x000000ff0600720c */ /* 0x001fc60003f85270 */
[----:B------:R-:W-:-:S04]  /*22e0*/  IMAD.HI.U32 R11, R5, R11, R4 ;  /* 0x0000000b050b7227 */ /* 0x000fc800078e0004 */
[----:B------:R-:W-:Y:S02]  /*22f0*/  VIADD R4, R17, 0xffffffe ;  /* 0x0ffffffe11047836 */ /* 0x000fe40000000000 */
        /* <DEDUP_REMOVED lines=8> */
[----:B------:R-:W-:Y:S01]  /*2380*/  LOP3.LUT R0, R13, R16, RZ, 0x3c, !PT ;  /* 0x000000100d007212 */ /* 0x000fe200078e3cff */
[----:B------:R0:W1:Y:S03]  /*2390*/  F2I.FTZ.U32.TRUNC.NTZ R5, R4 ;  /* 0x0000000400057305 */ /* 0x000066000021f000 */
[----:B------:R-:W-:-:S02]  /*23a0*/  ISETP.GE.AND P2, PT, R0, RZ, PT ;  /* 0x000000ff0000720c */ /* 0x000fc40003f46270 */
[----:B------:R-:W-:Y:S01]  /*23b0*/  IABS R0, R6 ;  /* 0x0000000600007213 */ /* 0x000fe20000000000 */
[----:B0-----:R-:W-:-:S04]  /*23c0*/  IMAD.MOV.U32 R4, RZ, RZ, RZ ;  /* 0x000000ffff047224 */ /* 0x001fc800078e00ff */
[----:B------:R-:W-:Y:S01]  /*23d0*/  @P1 IADD3 R15, R15, 0x1, RZ ;  /* 0x000000010f0f1810 */ /* 0x000fe20007ffe0ff */
[----:B-1----:R-:W-:-:S05]  /*23e0*/  IMAD.MOV R11, RZ, RZ, -R5 ;  /* 0x000000ffff0b7224 */ /* 0x002fca00078e0a05 */
[----:B------:R-:W-:Y:S01]  /*23f0*/  @!P2 IMAD.MOV R15, RZ, RZ, -R15 ;  /* 0x000000ffff0fa224 */ /* 0x000fe200078e0a0f */
[----:B------:R-:W-:Y:S01]  /*2400*/  @!P0 LOP3.LUT R15, RZ, R16, RZ, 0x33, !PT ;  /* 0x00000010ff0f8212 */ /* 0x000fe200078e33ff */
[----:B------:R-:W-:-:S03]  /*2410*/  IMAD R11, R11, R10, RZ ;  /* 0x0000000a0b0b7224 */ /* 0x000fc600078e02ff */
[----:B------:R-:W-:Y:S01]  /*2420*/  IABS R14, R15 ;  /* 0x0000000f000e7213 */ /* 0x000fe20000000000 */
[----:B------:R-:W-:Y:S02]  /*2430*/  IMAD.HI.U32 R4, R5, R11, R4 ;  /* 0x0000000b05047227 */ /* 0x000fe400078e0004 */
[----:B------:R-:W0:Y:S01]  /*2440*/  I2F.RP R11, R0 ;  /* 0x00000000000b7306 */ /* 0x000e220000209400 */
[----:B------:R-:W-:-:S05]  /*2450*/  MOV R5, R14 ;  /* 0x0000000e00057202 */ /* 0x000fca0000000f00 */
[----:B------:R-:W-:-:S04]  /*2460*/  IMAD.HI.U32 R14, R4, R5, RZ ;  /* 0x00000005040e7227 */ /* 0x000fc800078e00ff */
[----:B------:R-:W-:-:S04]  /*2470*/  IMAD.MOV R4, RZ, RZ, -R14 ;  /* 0x000000ffff047224 */ /* 0x000fc800078e0a0e */
[----:B------:R-:W-:Y:S01]  /*2480*/  IMAD R5, R10, R4, R5 ;  /* 0x000000040a057224 */ /* 0x000fe200078e0205 */
[----:B0-----:R-:W0:Y:S01]  /*2490*/  MUFU.RCP R11, R11 ;  /* 0x0000000b000b7308 */ /* 0x001e220000001000 */
[----:B------:R-:W-:-:S03]  /*24a0*/  LOP3.LUT R4, R15, R12, RZ, 0x3c, !PT ;  /* 0x0000000c0f047212 */ /* 0x000fc600078e3cff */
[----:B------:R-:W-:Y:S02]  /*24b0*/  ISETP.GT.U32.AND P1, PT, R10, R5, PT ;  /* 0x000000050a00720c */ /* 0x000fe40003f24070 */
[----:B------:R-:W-:Y:S01]  /*24c0*/  ISETP.GE.AND P2, PT, R4, RZ, PT ;  /* 0x000000ff0400720c */ /* 0x000fe20003f46270 */
[----:B------:R-:W-:-:S10]  /*24d0*/  HFMA2.MMA R4, -RZ, RZ, 0, 0 ;  /* 0x00000000ff047435 */ /* 0x000fd400000001ff */
[----:B------:R-:W-:Y:S01]  /*24e0*/  @!P1 IMAD.IADD R5, R5, 0x1, -R10 ;  /* 0x0000000105059824 */ /* 0x000fe200078e0a0a */
[----:B------:R-:W-:Y:S01]  /*24f0*/  @!P1 IADD3 R14, R14, 0x1, RZ ;  /* 0x000000010e0e9810 */ /* 0x000fe20007ffe0ff */
[----:B0-----:R-:W-:Y:S01]  /*2500*/  VIADD R17, R11, 0xffffffe ;  /* 0x0ffffffe0b117836 */ /* 0x001fe20000000000 */
[----:B------:R-:W-:Y:S02]  /*2510*/  ISETP.NE.AND P1, PT, R12, RZ, PT ;  /* 0x000000ff0c00720c */ /* 0x000fe40003f25270 */
[----:B------:R-:W-:Y:S02]  /*2520*/  ISETP.GE.U32.AND P0, PT, R5, R10, PT ;  /* 0x0000000a0500720c */ /* 0x000fe40003f06070 */
[----:B------:R-:W0:Y:S01]  /*2530*/  F2I.FTZ.U32.TRUNC.NTZ R5, R17 ;  /* 0x0000001100057305 */ /* 0x000e22000021f000 */
[----:B------:R-:W1:Y:S10]  /*2540*/  LDC.64 R10, c[0x0][0x2c8] ;  /* 0x0000b200ff0a7b82 */ /* 0x000e740000000a00 */
[----:B------:R-:W-:-:S02]  /*2550*/  @P0 VIADD R14, R14, 0x1 ;  /* 0x000000010e0e0836 */ /* 0x000fc40000000000 */
[----:B0-----:R-:W-:Y:S02]  /*2560*/  IMAD.MOV R19, RZ, RZ, -R5 ;  /* 0x000000ffff137224 */ /* 0x001fe400078e0a05 */
[----:B------:R-:W-:Y:S01]  /*2570*/  @!P2 IMAD.MOV R14, RZ, RZ, -R14 ;  /* 0x000000ffff0ea224 */ /* 0x000fe200078e0a0e */
[----:B------:R-:W-:Y:S01]  /*2580*/  @!P1 LOP3.LUT R14, RZ, R12, RZ, 0x33, !PT ;  /* 0x0000000cff0e9212 */ /* 0x000fe200078e33ff */
[----:B------:R-:W-:-:S03]  /*2590*/  IMAD R17, R19, R0, RZ ;  /* 0x0000000013117224 */ /* 0x000fc600078e02ff */
[----:B------:R-:W-:Y:S01]  /*25a0*/  IABS R19, R14 ;  /* 0x0000000e00137213 */ /* 0x000fe20000000000 */
[----:B------:R-:W-:Y:S01]  /*25b0*/  IMAD.HI.U32 R18, R5, R17, R4 ;  /* 0x0000001105127227 */ /* 0x000fe200078e0004 */
[----:B------:R-:W-:-:S03]  /*25c0*/  ISETP.GE.AND P2, PT, R14, RZ, PT ;  /* 0x000000ff0e00720c */ /* 0x000fc60003f46270 */
[----:B------:R-:W-:Y:S02]  /*25d0*/  IMAD.MOV R17, RZ, RZ, -R15 ;  /* 0x000000ffff117224 */ /* 0x000fe400078e0a0f */
[----:B------:R-:W-:Y:S02]  /*25e0*/  IMAD.MOV R4, RZ, RZ, -R14 ;  /* 0x000000ffff047224 */ /* 0x000fe400078e0a0e */
[----:B------:R-:W-:Y:S02]  /*25f0*/  IMAD.MOV.U32 R5, RZ, RZ, R19 ;  /* 0x000000ffff057224 */ /* 0x000fe400078e0013 */
[----:B------:R-:W-:Y:S02]  /*2600*/  IMAD R13, R16, R17, R13 ;  /* 0x00000011100d7224 */ /* 0x000fe400078e020d */
[----:B------:R-:W-:Y:S02]  /*2610*/  IMAD R12, R12, R4, R15 ;  /* 0x000000040c0c7224 */ /* 0x000fe400078e020f */
[----:B------:R-:W-:-:S04]  /*2620*/  IMAD.HI.U32 R4, R18, R5, RZ ;  /* 0x0000000512047227 */ /* 0x000fc800078e00ff */
[----:B-1----:R-:W-:Y:S01]  /*2630*/  IMAD R18, R13, UR4, -R10 ;  /* 0x000000040d127c24 */ /* 0x002fe2000f8e0a0a */
[----:B------:R-:W-:Y:S01]  /*2640*/  IADD3 R4, -R4, RZ, RZ ;  /* 0x000000ff04047210 */ /* 0x000fe20007ffe1ff */
[----:B------:R-:W-:Y:S01]  /*2650*/  IMAD R21, R12, UR5, -R11 ;  /* 0x000000050c157c24 */ /* 0x000fe2000f8e0a0b */
[----:B------:R-:W-:Y:S02]  /*2660*/  ULDC.U8 UR4, c[0x0][0x298] ;  /* 0x0000a60000047ab9 */ /* 0x000fe40000000000 */
[----:B------:R-:W-:Y:S01]  /*2670*/  UPRMT UR4, UR4, 0x8880, URZ ;  /* 0x0000888004047896 */ /* 0x000fe2000800003f */
[----:B------:R-:W-:Y:S01]  /*2680*/  IMAD R15, R0, R4, R5 ;  /* 0x00000004000f7224 */ /* 0x000fe200078e0205 */
[----:B------:R-:W-:-:S04]  /*2690*/  LOP3.LUT R10, R21, R18, RZ, 0xfc, !PT ;  /* 0x00000012150a7212 */ /* 0x000fc800078efcff */
[----:B------:R-:W-:Y:S02]  /*26a0*/  ISETP.GE.AND P0, PT, R10, RZ, PT ;  /* 0x000000ff0a00720c */ /* 0x000fe40003f06270 */
[----:B------:R-:W-:Y:S02]  /*26b0*/  ISETP.GT.U32.AND P1, PT, R0, R15, PT ;  /* 0x0000000f0000720c */ /* 0x000fe40003f24070 */
[----:B------:R-:W-:Y:S02]  /*26c0*/  ISETP.GE.OR P0, PT, R21, UR11, !P0 ;  /* 0x0000000b15007c0c */ /* 0x000fe4000c706670 */
[----:B------:R-:W-:Y:S01]  /*26d0*/  ISETP.NE.AND P3, PT, RZ, UR4, PT ;  /* 0x00000004ff007c0c */ /* 0x000fe2000bf65270 */
[----:B------:R-:W-:Y:S01]  /*26e0*/  ULDC.64 UR4, c[0x0][0x238] ;  /* 0x00008e0000047ab9 */ /* 0x000fe20000000a00 */
[----:B------:R-:W-:-:S07]  /*26f0*/  ISETP.GE.OR P0, PT, R18, UR10, P0 ;  /* 0x0000000a12007c0c */ /* 0x000fce0008706670 */
[----:B------:R-:W-:-:S04]  /*2700*/  @!P1 IMAD.IADD R15, R15, 0x1, -R0 ;  /* 0x000000010f0f9824 */ /* 0x000fc800078e0a00 */
[----:B------:R-:W0:Y:S01]  /*2710*/  @P3 LDC.64 R12, c[0x0][0x288] ;  /* 0x0000a200ff0c3b82 */ /* 0x000e220000000a00 */
[----:B------:R-:W-:Y:S01]  /*2720*/  ISETP.GT.U32.AND P1, PT, R0, R15, PT ;  /* 0x0000000f0000720c */ /* 0x000fe20003f24070 */
[----:B------:R-:W-:-:S06]  /*2730*/  @!P0 IMAD R14, R14, UR11, R21 ;  /* 0x0000000b0e0e8c24 */ /* 0x000fcc000f8e0215 */
[----:B------:R-:W1:Y:S06]  /*2740*/  @!P0 LDC.64 R16, c[0x0][0x2b8] ;  /* 0x0000ae00ff108b82 */ /* 0x000e6c0000000a00 */
[----:B------:R-:W-:Y:S02]  /*2750*/  @!P1 IMAD.IADD R15, R15, 0x1, -R0 ;  /* 0x000000010f0f9824 */ /* 0x000fe400078e0a00 */
[----:B------:R-:W2:Y:S02]  /*2760*/  @!P0 LDC.64 R10, c[0x0][0x210] ;  /* 0x00008400ff0a8b82 */ /* 0x000ea40000000a00 */
[----:B------:R-:W-:-:S05]  /*2770*/  IMAD.MOV.U32 R19, RZ, RZ, R15 ;  /* 0x000000ffff137224 */ /* 0x000fca00078e000f */
[----:B------:R-:W-:Y:S01]  /*2780*/  @!P2 IADD3 R19, -R19, RZ, RZ ;  /* 0x000000ff1313a210 */ /* 0x000fe20007ffe1ff */
[----:B------:R-:W3:Y:S01]  /*2790*/  @!P0 LDC.64 R4, c[0x0][0x260] ;  /* 0x00009800ff048b82 */ /* 0x000ee20000000a00 */
[----:B------:R-:W-:-:S05]  /*27a0*/  @!P4 LOP3.LUT R19, RZ, R6, RZ, 0x33, !PT ;  /* 0x00000006ff13c212 */ /* 0x000fca00078e33ff */
[----:B0-----:R-:W-:-:S04]  /*27b0*/  @P3 IMAD.WIDE R12, R19, 0x8, R12 ;  /* 0x00000008130c3825 */ /* 0x001fc800078e020c */
[----:B-1----:R-:W-:Y:S02]  /*27c0*/  @!P0 IMAD R16, R17, R16, RZ ;  /* 0x0000001011108224 */ /* 0x002fe400078e02ff */
[----:B------:R-:W-:Y:S02]  /*27d0*/  @!P0 IMAD R17, R14, UR10, R18 ;  /* 0x0000000a0e118c24 */ /* 0x000fe4000f8e0212 */
[----:B------:R-:W-:Y:S02]  /*27e0*/  @!P0 IMAD R15, R19, R16, RZ ;  /* 0x00000010130f8224 */ /* 0x000fe400078e02ff */
[----:B--2---:R-:W-:Y:S01]  /*27f0*/  @!P0 IMAD.WIDE R16, R17, 0x8, R10 ;  /* 0x0000000811108825 */ /* 0x004fe200078e020a */
[----:B------:R-:W-:-:S05]  /*2800*/  CS2R R10, SRZ ;  /* 0x00000000000a7805 */ /* 0x000fca000001ff00 */
[----:B------:R-:W2:Y:S01]  /*2810*/  @!P0 LDG.E.64 R16, desc[UR6][R16.64] ;  /* 0x0000000610108981 */ /* 0x000ea2000c1e1b00 */
[----:B---3--:R-:W-:-:S03]  /*2820*/  @!P0 IMAD.WIDE R14, R15, 0x8, R4 ;  /* 0x000000080f0e8825 */ /* 0x008fc600078e0204 */
[----:B------:R-:W2:Y:S04]  /*2830*/  @P3 LDG.E.64 R10, desc[UR6][R12.64] ;  /* 0x000000060c0a3981 */ /* 0x000ea8000c1e1b00 */
[----:B------:R-:W2:Y:S01]  /*2840*/  @!P0 LDG.E.64 R14, desc[UR6][R14.64] ;  /* 0x000000060e0e8981 */ /* 0x000ea2000c1e1b00 */
[----:B------:R-:W-:-:S04]  /*2850*/  IADD3 R5, P1, R2, R7, RZ ;  /* 0x0000000702057210 */ /* 0x000fc80007f3e0ff */
[----:B------:R-:W-:-:S04]  /*2860*/  SHF.R.S64 R6, RZ, 0x1d, R5 ;  /* 0x0000001dff067819 */ /* 0x000fc80000001005 */
[----:B------:R-:W-:-:S04]  /*2870*/  IADD3 R6, P2, R6, UR4, RZ ;  /* 0x0000000406067c10 */ /* 0x000fc8000ff5e0ff */
[----:B------:R-:W-:Y:S01]  /*2880*/  LEA.HI.X.SX32 R7, R5, UR5, 0x3, P2 ;  /* 0x0000000505077c11 */ /* 0x000fe200090f1eff */
[----:B------:R-:W-:Y:S02]  /*2890*/  ULDC UR4, c[0x0][0xc] ;  /* 0x0000030000047ab9 */ /* 0x000fe40000000800 */
[----:B------:R-:W-:Y:S01]  /*28a0*/  IMAD R0, R24, UR4, RZ ;  /* 0x0000000418007c24 */ /* 0x000fe2000f8e02ff */
[----:B--2---:R-:W-:-:S07]  /*28b0*/  @!P0 DFMA R10, R16, R14, R10 ;  /* 0x0000000e100a822b */ /* 0x004fce000000000a */
[----:B------:R0:W-:Y:S01]  /*28c0*/  STG.E.64 desc[UR6][R6.64], R10 ;  /* 0x0000000a06007986 */ /* 0x0001e2000c101b06 */
[----:B------:R-:W-:-:S04]  /*28d0*/  IADD3 R5, P0, R0, R5, RZ ;  /* 0x0000000500057210 */ /* 0x000fc80007f1e0ff */
[----:B------:R-:W-:-:S09]  /*28e0*/  IADD3.X R4, RZ, RZ, R3, P0, P1 ;  /* 0x000000ffff047210 */ /* 0x000fd200007e2403 */
.L_x_1071:
[----:B------:R-:W-:Y:S05]  /*28f0*/  BSYNC B0 ;  /* 0x0000000000007941 */ /* 0x000fea0003800000 */
.L_x_1070:
[----:B------:R-:W-:Y:S02]  /*2900*/  ULDC UR4, c[0x0][0xc] ;  /* 0x0000030000047ab9 */ /* 0x000fe40000000800 */
[----:B------:R-:W-:-:S05]  /*2910*/  IMAD R0, R24, UR4, RZ ;  /* 0x0000000418007c24 */ /* 0x000fca000f8e02ff */
[----:B------:R-:W-:-:S04]  /*2920*/  ISETP.GE.U32.AND P0, PT, R9, R0, PT ;  /* 0x000000000900720c */ /* 0x000fc80003f06070 */
[----:B------:R-:W-:-:S13]  /*2930*/  ISETP.GE.U32.AND.EX P0, PT, R8, RZ, PT, P0 ;  /* 0x000000ff0800720c */ /* 0x000fda0003f06100 */
[----:B------:R-:W-:Y:S05]  /*2940*/  @!P0 EXIT ;  /* 0x000000000000894d */ /* 0x000fea0003800000 */
[----:B------:R-:W1:Y:S01]  /*2950*/  LDC R2, c[0x0][0x2b0] ;  /* 0x0000ac00ff027b82 */ /* 0x000e620000000800 */
[----:B------:R-:W-:Y:S01]  /*2960*/  BSSY B0, `(.L_x_1072) ;  /* 0x00000c4000007945 */ /* 0x000fe20003800000 */
[----:B------:R-:W-:Y:S01]  /*2970*/  ULDC.64 UR4, c[0x0][0x2b8] ;  /* 0x0000ae0000047ab9 */ /* 0x000fe20000000a00 */
[----:B------:R-:W-:Y:S01]  /*2980*/  ULDC.U8 UR8, c[0x0][0x298] ;  /* 0x0000a60000087ab9 */ /* 0x000fe20000000000 */
[----:B------:R-:W-:Y:S01]  /*2990*/  UIMAD UR4, UR5, UR4, URZ ;  /* 0x00000004050472a4 */ /* 0x000fe2000f8e023f */
[----:B------:R-:W-:Y:S01]  /*29a0*/  ULDC UR16, c[0x0][0x29c] ;  /* 0x0000a70000107ab9 */ /* 0x000fe20000000800 */
[----:B------:R-:W-:Y:S02]  /*29b0*/  ULDC.64 UR10, c[0x0][0x2c0] ;  /* 0x0000b000000a7ab9 */ /* 0x000fe40000000a00 */
[----:B------:R-:W2:Y:S01]  /*29c0*/  LDC R3, c[0x0][0x2b4] ;  /* 0x0000ad00ff037b82 */ /* 0x000ea20000000800 */
[----:B------:R-:W-:Y:S01]  /*29d0*/  ULDC.64 UR12, c[0x0][0x2a8] ;  /* 0x0000aa00000c7ab9 */ /* 0x000fe20000000a00 */
[----:B------:R-:W-:-:S06]  /*29e0*/  ULDC.64 UR14, c[0x0][0x238] ;  /* 0x00008e00000e7ab9 */ /* 0x000fcc0000000a00 */
[----:B------:R-:W3:Y:S01]  /*29f0*/  LDC.64 R12, c[0x0][0x2c8] ;  /* 0x0000b200ff0c7b82 */ /* 0x000ee20000000a00 */
[----:B-1----:R-:W-:-:S07]  /*2a00*/  IABS R24, R2 ;  /* 0x0000000200187213 */ /* 0x002fce0000000000 */
[----:B------:R-:W1:Y:S01]  /*2a10*/  LDC R2, c[0x0][0x2b0] ;  /* 0x0000ac00ff027b82 */ /* 0x000e620000000800 */
[----:B------:R-:W4:Y:S08]  /*2a20*/  I2F.RP R8, R24 ;  /* 0x0000001800087306 */ /* 0x000f300000209400 */
[----:B----4-:R-:W0:Y:S02]  /*2a30*/  MUFU.RCP R8, R8 ;  /* 0x0000000800087308 */ /* 0x010e240000001000 */
[----:B0-----:R-:W-:-:S06]  /*2a40*/  VIADD R6, R8, 0xffffffe ;  /* 0x0ffffffe08067836 */ /* 0x001fcc0000000000 */
[----:B------:R0:W4:Y:S02]  /*2a50*/  F2I.FTZ.U32.TRUNC.NTZ R7, R6 ;  /* 0x0000000600077305 */ /* 0x000124000021f000 */
[----:B0-----:R-:W-:Y:S02]  /*2a60*/  IMAD.MOV.U32 R6, RZ, RZ, RZ ;  /* 0x000000ffff067224 */ /* 0x001fe400078e00ff */
[----:B----4-:R-:W-:-:S04]  /*2a70*/  IMAD.MOV R25, RZ, RZ, -R7 ;  /* 0x000000ffff197224 */ /* 0x010fc800078e0a07 */
[----:B------:R-:W-:-:S04]  /*2a80*/  IMAD R25, R25, R24, RZ ;  /* 0x0000001819197224 */ /* 0x000fc800078e02ff */
[----:B-123--:R-:W-:-:S07]  /*2a90*/  IMAD.HI.U32 R25, R7, R25, R6 ;  /* 0x0000001907197227 */ /* 0x00efce00078e0006 */
.L_x_1073:
[----:B0-----:R-:W-:Y:S01]  /*2aa0*/  IABS R7, R3 ;  /* 0x0000000300077213 */ /* 0x001fe20000000000 */
[----:B------:R-:W0:Y:S01]  /*2ab0*/  LDC R26, c[0x0][0x2a0] ;  /* 0x0000a800ff1a7b82 */ /* 0x000e220000000800 */
[----:B------:R-:W-:Y:S01]  /*2ac0*/  IABS R9, R5 ;  /* 0x0000000500097213 */ /* 0x000fe20000000000 */
[----:B------:R-:W-:Y:S01]  /*2ad0*/  UPRMT UR5, UR8, 0x8880, URZ ;  /* 0x0000888008057896 */ /* 0x000fe2000800003f */
[----:B------:R-:W1:Y:S01]  /*2ae0*/  I2F.RP R14, R7 ;  /* 0x00000007000e7306 */ /* 0x000e620000209400 */
[-C--:B------:R-:W-:Y:S02]  /*2af0*/  IABS R8, R2.reuse ;  /* 0x0000000200087213 */ /* 0x080fe40000000000 */
[----:B------:R-:W-:Y:S01]  /*2b00*/  IMAD.HI.U32 R25, R25, R9, RZ ;  /* 0x0000000919197227 */ /* 0x000fe200078e00ff */
[----:B------:R-:W-:Y:S02]  /*2b10*/  LOP3.LUT R23, RZ, R2, RZ, 0x33, !PT ;  /* 0x00000002ff177212 */ /* 0x000fe400078e33ff */
[----:B------:R-:W-:-:S02]  /*2b20*/  ISETP.NE.AND P5, PT, R3, RZ, PT ;  /* 0x000000ff0300720c */ /* 0x000fc40003fa5270 */
[----:B------:R-:W-:Y:S02]  /*2b30*/  IADD3 R6, -R25, RZ, RZ ;  /* 0x000000ff19067210 */ /* 0x000fe40007ffe1ff */
[----:B------:R-:W-:-:S03]  /*2b40*/  LOP3.LUT R22, RZ, R3, RZ, 0x33, !PT ;  /* 0x00000003ff167212 */ /* 0x000fc600078e33ff */
[----:B------:R-:W-:Y:S01]  /*2b50*/  IMAD R9, R8, R6, R9 ;  /* 0x0000000608097224 */ /* 0x000fe200078e0209 */
[----:B------:R-:W-:Y:S01]  /*2b60*/  LOP3.LUT R6, R5, R2, RZ, 0x3c, !PT ;  /* 0x0000000205067212 */ /* 0x000fe200078e3cff */
[----:B-1----:R-:W1:Y:S03]  /*2b70*/  MUFU.RCP R14, R14 ;  /* 0x0000000e000e7308 */ /* 0x002e660000001000 */
[----:B------:R-:W-:Y:S02]  /*2b80*/  ISETP.GT.U32.AND P1, PT, R24, R9, PT ;  /* 0x000000091800720c */ /* 0x000fe40003f24070 */
[----:B------:R-:W-:-:S11]  /*2b90*/  ISETP.GE.AND P2, PT, R6, RZ, PT ;  /* 0x000000ff0600720c */ /* 0x000fd60003f46270 */
[----:B------:R-:W-:Y:S01]  /*2ba0*/  @!P1 IMAD.IADD R9, R9, 0x1, -R8 ;  /* 0x0000000109099824 */ /* 0x000fe200078e0a08 */
[----:B------:R-:W-:Y:S01]  /*2bb0*/  @!P1 IADD3 R25, R25, 0x1, RZ ;  /* 0x0000000119199810 */ /* 0x000fe20007ffe0ff */
[----:B-1----:R-:W-:Y:S01]  /*2bc0*/  VIADD R10, R14, 0xffffffe ;  /* 0x0ffffffe0e0a7836 */ /* 0x002fe20000000000 */
[----:B------:R-:W-:Y:S02]  /*2bd0*/  ISETP.NE.AND P1, PT, R2, RZ, PT ;  /* 0x000000ff0200720c */ /* 0x000fe40003f25270 */
[----:B------:R-:W-:Y:S01]  /*2be0*/  ISETP.GE.U32.AND P0, PT, R9, R24, PT ;  /* 0x000000180900720c */ /* 0x000fe20003f06070 */
[----:B------:R0:W1:Y:S02]  /*2bf0*/  F2I.FTZ.U32.TRUNC.NTZ R11, R10 ;  /* 0x0000000a000b7305 */ /* 0x000064000021f000 */
[----:B0-----:R-:W-:-:S10]  /*2c00*/  IABS R10, R26 ;  /* 0x0000001a000a7213 */ /* 0x001fd40000000000 */
[----:B------:R-:W-:Y:S02]  /*2c10*/  @P0 VIADD R25, R25, 0x1 ;  /* 0x0000000119190836 */ /* 0x000fe40000000000 */
[----:B-1----:R-:W-:-:S03]  /*2c20*/  IMAD.MOV R6, RZ, RZ, -R11 ;  /* 0x000000ffff067224 */ /* 0x002fc600078e0a0b */
[----:B------:R-:W-:Y:S01]  /*2c30*/  @!P2 IADD3 R25, -R25, RZ, RZ ;  /* 0x000000ff1919a210 */ /* 0x000fe20007ffe1ff */
[----:B------:R-:W-:Y:S02]  /*2c40*/  IMAD R9, R6, R7, RZ ;  /* 0x0000000706097224 */ /* 0x000fe400078e02ff */
[----:B------:R-:W-:Y:S01]  /*2c50*/  IMAD.MOV.U32 R6, RZ, RZ, R10 ;  /* 0x000000ffff067224 */ /* 0x000fe200078e000a */
[----:B------:R-:W-:Y:S01]  /*2c60*/  SEL R14, R23, R25, !P1 ;  /* 0x00000019170e7207 */ /* 0x000fe20004800000 */
[----:B------:R-:W-:Y:S02]  /*2c70*/  IMAD.MOV.U32 R10, RZ, RZ, RZ ;  /* 0x000000ffff0a7224 */ /* 0x000fe400078e00ff */
[----:B------:R-:W0:Y:S01]  /*2c80*/  I2F.RP R15, R6 ;  /* 0x00000006000f7306 */ /* 0x000e220000209400 */
[----:B------:R-:W-:Y:S01]  /*2c90*/  IABS R16, R14 ;  /* 0x0000000e00107213 */ /* 0x000fe20000000000 */
[----:B------:R-:W-:-:S06]  /*2ca0*/  IMAD.HI.U32 R9, R11, R9, R10 ;  /* 0x000000090b097227 */ /* 0x000fcc00078e000a */
[----:B------:R-:W-:-:S05]  /*2cb0*/  IMAD.HI.U32 R10, R9, R16, RZ ;  /* 0x00000010090a7227 */ /* 0x000fca00078e00ff */
[----:B------:R-:W-:Y:S01]  /*2cc0*/  IADD3 R11, -R10, RZ, RZ ;  /* 0x000000ff0a0b7210 */ /* 0x000fe20007ffe1ff */
[----:B0-----:R-:W0:Y:S04]  /*2cd0*/  MUFU.RCP R15, R15 ;  /* 0x0000000f000f7308 */ /* 0x001e280000001000 */
[----:B------:R-:W-:Y:S01]  /*2ce0*/  IMAD R16, R7, R11, R16 ;  /* 0x0000000b07107224 */ /* 0x000fe200078e0210 */
[----:B------:R-:W-:-:S04]  /*2cf0*/  LOP3.LUT R11, R14, R3, RZ, 0x3c, !PT ;  /* 0x000000030e0b7212 */ /* 0x000fc800078e3cff */
[----:B------:R-:W-:Y:S02]  /*2d00*/  ISETP.GT.U32.AND P2, PT, R7, R16, PT ;  /* 0x000000100700720c */ /* 0x000fe40003f44070 */
[----:B------:R-:W-:Y:S01]  /*2d10*/  ISETP.GE.AND P3, PT, R11, RZ, PT ;  /* 0x000000ff0b00720c */ /* 0x000fe20003f66270 */
[----:B0-----:R-:W-:Y:S02]  /*2d20*/  VIADD R20, R15, 0xffffffe ;  /* 0x0ffffffe0f147836 */ /* 0x001fe40000000000 */
[----:B------:R-:W-:-:S08]  /*2d30*/  IMAD.MOV R15, RZ, RZ, -R14 ;  /* 0x000000ffff0f7224 */ /* 0x000fd000078e0a0e */
[----:B------:R-:W-:Y:S01]  /*2d40*/  @!P2 IMAD.IADD R16, R16, 0x1, -R7 ;  /* 0x000000011010a824 */ /* 0x000fe200078e0a07 */
[----:B------:R0:W1:Y:S01]  /*2d50*/  F2I.FTZ.U32.TRUNC.NTZ R21, R20 ;  /* 0x0000001400157305 */ /* 0x000062000021f000 */
[----:B------:R-:W-:Y:S01]  /*2d60*/  @!P2 IADD3 R10, R10, 0x1, RZ ;  /* 0x000000010a0aa810 */ /* 0x000fe20007ffe0ff */
[----:B------:R-:W-:Y:S01]  /*2d70*/  IMAD R15, R2, R15, R5 ;  /* 0x0000000f020f7224 */ /* 0x000fe200078e0205 */
[----:B------:R-:W-:Y:S02]  /*2d80*/  ISETP.NE.AND P2, PT, RZ, UR5, PT ;  /* 0x00000005ff007c0c */ /* 0x000fe4000bf45270 */
[----:B------:R-:W-:Y:S01]  /*2d90*/  ISETP.GE.U32.AND P0, PT, R16, R7, PT ;  /* 0x000000071000720c */ /* 0x000fe20003f06070 */
[----:B0-----:R-:W-:Y:S02]  /*2da0*/  IMAD.MOV.U32 R20, RZ, RZ, RZ ;  /* 0x000000ffff147224 */ /* 0x001fe400078e00ff */
[----:B-1----:R-:W-:-:S10]  /*2db0*/  IMAD.MOV R11, RZ, RZ, -R21 ;  /* 0x000000ffff0b7224 */ /* 0x002fd400078e0a15 */
[----:B------:R-:W-:Y:S02]  /*2dc0*/  @P0 VIADD R10, R10, 0x1 ;  /* 0x000000010a0a0836 */ /* 0x000fe40000000000 */
[----:B------:R-:W-:-:S03]  /*2dd0*/  IMAD R11, R11, R6, RZ ;  /* 0x000000060b0b7224 */ /* 0x000fc600078e02ff */
[----:B------:R-:W-:Y:S01]  /*2de0*/  @!P3 IADD3 R10, -R10, RZ, RZ ;  /* 0x000000ff0a0ab210 */ /* 0x000fe20007ffe1ff */
[----:B------:R-:W-:-:S03]  /*2df0*/  IMAD.HI.U32 R20, R21, R11, R20 ;  /* 0x0000000b15147227 */ /* 0x000fc600078e0014 */
[----:B------:R-:W-:-:S04]  /*2e00*/  SEL R10, R22, R10, !P5 ;  /* 0x0000000a160a7207 */ /* 0x000fc80006800000 */
[----:B------:R-:W-:Y:S02]  /*2e10*/  IABS R25, R10 ;  /* 0x0000000a00197213 */ /* 0x000fe40000000000 */
[C---:B------:R-:W-:Y:S02]  /*2e20*/  IADD3 R16, -R10.reuse, RZ, RZ ;  /* 0x000000ff0a107210 */ /* 0x040fe40007ffe1ff */
[----:B------:R-:W-:Y:S01]  /*2e30*/  ISETP.GE.AND P4, PT, R10, RZ, PT ;  /* 0x000000ff0a00720c */ /* 0x000fe20003f86270 */
[----:B------:R-:W-:-:S04]  /*2e40*/  IMAD.HI.U32 R11, R20, R25, RZ ;  /* 0x00000019140b7227 */ /* 0x000fc800078e00ff */
[----:B------:R-:W-:Y:S02]  /*2e50*/  IMAD R14, R3, R16, R14 ;  /* 0x00000010030e7224 */ /* 0x000fe400078e020e */
[----:B------:R-:W-:Y:S02]  /*2e60*/  IMAD.MOV R16, RZ, RZ, -R11 ;  /* 0x000000ffff107224 */ /* 0x000fe400078e0a0b */
[----:B------:R-:W-:Y:S02]  /*2e70*/  IMAD R11, R15, UR10, -R12 ;  /* 0x0000000a0f0b7c24 */ /* 0x000fe4000f8e0a0c */
[----:B------:R-:W-:Y:S02]  /*2e80*/  IMAD R21, R14, UR11, -R13 ;  /* 0x0000000b0e157c24 */ /* 0x000fe4000f8e0a0d */
[----:B------:R-:W-:Y:S02]  /*2e90*/  IMAD R25, R6, R16, R25 ;  /* 0x0000001006197224 */ /* 0x000fe400078e0219 */
[----:B------:R-:W0:Y:S01]  /*2ea0*/  @P2 LDC.64 R16, c[0x0][0x288] ;  /* 0x0000a200ff102b82 */ /* 0x000e220000000a00 */
[----:B------:R-:W-:-:S02]  /*2eb0*/  LOP3.LUT R14, R21, R11, RZ, 0xfc, !PT ;  /* 0x0000000b150e7212 */ /* 0x000fc400078efcff */
        /* <DEDUP_REMOVED lines=8> */
[----:B------:R-:W-:-:S03]  /*2f40*/  @!P0 IMAD R11, R10, UR12, R11 ;  /* 0x0000000c0a0b8c24 */ /* 0x000fc6000f8e020b */
[----:B------:R-:W2:Y:S01]  /*2f50*/  @!P0 LDC.64 R14, c[0x0][0x260] ;  /* 0x00009800ff0e8b82 */ /* 0x000ea20000000a00 */
[----:B------:R-:W-:Y:S02]  /*2f60*/  @!P3 IADD3 R25, R25, -R6, RZ ;  /* 0x800000061919b210 */ /* 0x000fe40007ffe0ff */
[----:B------:R-:W-:Y:S02]  /*2f70*/  ISETP.NE.AND P3, PT, R26, RZ, PT ;  /* 0x000000ff1a00720c */ /* 0x000fe40003f65270 */
[----:B------:R-:W-:Y:S01]  /*2f80*/  LOP3.LUT R26, RZ, R26, RZ, 0x33, !PT ;  /* 0x0000001aff1a7212 */ /* 0x000fe200078e33ff */
[----:B------:R-:W-:-:S05]  /*2f90*/  @!P4 IMAD.MOV R25, RZ, RZ, -R25 ;  /* 0x000000ffff19c224 */ /* 0x000fca00078e0a19 */
[----:B------:R-:W-:-:S05]  /*2fa0*/  SEL R25, R26, R25, !P3 ;  /* 0x000000191a197207 */ /* 0x000fca0005800000 */
[----:B------:R-:W-:Y:S02]  /*2fb0*/  @!P0 IMAD R21, R25, UR4, RZ ;  /* 0x0000000419158c24 */ /* 0x000fe4000f8e02ff */
[----:B-1----:R-:W-:Y:S01]  /*2fc0*/  @!P0 IMAD.WIDE R18, R11, 0x8, R18 ;  /* 0x000000080b128825 */ /* 0x002fe200078e0212 */
[----:B------:R-:W-:-:S03]  /*2fd0*/  CS2R R10, SRZ ;  /* 0x00000000000a7805 */ /* 0x000fc6000001ff00 */
[----:B0-----:R-:W-:Y:S02]  /*2fe0*/  @P2 IMAD.WIDE R16, R25, 0x8, R16 ;  /* 0x0000000819102825 */ /* 0x001fe400078e0210 */
[----:B------:R-:W3:Y:S02]  /*2ff0*/  @!P0 LDG.E.64 R18, desc[UR6][R18.64] ;  /* 0x0000000612128981 */ /* 0x000ee4000c1e1b00 */
[----:B--2---:R-:W-:Y:S02]  /*3000*/  @!P0 IMAD.WIDE R14, R21, 0x8, R14 ;  /* 0x00000008150e8825 */ /* 0x004fe400078e020e */
[----:B------:R0:W3:Y:S04]  /*3010*/  @P2 LDG.E.64 R10, desc[UR6][R16.64] ;  /* 0x00000006100a2981 */ /* 0x0000e8000c1e1b00 */
[----:B------:R-:W3:Y:S01]  /*3020*/  @!P0 LDG.E.64 R14, desc[UR6][R14.64] ;  /* 0x000000060e0e8981 */ /* 0x000ee2000c1e1b00 */
[----:B------:R-:W1:Y:S08]  /*3030*/  I2F.RP R24, R8 ;  /* 0x0000000800187306 */ /* 0x000e700000209400 */
[----:B-1----:R-:W1:Y:S02]  /*3040*/  MUFU.RCP R24, R24 ;  /* 0x0000001800187308 */ /* 0x002e640000001000 */
[----:B-1----:R-:W-:-:S06]  /*3050*/  VIADD R27, R24, 0xffffffe ;  /* 0x0ffffffe181b7836 */ /* 0x002fcc0000000000 */
[----:B0-----:R-:W0:Y:S01]  /*3060*/  F2I.FTZ.U32.TRUNC.NTZ R17, R27 ;  /* 0x0000001b00117305 */ /* 0x001e22000021f000 */
[----:B------:R-:W-:Y:S01]  /*3070*/  IADD3 R21, P4, R0, R5, RZ ;  /* 0x0000000500157210 */ /* 0x000fe20007f9e0ff */
[----:B------:R-:W-:-:S03]  /*3080*/  IMAD.MOV.U32 R16, RZ, RZ, RZ ;  /* 0x000000ffff107224 */ /* 0x000fc600078e00ff */
[----:B------:R-:W-:Y:S02]  /*3090*/  IABS R28, R21 ;  /* 0x00000015001c7213 */ /* 0x000fe40000000000 */
[----:B0-----:R-:W-:-:S05]  /*30a0*/  IADD3 R25, RZ, -R17, RZ ;  /* 0x80000011ff197210 */ /* 0x001fca0007ffe0ff */
[----:B------:R-:W-:-:S04]  /*30b0*/  IMAD R25, R25, R8, RZ ;  /* 0x0000000819197224 */ /* 0x000fc800078e02ff */
[----:B------:R-:W-:-:S04]  /*30c0*/  IMAD.HI.U32 R25, R17, R25, R16 ;  /* 0x0000001911197227 */ /* 0x000fc800078e0010 */
[----:B------:R-:W-:-:S04]  /*30d0*/  IMAD.MOV.U32 R17, RZ, RZ, R28 ;  /* 0x000000ffff117224 */ /* 0x000fc800078e001c */
[----:B------:R-:W-:-:S05]  /*30e0*/  IMAD.HI.U32 R16, R25, R17, RZ ;  /* 0x0000001119107227 */ /* 0x000fca00078e00ff */
[----:B------:R-:W-:-:S05]  /*30f0*/  IADD3 R24, -R16, RZ, RZ ;  /* 0x000000ff10187210 */ /* 0x000fca0007ffe1ff */
[----:B------:R-:W-:Y:S02]  /*3100*/  IMAD R17, R8, R24, R17 ;  /* 0x0000001808117224 */ /* 0x000fe400078e0211 */
[----:B------:R-:W-:-:S05]  /*3110*/  IMAD.MOV.U32 R24, RZ, RZ, R8 ;  /* 0x000000ffff187224 */ /* 0x000fca00078e0008 */
[----:B------:R-:W-:-:S13]  /*3120*/  ISETP.GT.U32.AND P6, PT, R24, R17, PT ;  /* 0x000000111800720c */ /* 0x000fda0003fc4070 */
[----:B------:R-:W-:Y:S01]  /*3130*/  @!P6 IADD3 R17, R17, -R8, RZ ;  /* 0x800000081111e210 */ /* 0x000fe20007ffe0ff */
[----:B------:R-:W-:-:S03]  /*3140*/  @!P6 VIADD R16, R16, 0x1 ;  /* 0x000000011010e836 */ /* 0x000fc60000000000 */
[----:B------:R-:W-:Y:S02]  /*3150*/  ISETP.GE.U32.AND P6, PT, R17, R24, PT ;  /* 0x000000181100720c */ /* 0x000fe40003fc6070 */
[----:B------:R-:W-:-:S11]  /*3160*/  LOP3.LUT R8, R21, R2, RZ, 0x3c, !PT ;  /* 0x0000000215087212 */ /* 0x000fd600078e3cff */
[----:B------:R-:W-:Y:S01]  /*3170*/  @P6 VIADD R16, R16, 0x1 ;  /* 0x0000000110106836 */ /* 0x000fe20000000000 */
[----:B------:R-:W-:-:S13]  /*3180*/  ISETP.GE.AND P6, PT, R8, RZ, PT ;  /* 0x000000ff0800720c */ /* 0x000fda0003fc6270 */
[----:B------:R-:W-:-:S05]  /*3190*/  @!P6 IMAD.MOV R16, RZ, RZ, -R16 ;  /* 0x000000ffff10e224 */ /* 0x000fca00078e0a10 */
[----:B------:R-:W-:-:S04]  /*31a0*/  SEL R8, R23, R16, !P1 ;  /* 0x0000001017087207 */ /* 0x000fc80004800000 */
[----:B------:R-:W-:-:S05]  /*31b0*/  IABS R16, R8 ;  /* 0x0000000800107213 */ /* 0x000fca0000000000 */
[----:B------:R-:W-:-:S05]  /*31c0*/  IMAD.HI.U32 R9, R9, R16, RZ ;  /* 0x0000001009097227 */ /* 0x000fca00078e00ff */
[----:B------:R-:W-:-:S05]  /*31d0*/  IADD3 R17, -R9, RZ, RZ ;  /* 0x000000ff09117210 */ /* 0x000fca0007ffe1ff */
[----:B------:R-:W-:-:S05]  /*31e0*/  IMAD R16, R7, R17, R16 ;  /* 0x0000001107107224 */ /* 0x000fca00078e0210 */
[----:B------:R-:W-:-:S13]  /*31f0*/  ISETP.GT.U32.AND P6, PT, R7, R16, PT ;  /* 0x000000100700720c */ /* 0x000fda0003fc4070 */
[----:B------:R-:W-:-:S05]  /*3200*/  @!P6 IMAD.IADD R16, R16, 0x1, -R7 ;  /* 0x000000011010e824 */ /* 0x000fca00078e0a07 */
[----:B------:R-:W-:Y:S02]  /*3210*/  ISETP.GE.U32.AND P1, PT, R16, R7, PT ;  /* 0x000000071000720c */ /* 0x000fe40003f26070 */
[----:B------:R-:W-:Y:S01]  /*3220*/  LOP3.LUT R7, R8, R3, RZ, 0x3c, !PT ;  /* 0x0000000308077212 */ /* 0x000fe200078e3cff */
[----:B------:R-:W-:-:S03]  /*3230*/  @!P6 VIADD R9, R9, 0x1 ;  /* 0x000000010909e836 */ /* 0x000fc60000000000 */
[----:B------:R-:W-:-:S07]  /*3240*/  ISETP.GE.AND P6, PT, R7, RZ, PT ;  /* 0x000000ff0700720c */ /* 0x000fce0003fc6270 */
[----:B------:R-:W-:-:S06]  /*3250*/  @P1 IADD3 R9, R9, 0x1, RZ ;  /* 0x0000000109091810 */ /* 0x000fcc0007ffe0ff */
[----:B------:R-:W-:-:S05]  /*3260*/  @!P6 IMAD.MOV R9, RZ, RZ, -R9 ;  /* 0x000000ffff09e224 */ /* 0x000fca00078e0a09 */
[----:B------:R-:W-:Y:S02]  /*3270*/  SEL R27, R22, R9, !P5 ;  /* 0x00000009161b7207 */ /* 0x000fe40006800000 */
[----:B------:R-:W-:Y:S01]  /*3280*/  IADD3 R16, -R8, RZ, RZ ;  /* 0x000000ff08107210 */ /* 0x000fe20007ffe1ff */
[----:B------:R-:W0:Y:S01]  /*3290*/  @P2 LDC.64 R22, c[0x0][0x288] ;  /* 0x0000a200ff162b82 */ /* 0x000e220000000a00 */
[----:B------:R-:W-:Y:S01]  /*32a0*/  IABS R9, R27 ;  /* 0x0000001b00097213 */ /* 0x000fe20000000000 */
[----:B------:R-:W-:-:S04]  /*32b0*/  IMAD.MOV R7, RZ, RZ, -R27 ;  /* 0x000000ffff077224 */ /* 0x000fc800078e0a1b */
[----:B------:R-:W-:-:S04]  /*32c0*/  IMAD.HI.U32 R20, R20, R9, RZ ;  /* 0x0000000914147227 */ /* 0x000fc800078e00ff */
[----:B------:R-:W-:Y:S02]  /*32d0*/  IMAD.MOV R29, RZ, RZ, -R20 ;  /* 0x000000ffff1d7224 */ /* 0x000fe400078e0a14 */
[----:B------:R-:W-:Y:S02]  /*32e0*/  IMAD R8, R3, R7, R8 ;  /* 0x0000000703087224 */ /* 0x000fe400078e0208 */
[----:B------:R-:W-:Y:S02]  /*32f0*/  IMAD R7, R2, R16, R21 ;  /* 0x0000001002077224 */ /* 0x000fe400078e0215 */
[----:B------:R-:W-:Y:S02]  /*3300*/  IMAD R29, R6, R29, R9 ;  /* 0x0000001d061d7224 */ /* 0x000fe400078e0209 */
[----:B------:R-:W-:Y:S02]  /*3310*/  IMAD R7, R7, UR10, -R12 ;  /* 0x0000000a07077c24 */ /* 0x000fe4000f8e0a0c */
[----:B------:R-:W-:Y:S01]  /*3320*/  IMAD R20, R8, UR11, -R13 ;  /* 0x0000000b08147c24 */ /* 0x000fe2000f8e0a0d */
[----:B------:R-:W-:-:S04]  /*3330*/  ISETP.GT.U32.AND P5, PT, R6, R29, PT ;  /* 0x0000001d0600720c */ /* 0x000fc80003fa4070 */
[----:B------:R-:W-:-:S04]  /*3340*/  LOP3.LUT R8, R20, R7, RZ, 0xfc, !PT ;  /* 0x0000000714087212 */ /* 0x000fc800078efcff */
[----:B------:R-:W-:-:S04]  /*3350*/  ISETP.GE.AND P1, PT, R8, RZ, PT ;  /* 0x000000ff0800720c */ /* 0x000fc80003f26270 */
[----:B------:R-:W-:Y:S01]  /*3360*/  ISETP.GE.OR P1, PT, R20, UR13, !P1 ;  /* 0x0000000d14007c0c */ /* 0x000fe2000cf26670 */
[----:B------:R-:W-:-:S03]  /*3370*/  @!P5 IMAD.IADD R29, R29, 0x1, -R6 ;  /* 0x000000011d1dd824 */ /* 0x000fc600078e0a06 */
[----:B------:R-:W-:Y:S02]  /*3380*/  ISETP.GE.OR P1, PT, R7, UR12, P1 ;  /* 0x0000000c07007c0c */ /* 0x000fe40008f26670 */
[----:B------:R-:W-:Y:S02]  /*3390*/  ISETP.GT.U32.AND P5, PT, R6, R29, PT ;  /* 0x0000001d0600720c */ /* 0x000fe40003fa4070 */
[----:B------:R-:W-:-:S09]  /*33a0*/  ISETP.GE.AND P6, PT, R27, RZ, PT ;  /* 0x000000ff1b00720c */ /* 0x000fd20003fc6270 */
[----:B------:R-:W1:Y:S02]  /*33b0*/  @!P1 LDC.64 R16, c[0x0][0x210] ;  /* 0x00008400ff109b82 */ /* 0x000e640000000a00 */
[----:B------:R-:W-:-:S06]  /*33c0*/  @!P5 IADD3 R29, R29, -R6, RZ ;  /* 0x800000061d1dd210 */ /* 0x000fcc0007ffe0ff */
[----:B------:R-:W2:Y:S01]  /*33d0*/  @!P1 LDC.64 R8, c[0x0][0x260] ;  /* 0x00009800ff089b82 */ /* 0x000ea20000000a00 */
[----:B------:R-:W-:Y:S01]  /*33e0*/  @!P6 IMAD.MOV R29, RZ, RZ, -R29 ;  /* 0x000000ffff1de224 */ /* 0x000fe200078e0a1d */
[----:B------:R-:W-:Y:S01]  /*33f0*/  SHF.R.S64 R6, RZ, 0x1d, R5 ;  /* 0x0000001dff067819 */ /* 0x000fe20000001005 */
[----:B------:R-:W-:-:S03]  /*3400*/  @!P1 IMAD R20, R27, UR13, R20 ;  /* 0x0000000d1b149c24 */ /* 0x000fc6000f8e0214 */
[----:B------:R-:W-:Y:S02]  /*3410*/  SEL R27, R26, R29, !P3 ;  /* 0x0000001d1a1b7207 */ /* 0x000fe40005800000 */
[----:B------:R-:W-:Y:S01]  /*3420*/  IADD3 R6, P3, R6, UR14, RZ ;  /* 0x0000000e06067c10 */ /* 0x000fe2000ff7e0ff */
[----:B------:R-:W-:-:S03]  /*3430*/  @!P1 IMAD R29, R20, UR12, R7 ;  /* 0x0000000c141d9c24 */ /* 0x000fc6000f8e0207 */
[----:B------:R-:W-:Y:S01]  /*3440*/  LEA.HI.X.SX32 R7, R5, UR15, 0x3, P3 ;  /* 0x0000000f05077c11 */ /* 0x000fe200098f1eff */
[C---:B------:R-:W-:Y:S02]  /*3450*/  @!P1 IMAD R5, R27.reuse, UR4, RZ ;  /* 0x000000041b059c24 */ /* 0x040fe4000f8e02ff */
[----:B0-----:R-:W-:-:S04]  /*3460*/  @P2 IMAD.WIDE R22, R27, 0x8, R22 ;  /* 0x000000081b162825 */ /* 0x001fc800078e0216 */
[----:B-1----:R-:W-:-:S04]  /*3470*/  @!P1 IMAD.WIDE R16, R29, 0x8, R16 ;  /* 0x000000081d109825 */ /* 0x002fc800078e0210 */
[----:B--2---:R-:W-:Y:S01]  /*3480*/  @!P1 IMAD.WIDE R8, R5, 0x8, R8 ;  /* 0x0000000805089825 */ /* 0x004fe200078e0208 */
[----:B---3--:R-:W-:Y:S01]  /*3490*/  @!P0 DFMA R10, R18, R14, R10 ;  /* 0x0000000e120a822b */ /* 0x008fe2000000000a */
[----:B------:R-:W-:-:S06]  /*34a0*/  CS2R R14, SRZ ;  /* 0x00000000000e7805 */ /* 0x000fcc000001ff00 */
[----:B------:R0:W-:Y:S04]  /*34b0*/  STG.E.64 desc[UR6][R6.64], R10 ;  /* 0x0000000a06007986 */ /* 0x0001e8000c101b06 */
[----:B------:R-:W2:Y:S04]  /*34c0*/  @!P1 LDG.E.64 R16, desc[UR6][R16.64] ;  /* 0x0000000610109981 */ /* 0x000ea8000c1e1b00 */
[----:B------:R-:W2:Y:S04]  /*34d0*/  @P2 LDG.E.64 R14, desc[UR6][R22.64] ;  /* 0x00000006160e2981 */ /* 0x000ea8000c1e1b00 */
[----:B------:R-:W2:Y:S01]  /*34e0*/  @!P1 LDG.E.64 R8, desc[UR6][R8.64] ;  /* 0x0000000608089981 */ /* 0x000ea2000c1e1b00 */
        /* <DEDUP_REMOVED lines=8> */
[----:B--2---:R-:W-:-:S07]  /*3570*/  @!P1 DFMA R14, R16, R8, R14 ;  /* 0x00000008100e922b */ /* 0x004fce000000000e */
[----:B------:R0:W-:Y:S05]  /*3580*/  STG.E.64 desc[UR6][R18.64], R14 ;  /* 0x0000000e12007986 */ /* 0x0001ea000c101b06 */
[----:B------:R-:W-:Y:S05]  /*3590*/  @!P0 BRA `(.L_x_1073) ;  /* 0xfffffff400408947 */ /* 0x000fea000383ffff */
[----:B------:R-:W-:Y:S05]  /*35a0*/  BSYNC B0 ;  /* 0x0000000000007941 */ /* 0x000fea0003800000 */
.L_x_1072:
[----:B------:R-:W-:Y:S05]  /*35b0*/  EXIT ;  /* 0x000000000000794d */ /* 0x000fea0003800000 */
        .weak           $__internal_19_$__cuda_sm20_div_u64
        .type           $__internal_19_$__cuda_sm20_div_u64,@function
        .size           $__internal_19_$__cuda_sm20_div_u64,(.L_x_1171 - $__internal_19_$__cuda_sm20_div_u64)
$__internal_19_$__cuda_sm20_div_u64:
        /* <DEDUP_REMOVED lines=16> */
[----:B------:R-:W-:Y:S02]  /*36c0*/  IADD3 R15, P2, R17, R14, RZ ;  /* 0x0000000e110f7210 */ /* 0x000fe40007f5e0ff */
[----:B------:R-:W-:-:S03]  /*36d0*/  IADD3.X R14, R21, R11, RZ, P0, !PT ;  /* 0x0000000b150e7210 */ /* 0x000fc600007fe4ff */
        /* <DEDUP_REMOVED lines=43> */
[----:B------:R-:W-:Y:S08]  /*3990*/  RET.REL.NODEC R10 `(_ZN2at6native51_GLOBAL__N__2c613397_18_DepthwiseConv2d_cu_9959487031conv_depthwise2d_forward_kernelILi1EdiEEvNS_27GenericPackedTensorAccessorIKT0_Lm4ENS_16DefaultPtrTraitsEiEENS3_IS4_Lm4ES6_iEES7_NS3_IS5_Lm1ES6_iEEbT1_iiiiiiiiiiiiii) ;  /* 0xffffffc40a987950 */ /* 0x000ff00003c3ffff */
.L_x_1074:
        /* <DEDUP_REMOVED lines=14> */
.L_x_1171:


//--------------------- .text._ZN2at6native51_GLOBAL__N__2c613397_18_DepthwiseConv2d_cu_9959487031conv_depthwise2d_forward_kernelILi3EdiEEvNS_27GenericPackedTensorAccessorIKT0_Lm4ENS_16DefaultPtrTraitsEiEENS3_IS4_Lm4ES6_iEES7_NS3_IS5_Lm1ES6_iEEbT1_iiiiiiiiiiiiii --------------------------
	.section	.text._ZN2at6native51_GLOBAL__N__2c613397_18_DepthwiseConv2d_cu_9959487031conv_depthwise2d_forward_kernelILi3EdiEEvNS_27GenericPackedTensorAccessorIKT0_Lm4ENS_16DefaultPtrTraitsEiEENS3_IS4_Lm4ES6_iEES7_NS3_IS5_Lm1ES6_iEEbT1_iiiiiiiiiiiiii,"ax",@progbits
	.align	128
.text._ZN2at6native51_GLOBAL__N__2c613397_18_DepthwiseConv2d_cu_9959487031conv_depthwise2d_forward_kernelILi3EdiEEvNS_27GenericPackedTensorAccessorIKT0_Lm4ENS_16DefaultPtrTraitsEiEENS3_IS4_Lm4ES6_iEES7_NS3_IS5_Lm1ES6_iEEbT1_iiiiiiiiiiiiii:
        .type           _ZN2at6native51_GLOBAL__N__2c613397_18_DepthwiseConv2d_cu_9959487031conv_depthwise2d_forward_kernelILi3EdiEEvNS_27GenericPackedTensorAccessorIKT0_Lm4ENS_16DefaultPtrTraitsEiEENS3_IS4_Lm4ES6_iEES7_NS3_IS5_Lm1ES6_iEEbT1_iiiiiiiiiiiiii,@function
        .size           _ZN2at6native51_GLOBAL__N__2c613397_18_DepthwiseConv2d_cu_9959487031conv_depthwise2d_forward_kernelILi3EdiEEvNS_27GenericPackedTensorAccessorIKT0_Lm4ENS_16DefaultPtrTraitsEiEENS3_IS4_Lm4ES6_iEES7_NS3_IS5_Lm1ES6_iEEbT1_iiiiiiiiiiiiii,(.L_x_1173 - _ZN2at6native51_GLOBAL__N__2c613397_18_DepthwiseConv2d_cu_9959487031conv_depthwise2d_forward_kernelILi3EdiEEvNS_27GenericPackedTensorAccessorIKT0_Lm4ENS_16DefaultPtrTraitsEiEENS3_IS4_Lm4ES6_iEES7_NS3_IS5_Lm1ES6_iEEbT1_iiiiiiiiiiiiii)
        .other          _ZN2at6native51_GLOBAL__N__2c613397_18_DepthwiseConv2d_cu_9959487031conv_depthwise2d_forward_kernelILi3EdiEEvNS_27GenericPackedTensorAccessorIKT0_Lm4ENS_16DefaultPtrTraitsEiEENS3_IS4_Lm4ES6_iEES7_NS3_IS5_Lm1ES6_iEEbT1_iiiiiiiiiiiiii,@"STO_CUDA_ENTRY STV_DEFAULT"
_ZN2at6native51_GLOBAL__N__2c613397_18_DepthwiseConv2d_cu_9959487031conv_depthwise2d_forward_kernelILi3EdiEEvNS_27GenericPackedTensorAccessorIKT0_Lm4ENS_16DefaultPtrTraitsEiEENS3_IS4_Lm4ES6_iEES7_NS3_IS5_Lm1ES6_iEEbT1_iiiiiiiiiiiiii:
        /* <DEDUP_REMOVED lines=30> */
[----:B------:R-:W-:Y:S01]  /*01e0*/  ULDC.64 UR18, c[0x0][0x238] ;  /* 0x00008e0000127ab9 */ /* 0x000fe20000000a00 */
[----:B-1----:R-:W1:Y:S01]  /*01f0*/  MUFU.RCP R3, R3 ;  /* 0x0000000300037308 */ /* 0x002e620000001000 */
[----:B0-----:R-:W-:-:S07]  /*0200*/  IABS R2, R2 ;  /* 0x0000000200027213 */ /* 0x001fce0000000000 */
[----:B------:R-:W0:Y:S01]  /*0210*/  I2F.RP R7, R2 ;  /* 0x0000000200077306 */ /* 0x000e220000209400 */
[----:B-1----:R-:W-:-:S07]  /*0220*/  VIADD R8, R3, 0xffffffe ;  /* 0x0ffffffe03087836 */ /* 0x002fce0000000000 */
[----:B------:R1:W3:Y:S08]  /*0230*/  F2I.FTZ.U32.TRUNC.NTZ R9, R8 ;  /* 0x0000000800097305 */ /* 0x0002f0000021f000 */
[----:B0-----:R-:W0:Y:S01]  /*0240*/  MUFU.RCP R7, R7 ;  /* 0x0000000700077308 */ /* 0x001e220000001000 */
[----:B-1----:R-:W-:Y:S01]  /*0250*/  HFMA2.MMA R8, -RZ, RZ, 0, 0 ;  /* 0x00000000ff087435 */ /* 0x002fe200000001ff */
[----:B---3--:R-:W-:-:S04]  /*0260*/  IMAD.MOV R4, RZ, RZ, -R9 ;  /* 0x000000ffff047224 */ /* 0x008fc800078e0a09 */
[----:B------:R-:W-:Y:S01]  /*0270*/  IMAD R13, R4, R11, RZ ;  /* 0x0000000b040d7224 */ /* 0x000fe200078e02ff */
[----:B--2---:R-:W-:-:S04]  /*0280*/  IABS R4, R10 ;  /* 0x0000000a00047213 */ /* 0x004fc80000000000 */
[----:B------:R-:W-:-:S06]  /*0290*/  IMAD.HI.U32 R9, R9, R13, R8 ;  /* 0x0000000d09097227 */ /* 0x000fcc00078e0008 */
        /* <DEDUP_REMOVED lines=13> */
[----:B------:R-:W-:-:S03]  /*0370*/  IMAD R7, R7, R2, RZ ;  /* 0x0000000207077224 */ /* 0x000fc600078e02ff */
[----:B------:R-:W-:Y:S02]  /*0380*/  ISETP.GE.AND P2, PT, R4, RZ, PT ;  /* 0x000000ff0400720c */ /* 0x000fe40003f46270 */
[----:B------:R-:W0:Y:S05]  /*0390*/  LDC R4, c[0x0][0x2b0] ;  /* 0x0000ac00ff047b82 */ /* 0x000e2a0000000800 */
[----:B------:R-:W-:-:S06]  /*03a0*/  @P0 IADD3 R3, R3, 0x1, RZ ;  /* 0x0000000103030810 */ /* 0x000fcc0007ffe0ff */
[----:B------:R-:W-:Y:S01]  /*03b0*/  @!P2 IMAD.MOV R3, RZ, RZ, -R3 ;  /* 0x000000ffff03a224 */ /* 0x000fe200078e0a03 */
[----:B------:R-:W-:Y:S01]  /*03c0*/  @!P1 LOP3.LUT R3, RZ, R5, RZ, 0x33, !PT ;  /* 0x00000005ff039212 */ /* 0x000fe200078e33ff */
[----:B------:R-:W-:Y:S01]  /*03d0*/  IMAD.HI.U32 R5, R9, R7, R8 ;  /* 0x0000000709057227 */ /* 0x000fe200078e0008 */
[----:B------:R-:W-:-:S04]  /*03e0*/  IADD3 R9, P0, R6, UR4, RZ ;  /* 0x0000000406097c10 */ /* 0x000fc8000ff1e0ff */
[----:B------:R-:W-:Y:S01]  /*03f0*/  MOV R7, R9 ;  /* 0x0000000900077202 */ /* 0x000fe20000000f00 */
[----:B------:R-:W-:-:S08]  /*0400*/  IMAD.X R6, RZ, RZ, UR5, P0 ;  /* 0x00000005ff067e24 */ /* 0x000fd000080e06ff */
.L_x_1077:
[----:B------:R-:W1:Y:S01]  /*0410*/  LDC R12, c[0x0][0x2b4] ;  /* 0x0000ad00ff0c7b82 */ /* 0x000e620000000800 */
[----:B------:R-:W-:Y:S01]  /*0420*/  IABS R10, R9 ;  /* 0x00000009000a7213 */ /* 0x000fe20000000000 */
[----:B------:R-:W-:Y:S01]  /*0430*/  UPRMT UR4, UR9, 0x8880, URZ ;  /* 0x0000888009047896 */ /* 0x000fe2000800003f */
[----:B0-----:R-:W-:-:S03]  /*0440*/  IABS R18, R4 ;  /* 0x0000000400127213 */ /* 0x001fc60000000000 */
[----:B------:R-:W-:Y:S02]  /*0450*/  IMAD.HI.U32 R13, R5, R10, RZ ;  /* 0x0000000a050d7227 */ /* 0x000fe400078e00ff */
[----:B------:R-:W0:Y:S02]  /*0460*/  LDC R15, c[0x0][0x2a0] ;  /* 0x0000a800ff0f7b82 */ /* 0x000e240000000800 */
[----:B------:R-:W-:-:S04]  /*0470*/  IMAD.MOV R11, RZ, RZ, -R13 ;  /* 0x000000ffff0b7224 */ /* 0x000fc800078e0a0d */
[----:B------:R-:W-:Y:S01]  /*0480*/  IMAD R11, R18, R11, R10 ;  /* 0x0000000b120b7224 */ /* 0x000fe200078e020a */
[----:B------:R-:W-:Y:S01]  /*0490*/  LOP3.LUT R10, R9, R4, RZ, 0x3c, !PT ;  /* 0x00000004090a7212 */ /* 0x000fe200078e3cff */
[----:B------:R-:W2:Y:S03]  /*04a0*/  LDC.64 R24, c[0x0][0x2c8] ;  /* 0x0000b200ff187b82 */ /* 0x000ea60000000a00 */
[----:B------:R-:W-:Y:S02]  /*04b0*/  ISETP.GT.U32.AND P1, PT, R2, R11, PT ;  /* 0x0000000b0200720c */ /* 0x000fe40003f24070 */
[----:B------:R-:W-:Y:S01]  /*04c0*/  ISETP.GE.AND P2, PT, R10, RZ, PT ;  /* 0x000000ff0a00720c */ /* 0x000fe20003f46270 */
[----:B------:R-:W-:Y:S01]  /*04d0*/  IMAD.MOV.U32 R10, RZ, RZ, RZ ;  /* 0x000000ffff0a7224 */ /* 0x000fe200078e00ff */
[----:B-1----:R-:W-:-:S04]  /*04e0*/  IABS R14, R12 ;  /* 0x0000000c000e7213 */ /* 0x002fc80000000000 */
[----:B------:R-:W1:Y:S05]  /*04f0*/  I2F.RP R16, R14 ;  /* 0x0000000e00107306 */ /* 0x000e6a0000209400 */
[----:B------:R-:W-:Y:S02]  /*0500*/  @!P1 IMAD.IADD R11, R11, 0x1, -R18 ;  /* 0x000000010b0b9824 */ /* 0x000fe400078e0a12 */
[----:B------:R-:W-:Y:S01]  /*0510*/  @!P1 VIADD R13, R13, 0x1 ;  /* 0x000000010d0d9836 */ /* 0x000fe20000000000 */
[----:B------:R-:W-:Y:S02]  /*0520*/  ISETP.NE.AND P1, PT, R4, RZ, PT ;  /* 0x000000ff0400720c */ /* 0x000fe40003f25270 */
[----:B------:R-:W-:Y:S01]  /*0530*/  ISETP.GE.U32.AND P0, PT, R11, R2, PT ;  /* 0x000000020b00720c */ /* 0x000fe20003f06070 */
[----:B-1----:R-:W1:-:S12]  /*0540*/  MUFU.RCP R16, R16 ;  /* 0x0000001000107308 */ /* 0x002e580000001000 */
[----:B------:R-:W-:-:S05]  /*0550*/  @P0 IADD3 R13, R13, 0x1, RZ ;  /* 0x000000010d0d0810 */ /* 0x000fca0007ffe0ff */
[----:B------:R-:W-:Y:S01]  /*0560*/  @!P2 IMAD.MOV R13, RZ, RZ, -R13 ;  /* 0x000000ffff0da224 */ /* 0x000fe200078e0a0d */
[----:B------:R-:W-:Y:S01]  /*0570*/  @!P1 LOP3.LUT R13, RZ, R4, RZ, 0x33, !PT ;  /* 0x00000004ff0d9212 */ /* 0x000fe200078e33ff */
[----:B-1----:R-:W-:-:S03]  /*0580*/  VIADD R17, R16, 0xffffffe ;  /* 0x0ffffffe10117836 */ /* 0x002fc60000000000 */
[----:B------:R-:W-:Y:S02]  /*0590*/  IABS R18, R13 ;  /* 0x0000000d00127213 */ /* 0x000fe40000000000 */
[----:B0-----:R-:W-:Y:S01]  /*05a0*/  IABS R16, R15 ;  /* 0x0000000f00107213 */ /* 0x001fe20000000000 */
[----:B------:R-:W0:Y:S02]  /*05b0*/  F2I.FTZ.U32.TRUNC.NTZ R11, R17 ;  /* 0x00000011000b7305 */ /* 0x000e24000021f000 */
[----:B0-----:R-:W-:-:S04]  /*05c0*/  IMAD.MOV R19, RZ, RZ, -R11 ;  /* 0x000000ffff137224 */ /* 0x001fc800078e0a0b */
[----:B------:R-:W-:-:S04]  /*05d0*/  IMAD R17, R19, R14, RZ ;  /* 0x0000000e13117224 */ /* 0x000fc800078e02ff */
        /* <DEDUP_REMOVED lines=12> */
[----:B------:R-:W-:Y:S02]  /*06a0*/  @!P1 IMAD.IADD R11, R11, 0x1, -R14 ;  /* 0x000000010b0b9824 */ /* 0x000fe400078e0a0e */
[----:B------:R-:W-:Y:S01]  /*06b0*/  @!P1 VIADD R18, R18, 0x1 ;  /* 0x0000000112129836 */ /* 0x000fe20000000000 */
[----:B------:R-:W-:Y:S02]  /*06c0*/  ISETP.NE.AND P1, PT, R12, RZ, PT ;  /* 0x000000ff0c00720c */ /* 0x000fe40003f25270 */
[----:B------:R-:W-:Y:S02]  /*06d0*/  ISETP.GE.U32.AND P0, PT, R11, R14, PT ;  /* 0x0000000e0b00720c */ /* 0x000fe40003f06070 */
[----:B------:R-:W0:Y:S01]  /*06e0*/  F2I.FTZ.U32.TRUNC.NTZ R11, R19 ;  /* 0x00000013000b7305 */ /* 0x000e22000021f000 */
[----:B------:R-:W1:Y:S10]  /*06f0*/  LDC R14, c[0x0][0x2a4] ;  /* 0x0000a900ff0e7b82 */ /* 0x000e740000000800 */
[----:B------:R-:W-:Y:S01]  /*0700*/  @P0 VIADD R18, R18, 0x1 ;  /* 0x0000000112120836 */ /* 0x000fe20000000000 */
[----:B0-----:R-:W-:-:S03]  /*0710*/  IADD3 R17, RZ, -R11, RZ ;  /* 0x8000000bff117210 */ /* 0x001fc60007ffe0ff */
[----:B------:R-:W-:Y:S01]  /*0720*/  @!P2 IMAD.MOV R18, RZ, RZ, -R18 ;  /* 0x000000ffff12a224 */ /* 0x000fe200078e0a12 */
[----:B------:R-:W-:Y:S01]  /*0730*/  @!P1 LOP3.LUT R18, RZ, R12, RZ, 0x33, !PT ;  /* 0x0000000cff129212 */ /* 0x000fe200078e33ff */
[----:B------:R-:W-:-:S03]  /*0740*/  IMAD R17, R17, R16, RZ ;  /* 0x0000001011117224 */ /* 0x000fc600078e02ff */
[----:B------:R-:W-:Y:S01]  /*0750*/  IABS R19, R18 ;  /* 0x0000001200137213 */ /* 0x000fe20000000000 */
[----:B------:R-:W-:Y:S01]  /*0760*/  IMAD.HI.U32 R10, R11, R17, R10 ;  /* 0x000000110b0a7227 */ /* 0x000fe200078e000a */
[----:B-1----:R-:W-:-:S03]  /*0770*/  IABS R17, R14 ;  /* 0x0000000e00117213 */ /* 0x002fc60000000000 */
[----:B------:R-:W-:Y:S01]  /*0780*/  IMAD.MOV.U32 R11, RZ, RZ, R19 ;  /* 0x000000ffff0b7224 */ /* 0x000fe200078e0013 */
[----:B------:R-:W0:Y:S03]  /*0790*/  I2F.RP R20, R17 ;  /* 0x0000001100147306 */ /* 0x000e260000209400 */
[----:B------:R-:W-:-:S04]  /*07a0*/  IMAD.HI.U32 R10, R10, R11, RZ ;  /* 0x0000000b0a0a7227 */ /* 0x000fc800078e00ff */
[----:B------:R-:W-:-:S04]  /*07b0*/  IMAD.MOV R19, RZ, RZ, -R10 ;  /* 0x000000ffff137224 */ /* 0x000fc800078e0a0a */
[C---:B------:R-:W-:Y:S01]  /*07c0*/  IMAD R11, R16.reuse, R19, R11 ;  /* 0x00000013100b7224 */ /* 0x040fe200078e020b */
[----:B0-----:R-:W0:Y:S04]  /*07d0*/  MUFU.RCP R20, R20 ;  /* 0x0000001400147308 */ /* 0x001e280000001000 */
[----:B------:R-:W-:-:S13]  /*07e0*/  ISETP.GT.U32.AND P1, PT, R16, R11, PT ;  /* 0x0000000b1000720c */ /* 0x000fda0003f24070 */
[-C--:B------:R-:W-:Y:S01]  /*07f0*/  @!P1 IADD3 R11, R11, -R16.reuse, RZ ;  /* 0x800000100b0b9210 */ /* 0x080fe20007ffe0ff */
[----:B------:R-:W-:Y:S01]  /*0800*/  @!P1 VIADD R10, R10, 0x1 ;  /* 0x000000010a0a9836 */ /* 0x000fe20000000000 */
[----:B------:R-:W-:Y:S01]  /*0810*/  ISETP.NE.AND P1, PT, R15, RZ, PT ;  /* 0x000000ff0f00720c */ /* 0x000fe20003f25270 */
[----:B0-----:R-:W-:Y:S01]  /*0820*/  VIADD R19, R20, 0xffffffe ;  /* 0x0ffffffe14137836 */ /* 0x001fe20000000000 */
[----:B------:R-:W-:Y:S02]  /*0830*/  ISETP.GE.U32.AND P0, PT, R11, R16, PT ;  /* 0x000000100b00720c */ /* 0x000fe40003f06070 */
[----:B------:R-:W-:-:S04]  /*0840*/  LOP3.LUT R11, R18, R15, RZ, 0x3c, !PT ;  /* 0x0000000f120b7212 */ /* 0x000fc800078e3cff */
[----:B------:R-:W-:Y:S02]  /*0850*/  ISETP.GE.AND P2, PT, R11, RZ, PT ;  /* 0x000000ff0b00720c */ /* 0x000fe40003f46270 */
[----:B------:R-:W0:Y:S05]  /*0860*/  F2I.FTZ.U32.TRUNC.NTZ R11, R19 ;  /* 0x00000013000b7305 */ /* 0x000e2a000021f000 */
[----:B------:R-:W-:-:S04]  /*0870*/  @P0 VIADD R10, R10, 0x1 ;  /* 0x000000010a0a0836 */ /* 0x000fc80000000000 */
[----:B------:R-:W-:-:S05]  /*0880*/  IMAD.MOV.U32 R16, RZ, RZ, R10 ;  /* 0x000000ffff107224 */ /* 0x000fca00078e000a */
[----:B------:R-:W-:Y:S01]  /*0890*/  @!P2 IADD3 R16, -R16, RZ, RZ ;  /* 0x000000ff1010a210 */ /* 0x000fe20007ffe1ff */
[----:B0-----:R-:W-:Y:S01]  /*08a0*/  IMAD.MOV R20, RZ, RZ, -R11 ;  /* 0x000000ffff147224 */ /* 0x001fe200078e0a0b */
[----:B------:R-:W-:Y:S02]  /*08b0*/  @!P1 LOP3.LUT R16, RZ, R15, RZ, 0x33, !PT ;  /* 0x0000000fff109212 */ /* 0x000fe400078e33ff */
[----:B------:R-:W-:Y:S01]  /*08c0*/  ISETP.NE.AND P2, PT, RZ, UR4, PT ;  /* 0x00000004ff007c0c */ /* 0x000fe2000bf45270 */
[----:B------:R-:W-:Y:S01]  /*08d0*/  IMAD R21, R20, R17, RZ ;  /* 0x0000001114157224 */ /* 0x000fe200078e02ff */
[----:B------:R-:W-:Y:S01]  /*08e0*/  UIMAD UR4, UR13, UR12, URZ ;  /* 0x0000000c0d0472a4 */ /* 0x000fe2000f8e023f */
[----:B------:R-:W-:-:S04]  /*08f0*/  IMAD.MOV R10, RZ, RZ, -R16 ;  /* 0x000000ffff0a7224 */ /* 0x000fc800078e0a10 */
[----:B------:R-:W-:Y:S02]  /*0900*/  IMAD R15, R15, R10, R18 ;  /* 0x0000000a0f0f7224 */ /* 0x000fe400078e0212 */
[----:B------:R-:W-:Y:S02]  /*0910*/  IMAD.MOV.U32 R10, RZ, RZ, RZ ;  /* 0x000000ffff0a7224 */ /* 0x000fe400078e00ff */
[----:B------:R-:W-:Y:S01]  /*0920*/  IMAD R19, R15, UR4, RZ ;  /* 0x000000040f137c24 */ /* 0x000fe2000f8e02ff */
[----:B------:R-:W-:Y:S01]  /*0930*/  IABS R20, R15 ;  /* 0x0000000f00147213 */ /* 0x000fe20000000000 */
[----:B------:R-:W-:Y:S01]  /*0940*/  IMAD.HI.U32 R21, R11, R21, R10 ;  /* 0x000000150b157227 */ /* 0x000fe200078e000a */
[----:B------:R-:W0:Y:S05]  /*0950*/  @P2 LDC.64 R22, c[0x0][0x288] ;  /* 0x0000a200ff162b82 */ /* 0x000e2a0000000a00 */
        /* <DEDUP_REMOVED lines=8> */
[----:B--2---:R-:W-:Y:S02]  /*09e0*/  IMAD R25, R12, UR11, -R25 ;  /* 0x0000000b0c197c24 */ /* 0x004fe4000f8e0a19 */
[----:B------:R-:W-:Y:S01]  /*09f0*/  IMAD R21, R21, UR10, -R24 ;  /* 0x0000000a15157c24 */ /* 0x000fe2000f8e0a18 */
[----:B------:R-:W1:Y:S01]  /*0a00*/  LDC.64 R12, c[0x0][0x260] ;  /* 0x00009800ff0c7b82 */ /* 0x000e620000000a00 */
[----:B0-----:R-:W-:Y:S01]  /*0a10*/  @P2 IMAD.WIDE R22, R15, 0x8, R22 ;  /* 0x000000080f162825 */ /* 0x001fe200078e0216 */
[----:B------:R-:W-:-:S02]  /*0a20*/  ISETP.GE.AND P0, PT, R25, UR15, PT ;  /* 0x0000000f19007c0c */ /* 0x000fc4000bf06270 */
[----:B------:R-:W-:Y:S01]  /*0a30*/  LOP3.LUT R11, R21, R25, RZ, 0xfc, !PT ;  /* 0x00000019150b7212 */ /* 0x000fe200078efcff */
[----:B------:R-:W-:Y:S02]  /*0a40*/  @!P4 IMAD.IADD R20, R20, 0x1, -R17 ;  /* 0x000000011414c824 */ /* 0x000fe400078e0a11 */
[----:B------:R-:W-:Y:S01]  /*0a50*/  @!P4 VIADD R10, R10, 0x1 ;  /* 0x000000010a0ac836 */ /* 0x000fe20000000000 */
[----:B------:R-:W-:Y:S02]  /*0a60*/  ISETP.LT.OR P1, PT, R11, RZ, P0 ;  /* 0x000000ff0b00720c */ /* 0x000fe40000721670 */
[----:B------:R-:W-:Y:S02]  /*0a70*/  ISETP.GE.U32.AND P3, PT, R20, R17, PT ;  /* 0x000000111400720c */ /* 0x000fe40003f66070 */
[----:B------:R-:W-:Y:S02]  /*0a80*/  ISETP.GE.OR P1, PT, R21, UR14, P1 ;  /* 0x0000000e15007c0c */ /* 0x000fe40008f26670 */
[----:B------:R-:W-:-:S02]  /*0a90*/  LOP3.LUT R11, R15, R14, RZ, 0x3c, !PT ;  /* 0x0000000e0f0b7212 */ /* 0x000fc400078e3cff */
[----:B------:R-:W-:Y:S02]  /*0aa0*/  ISETP.NE.AND P4, PT, R14, RZ, PT ;  /* 0x000000ff0e00720c */ /* 0x000fe40003f85270 */
[----:B------:R-:W-:-:S05]  /*0ab0*/  ISETP.GE.AND P5, PT, R11, RZ, PT ;  /* 0x000000ff0b00720c */ /* 0x000fca0003fa6270 */
[----:B------:R-:W-:Y:S02]  /*0ac0*/  @P3 VIADD R10, R10, 0x1 ;  /* 0x000000010a0a3836 */ /* 0x000fe40000000000 */
[----:B------:R-:W0:Y:S01]  /*0ad0*/  @!P1 LDC.64 R28, c[0x0][0x210] ;  /* 0x00008400ff1c9b82 */ /* 0x000e220000000a00 */
[----:B-1----:R-:W-:-:S05]  /*0ae0*/  IMAD.WIDE R12, R19, 0x8, R12 ;  /* 0x00000008130c7825 */ /* 0x002fca00078e020c */
[----:B------:R-:W-:Y:S02]  /*0af0*/  @!P5 IADD3 R10, -R10, RZ, RZ ;  /* 0x000000ff0a0ad210 */ /* 0x000fe40007ffe1ff */
[----:B------:R-:W-:Y:S02]  /*0b00*/  @!P4 LOP3.LUT R10, RZ, R14, RZ, 0x33, !PT ;  /* 0x0000000eff0ac212 */ /* 0x000fe400078e33ff */
[----:B------:R-:W2:Y:S03]  /*0b10*/  @!P1 LDG.E.64 R14, desc[UR6][R12.64] ;  /* 0x000000060c0e9981 */ /* 0x000ea6000c1e1b00 */
[----:B------:R-:W-:Y:S01]  /*0b20*/  IMAD R24, R3, R16, R10 ;  /* 0x0000001003187224 */ /* 0x000fe200078e020a */
[----:B------:R-:W-:-:S03]  /*0b30*/  CS2R R10, SRZ ;  /* 0x00000000000a7805 */ /* 0x000fc6000001ff00 */
[----:B------:R-:W-:-:S03]  /*0b40*/  IMAD R17, R24, UR15, R25 ;  /* 0x0000000f18117c24 */ /* 0x000fc6000f8e0219 */
[----:B------:R1:W2:Y:S01]  /*0b50*/  @P2 LDG.E.64 R10, desc[UR6][R22.64] ;  /* 0x00000006160a2981 */ /* 0x0002a2000c1e1b00 */
[----:B------:R-:W-:-:S04]  /*0b60*/  @!P1 IMAD R27, R17, UR14, R21 ;  /* 0x0000000e111b9c24 */ /* 0x000fc8000f8e0215 */
[----:B0-----:R-:W-:-:S05]  /*0b70*/  @!P1 IMAD.WIDE R28, R27, 0x8, R28 ;  /* 0x000000081b1c9825 */ /* 0x001fca00078e021c */
[----:B------:R-:W2:Y:S01]  /*0b80*/  @!P1 LDG.E.64 R18, desc[UR6][R28.64] ;  /* 0x000000061c129981 */ /* 0x000ea2000c1e1b00 */
[----:B------:R-:W-:-:S05]  /*0b90*/  VIADD R20, R21, UR16 ;  /* 0x0000001015147c36 */ /* 0x000fca0008000000 */
[----:B------:R-:W-:-:S04]  /*0ba0*/  LOP3.LUT R16, R20, R25, RZ, 0xfc, !PT ;  /* 0x0000001914107212 */ /* 0x000fc800078efcff */
[----:B------:R-:W-:-:S04]  /*0bb0*/  ISETP.LT.OR P2, PT, R16, RZ, P0 ;  /* 0x000000ff1000720c */ /* 0x000fc80000741670 */
[----:B------:R-:W-:-:S13]  /*0bc0*/  ISETP.GE.OR P2, PT, R20, UR14, P2 ;  /* 0x0000000e14007c0c */ /* 0x000fda0009746670 */
[----:B------:R-:W0:Y:S01]  /*0bd0*/  @!P2 LDC.64 R26, c[0x0][0x210] ;  /* 0x00008400ff1aab82 */ /* 0x000e220000000a00 */
[----:B------:R-:W-:Y:S02]  /*0be0*/  @!P2 IMAD R16, R17, UR14, R20 ;  /* 0x0000000e1110ac24 */ /* 0x000fe4000f8e0214 */
[----:B-1----:R-:W-:Y:S02]  /*0bf0*/  VIADD R22, R20, UR16 ;  /* 0x0000001014167c36 */ /* 0x002fe40008000000 */
[----:B0-----:R-:W-:-:S06]  /*0c00*/  @!P2 IMAD.WIDE R26, R16, 0x8, R26 ;  /* 0x00000008101aa825 */ /* 0x001fcc00078e021a */
[----:B------:R-:W3:Y:S01]  /*0c10*/  @!P2 LDG.E.64 R26, desc[UR6][R26.64] ;  /* 0x000000061a1aa981 */ /* 0x000ee2000c1e1b00 */
[----:B--2---:R-:W-:-:S03]  /*0c20*/  @!P1 DFMA R10, R18, R14, R10 ;  /* 0x0000000e120a922b */ /* 0x004fc6000000000a */
[----:B------:R-:W3:Y:S01]  /*0c30*/  @!P2 LDG.E.64 R18, desc[UR6][R12.64+0x8] ;  /* 0x000008060c12a981 */ /* 0x000ee2000c1e1b00 */
[----:B------:R-:W-:-:S04]  /*0c40*/  LOP3.LUT R14, R22, R25, RZ, 0xfc, !PT ;  /* 0x00000019160e7212 */ /* 0x000fc800078efcff */
[----:B------:R-:W-:-:S04]  /*0c50*/  ISETP.LT.OR P0, PT, R14, RZ, P0 ;  /* 0x000000ff0e00720c */ /* 0x000fc80000701670 */
[----:B------:R-:W-:-:S13]  /*0c60*/  ISETP.GE.OR P0, PT, R22, UR14, P0 ;  /* 0x0000000e16007c0c */ /* 0x000fda0008706670 */
[----:B------:R-:W0:Y:S01]  /*0c70*/  @!P0 LDC.64 R14, c[0x0][0x210] ;  /* 0x00008400ff0e8b82 */ /* 0x000e220000000a00 */
[----:B------:R-:W-:-:S04]  /*0c80*/  @!P0 IMAD R17, R17, UR14, R22 ;  /* 0x0000000e11118c24 */ /* 0x000fc8000f8e0216 */
[----:B0-----:R-:W-:Y:S02]  /*0c90*/  @!P0 IMAD.WIDE R14, R17, 0x8, R14 ;  /* 0x00000008110e8825 */ /* 0x001fe400078e020e */
[----:B------:R-:W2:Y:S04]  /*0ca0*/  @!P0 LDG.E.64 R16, desc[UR6][R12.64+0x10] ;  /* 0x000010060c108981 */ /* 0x000ea8000c1e1b00 */
[----:B------:R-:W2:Y:S01]  /*0cb0*/  @!P0 LDG.E.64 R14, desc[UR6][R14.64] ;  /* 0x000000060e0e8981 */ /* 0x000ea2000c1e1b00 */
[----:B------:R-:W-:-:S05]  /*0cc0*/  VIADD R25, R25, UR17 ;  /* 0x0000001119197c36 */ /* 0x000fca0008000000 */
[----:B------:R-:W-:Y:S01]  /*0cd0*/  ISETP.GE.AND P3, PT, R25, UR15, PT ;  /* 0x0000000f19007c0c */ /* 0x000fe2000bf66270 */
[----:B------:R-:W-:Y:S01]  /*0ce0*/  IMAD R23, R24, UR15, R25 ;  /* 0x0000000f18177c24 */ /* 0x000fe2000f8e0219 */
[----:B---3--:R-:W-:Y:S01]  /*0cf0*/  @!P2 DFMA R10, R26, R18, R10 ;  /* 0x000000121a0aa22b */ /* 0x008fe2000000000a */
[----:B------:R-:W-:-:S04]  /*0d00*/  LOP3.LUT R18, R21, R25, RZ, 0xfc, !PT ;  /* 0x0000001915127212 */ /* 0x000fc800078efcff */
[----:B------:R-:W-:-:S04]  /*0d10*/  ISETP.LT.OR P1, PT, R18, RZ, P3 ;  /* 0x000000ff1200720c */ /* 0x000fc80001f21670 */
[----:B------:R-:W-:-:S13]  /*0d20*/  ISETP.GE.OR P1, PT, R21, UR14, P1 ;  /* 0x0000000e15007c0c */ /* 0x000fda0008f26670 */
[----:B------:R-:W0:Y:S01]  /*0d30*/  @!P1 LDC.64 R18, c[0x0][0x210] ;  /* 0x00008400ff129b82 */ /* 0x000e220000000a00 */
[----:B------:R-:W-:-:S04]  /*0d40*/  @!P1 IMAD R27, R23, UR14, R21 ;  /* 0x0000000e171b9c24 */ /* 0x000fc8000f8e0215 */
[----:B0-----:R-:W-:Y:S01]  /*0d50*/  @!P1 IMAD.WIDE R18, R27, 0x8, R18 ;  /* 0x000000081b129825 */ /* 0x001fe200078e0212 */
[----:B--2---:R-:W-:-:S05]  /*0d60*/  @!P0 DFMA R10, R14, R16, R10 ;  /* 0x000000100e0a822b */ /* 0x004fca000000000a */
[----:B------:R-:W2:Y:S04]  /*0d70*/  @!P1 LDG.E.64 R18, desc[UR6][R18.64] ;  /* 0x0000000612129981 */ /* 0x000ea8000c1e1b00 */
[----:B------:R-:W2:Y:S01]  /*0d80*/  @!P1 LDG.E.64 R14, desc[UR6][R12.64+0x18] ;  /* 0x000018060c0e9981 */ /* 0x000ea2000c1e1b00 */
[----:B------:R-:W-:-:S04]  /*0d90*/  LOP3.LUT R16, R20, R25, RZ, 0xfc, !PT ;  /* 0x0000001914107212 */ /* 0x000fc800078efcff */
[----:B------:R-:W-:-:S04]  /*0da0*/  ISETP.LT.OR P0, PT, R16, RZ, P3 ;  /* 0x000000ff1000720c */ /* 0x000fc80001f01670 */
[----:B------:R-:W-:-:S13]  /*0db0*/  ISETP.GE.OR P2, PT, R20, UR14, P0 ;  /* 0x0000000e14007c0c */ /* 0x000fda0008746670 */
[----:B------:R-:W0:Y:S01]  /*0dc0*/  @!P2 LDC.64 R16, c[0x0][0x210] ;  /* 0x00008400ff10ab82 */ /* 0x000e220000000a00 */
[----:B------:R-:W-:Y:S01]  /*0dd0*/  LOP3.LUT R26, R22, R25, RZ, 0xfc, !PT ;  /* 0x00000019161a7212 */ /* 0x000fe200078efcff */
[----:B------:R-:W-:-:S03]  /*0de0*/  @!P2 IMAD R27, R23, UR14, R20 ;  /* 0x0000000e171bac24 */ /* 0x000fc6000f8e0214 */
[----:B------:R-:W-:-:S04]  /*0df0*/  ISETP.LT.OR P0, PT, R26, RZ, P3 ;  /* 0x000000ff1a00720c */ /* 0x000fc80001f01670 */
[----:B------:R-:W-:Y:S01]  /*0e00*/  ISETP.GE.OR P0, PT, R22, UR14, P0 ;  /* 0x0000000e16007c0c */ /* 0x000fe20008706670 */
[----:B0-----:R-:W-:-:S06]  /*0e10*/  @!P2 IMAD.WIDE R16, R27, 0x8, R16 ;  /* 0x000000081b10a825 */ /* 0x001fcc00078e0210 */
[----:B------:R-:W3:Y:S06]  /*0e20*/  @!P2 LDG.E.64 R16, desc[UR6][R16.64] ;  /* 0x000000061010a981 */ /* 0x000eec000c1e1b00 */
[----:B------:R-:W-:Y:S01]  /*0e30*/  @!P0 IMAD R27, R23, UR14, R22 ;  /* 0x0000000e171b8c24 */ /* 0x000fe2000f8e0216 */
[----:B--2---:R-:W-:Y:S01]  /*0e40*/  @!P1 DFMA R10, R18, R14, R10 ;  /* 0x0000000e120a922b */ /* 0x004fe2000000000a */
[----:B------:R-:W3:Y:S01]  /*0e50*/  @!P2 LDG.E.64 R14, desc[UR6][R12.64+0x20] ;  /* 0x000020060c0ea981 */ /* 0x000ee2000c1e1b00 */
[----:B------:R-:W0:Y:S02]  /*0e60*/  @!P0 LDC.64 R18, c[0x0][0x210] ;  /* 0x00008400ff128b82 */ /* 0x000e240000000a00 */
[----:B0-----:R-:W-:-:S02]  /*0e70*/  @!P0 IMAD.WIDE R26, R27, 0x8, R18 ;  /* 0x000000081b1a8825 */ /* 0x001fc400078e0212 */
[----:B------:R-:W2:Y:S04]  /*0e80*/  @!P0 LDG.E.64 R18, desc[UR6][R12.64+0x28] ;  /* 0x000028060c128981 */ /* 0x000ea8000c1e1b00 */
[----:B------:R-:W2:Y:S01]  /*0e90*/  @!P0 LDG.E.64 R26, desc[UR6][R26.64] ;  /* 0x000000061a1a8981 */ /* 0x000ea2000c1e1b00 */
[----:B------:R-:W-:-:S04]  /*0ea0*/  IADD3 R23, R25, UR17, RZ ;  /* 0x0000001119177c10 */ /* 0x000fc8000fffe0ff */
[----:B------:R-:W-:Y:S01]  /*0eb0*/  ISETP.GE.AND P3, PT, R23, UR15, PT ;  /* 0x0000000f17007c0c */ /* 0x000fe2000bf66270 */
[----:B---3--:R-:W-:Y:S01]  /*0ec0*/  @!P2 DFMA R10, R16, R14, R10 ;  /* 0x0000000e100aa22b */ /* 0x008fe2000000000a */
[----:B------:R-:W-:-:S04]  /*0ed0*/  LOP3.LUT R14, R21, R23, RZ, 0xfc, !PT ;  /* 0x00000017150e7212 */ /* 0x000fc800078efcff */
[----:B------:R-:W-:Y:S02]  /*0ee0*/  ISETP.LT.OR P1, PT, R14, RZ, P3 ;  /* 0x000000ff0e00720c */ /* 0x000fe40001f21670 */
[-C--:B------:R-:W-:Y:S02]  /*0ef0*/  LOP3.LUT R14, R20, R23.reuse, RZ, 0xfc, !PT ;  /* 0x00000017140e7212 */ /* 0x080fe400078efcff */
[----:B------:R-:W-:Y:S02]  /*0f00*/  ISETP.GE.OR P1, PT, R21, UR14, P1 ;  /* 0x0000000e15007c0c */ /* 0x000fe40008f26670 */
[----:B------:R-:W-:Y:S02]  /*0f10*/  ISETP.LT.OR P2, PT, R14, RZ, P3 ;  /* 0x000000ff0e00720c */ /* 0x000fe40001f41670 */
[----:B------:R-:W-:Y:S02]  /*0f20*/  LOP3.LUT R14, R22, R23, RZ, 0xfc, !PT ;  /* 0x00000017160e7212 */ /* 0x000fe400078efcff */
[----:B------:R-:W-:-:S02]  /*0f30*/  ISETP.GE.OR P2, PT, R20, UR14, P2 ;  /* 0x0000000e14007c0c */ /* 0x000fc40009746670 */
[----:B------:R-:W-:-:S05]  /*0f40*/  ISETP.LT.OR P3, PT, R14, RZ, P3 ;  /* 0x000000ff0e00720c */ /* 0x000fca0001f61670 */
[----:B------:R-:W0:Y:S01]  /*0f50*/  @!P1 LDC.64 R16, c[0x0][0x210] ;  /* 0x00008400ff109b82 */ /* 0x000e220000000a00 */
[----:B------:R-:W-:-:S07]  /*0f60*/  ISETP.GE.OR P3, PT, R22, UR14, P3 ;  /* 0x0000000e16007c0c */ /* 0x000fce0009f66670 */
[----:B------:R-:W1:Y:S01]  /*0f70*/  @!P2 LDC.64 R14, c[0x0][0x210] ;  /* 0x00008400ff0eab82 */ /* 0x000e620000000a00 */
[----:B--2---:R-:W-:Y:S01]  /*0f80*/  @!P0 DFMA R10, R26, R18, R10 ;  /* 0x000000121a0a822b */ /* 0x004fe2000000000a */
[----:B------:R-:W-:-:S06]  /*0f90*/  IMAD R23, R24, UR15, R23 ;  /* 0x0000000f18177c24 */ /* 0x000fcc000f8e0217 */
[----:B------:R-:W2:Y:S01]  /*0fa0*/  @!P3 LDC.64 R18, c[0x0][0x210] ;  /* 0x00008400ff12bb82 */ /* 0x000ea20000000a00 */
[C---:B------:R-:W-:Y:S02]  /*0fb0*/  @!P1 IMAD R25, R23.reuse, UR14, R21 ;  /* 0x0000000e17199c24 */ /* 0x040fe4000f8e0215 */
[----:B------:R-:W-:Y:S02]  /*0fc0*/  @!P2 IMAD R21, R23, UR14, R20 ;  /* 0x0000000e1715ac24 */ /* 0x000fe4000f8e0214 */
[----:B0-----:R-:W-:Y:S02]  /*0fd0*/  @!P1 IMAD.WIDE R24, R25, 0x8, R16 ;  /* 0x0000000819189825 */ /* 0x001fe400078e0210 */
[----:B------:R-:W3:Y:S04]  /*0fe0*/  @!P1 LDG.E.64 R16, desc[UR6][R12.64+0x30] ;  /* 0x000030060c109981 */ /* 0x000ee8000c1e1b00 */
[----:B------:R-:W3:Y:S01]  /*0ff0*/  @!P1 LDG.E.64 R24, desc[UR6][R24.64] ;  /* 0x0000000618189981 */ /* 0x000ee2000c1e1b00 */
[----:B-1----:R-:W-:-:S03]  /*1000*/  @!P2 IMAD.WIDE R14, R21, 0x8, R14 ;  /* 0x00000008150ea825 */ /* 0x002fc600078e020e */
[----:B------:R-:W4:Y:S01]  /*1010*/  @!P2 LDG.E.64 R20, desc[UR6][R12.64+0x38] ;  /* 0x000038060c14a981 */ /* 0x000f22000c1e1b00 */
[----:B------:R-:W-:-:S03]  /*1020*/  @!P3 IMAD R23, R23, UR14, R22 ;  /* 0x0000000e1717bc24 */ /* 0x000fc6000f8e0216 */
[----:B------:R-:W4:Y:S01]  /*1030*/  @!P2 LDG.E.64 R14, desc[UR6][R14.64] ;  /* 0x000000060e0ea981 */ /* 0x000f22000c1e1b00 */
[----:B--2---:R-:W-:-:S03]  /*1040*/  @!P3 IMAD.WIDE R18, R23, 0x8, R18 ;  /* 0x000000081712b825 */ /* 0x004fc600078e0212 */
[----:B------:R-:W2:Y:S04]  /*1050*/  @!P3 LDG.E.64 R22, desc[UR6][R12.64+0x40] ;  /* 0x000040060c16b981 */ /* 0x000ea8000c1e1b00 */
[----:B------:R-:W2:Y:S01]  /*1060*/  @!P3 LDG.E.64 R18, desc[UR6][R18.64] ;  /* 0x000000061212b981 */ /* 0x000ea2000c1e1b00 */
[----:B------:R-:W-:Y:S01]  /*1070*/  ULDC UR4, c[0x0][0xc] ;  /* 0x0000030000047ab9 */ /* 0x000fe20000000800 */
[----:B---3--:R-:W-:Y:S01]  /*1080*/  @!P1 DFMA R10, R24, R16, R10 ;  /* 0x00000010180a922b */ /* 0x008fe2000000000a */
[----:B------:R-:W-:-:S07]  /*1090*/  SHF.R.S64 R16, R8, 0x1d, R7 ;  /* 0x0000001d08107819 */ /* 0x000fce0000001007 */
[----:B----4-:R-:W-:Y:S01]  /*10a0*/  @!P2 DFMA R10, R14, R20, R10 ;  /* 0x000000140e0aa22b */ /* 0x010fe2000000000a */
[----:B------:R-:W-:Y:S01]  /*10b0*/  IADD3 R16, P0, R16, UR18, RZ ;  /* 0x0000001210107c10 */ /* 0x000fe2000ff1e0ff */
[----:B------:R-:W-:-:S03]  /*10c0*/  IMAD R14, R0, UR4, RZ ;  /* 0x00000004000e7c24 */ /* 0x000fc6000f8e02ff */
[----:B------:R-:W-:-:S03]  /*10d0*/  LEA.HI.X.SX32 R17, R7, UR19, 0x3, P0 ;  /* 0x0000001307117c11 */ /* 0x000fc600080f1eff */
[----:B--2---:R-:W-:Y:S01]  /*10e0*/  @!P3 DFMA R10, R18, R22, R10 ;  /* 0x00000016120ab22b */ /* 0x004fe2000000000a */
[----:B------:R-:W-:-:S05]  /*10f0*/  IADD3 R9, P0, R14, R9, RZ ;  /* 0x000000090e097210 */ /* 0x000fca0007f1e0ff */
[----:B------:R-:W-:Y:S01]  /*1100*/  IMAD.X R6, RZ, RZ, R6, P0 ;  /* 0x000000ffff067224 */ /* 0x000fe200000e0606 */
[----:B------:R1:W-:Y:S01]  /*1110*/  STG.E.64 desc[UR6][R16.64], R10 ;  /* 0x0000000a10007986 */ /* 0x0003e2000c101b06 */
[----:B------:R-:W-:-:S04]  /*1120*/  ISETP.GE.U32.AND P0, PT, R9, UR20, PT ;  /* 0x0000001409007c0c */ /* 0x000fc8000bf06070 */
[----:B------:R-:W-:Y:S02]  /*1130*/  ISETP.GE.AND.EX P0, PT, R6, UR8, PT, P0 ;  /* 0x0000000806007c0c */ /* 0x000fe4000bf06300 */
[----:B------:R-:W-:-:S05]  /*1140*/  IADD3 R8, P1, RZ, R8, RZ ;  /* 0x00000008ff087210 */ /* 0x000fca0007f3e0ff */
[----:B------:R-:W-:-:S06]  /*1150*/  IMAD.X R7, R14, 0x1, R7, P1 ;  /* 0x000000010e077824 */ /* 0x000fcc00008e0607 */
[----:B-1----:R-:W-:Y:S05]  /*1160*/  @!P0 BRA `(.L_x_1077) ;  /* 0xfffffff000a88947 */ /* 0x002fea000383ffff */
[----:B------:R-:W-:Y:S05]  /*1170*/  BSYNC B0 ;  /* 0x0000000000007941 */ /* 0x000fea0003800000 */
.L_x_1076:
[----:B------:R-:W-:Y:S05]  /*1180*/  EXIT ;  /* 0x000000000000794d */ /* 0x000fea0003800000 */
.L_x_1075:
[----:B------:R-:W0:Y:S01]  /*1190*/  LDC R2, c[0x0][0x2b0] ;  /* 0x0000ac00ff027b82 */ /* 0x000e220000000800 */
[----:B------:R-:W-:Y:S01]  /*11a0*/  BSSY B0, `(.L_x_1078) ;  /* 0x00000ce000007945 */ /* 0x000fe20003800000 */
[----:B------:R-:W-:Y:S01]  /*11b0*/  IMAD.MOV.U32 R9, RZ, RZ, R8 ;  /* 0x000000ffff097224 */ /* 0x000fe200078e0008 */
[----:B------:R-:W-:Y:S01]  /*11c0*/  ULDC UR17, c[0x0][0x29c] ;  /* 0x0000a70000117ab9 */ /* 0x000fe20000000800 */
[----:B------:R-:W-:Y:S01]  /*11d0*/  ULDC.U8 UR5, c[0x0][0x298] ;  /* 0x0000a60000057ab9 */ /* 0x000fe20000000000 */
[----:B------:R-:W-:Y:S01]  /*11e0*/  ULDC UR9, c[0x0][0x2d0] ;  /* 0x0000b40000097ab9 */ /* 0x000fe20000000800 */
[----:B------:R-:W-:Y:S01]  /*11f0*/  ULDC UR16, c[0x0][0x2d4] ;  /* 0x0000b50000107ab9 */ /* 0x000fe20000000800 */
[----:B------:R-:W-:Y:S01]  /*1200*/  ULDC.64 UR10, c[0x0][0x2c0] ;  /* 0x0000b000000a7ab9 */ /* 0x000fe20000000a00 */
[----:B------:R-:W1:Y:S01]  /*1210*/  LDC R5, c[0x0][0x2b0] ;  /* 0x0000ac00ff057b82 */ /* 0x000e620000000800 */
[----:B------:R-:W-:Y:S01]  /*1220*/  ULDC.64 UR14, c[0x0][0x2a8] ;  /* 0x0000aa00000e7ab9 */ /* 0x000fe20000000a00 */
[----:B------:R-:W-:Y:S01]  /*1230*/  ULDC.64 UR12, c[0x0][0x2b8] ;  /* 0x0000ae00000c7ab9 */ /* 0x000fe20000000a00 */
[----:B------:R-:W-:-:S05]  /*1240*/  ULDC.64 UR18, c[0x0][0x238] ;  /* 0x00008e0000127ab9 */ /* 0x000fca0000000a00 */
[----:B------:R-:W2:Y:S01]  /*1250*/  LDC R6, c[0x0][0x2a0] ;  /* 0x0000a800ff067b82 */ /* 0x000ea20000000800 */
[----:B0-----:R-:W-:-:S04]  /*1260*/  IABS R4, R2 ;  /* 0x0000000200047213 */ /* 0x001fc80000000000 */
[----:B------:R-:W0:Y:S08]  /*1270*/  I2F.RP R2, R4 ;  /* 0x0000000400027306 */ /* 0x000e300000209400 */
[----:B0-----:R-:W0:Y:S02]  /*1280*/  MUFU.RCP R2, R2 ;  /* 0x0000000200027308 */ /* 0x001e240000001000 */
[----:B0-----:R-:W-:-:S02]  /*1290*/  VIADD R10, R2, 0xffffffe ;  /* 0x0ffffffe020a7836 */ /* 0x001fc40000000000 */
[----:B------:R-:W-:-:S04]  /*12a0*/  IMAD.MOV.U32 R2, RZ, RZ, RZ ;  /* 0x000000ffff027224 */ /* 0x000fc800078e00ff */
[----:B------:R0:W3:Y:S02]  /*12b0*/  F2I.FTZ.U32.TRUNC.NTZ R11, R10 ;  /* 0x0000000a000b7305 */ /* 0x0000e4000021f000 */
[----:B0-----:R-:W-:Y:S01]  /*12c0*/  IMAD.MOV.U32 R10, RZ, RZ, RZ ;  /* 0x000000ffff0a7224 */ /* 0x001fe200078e00ff */
[----:B---3--:R-:W-:-:S05]  /*12d0*/  IADD3 R7, RZ, -R11, RZ ;  /* 0x8000000bff077210 */ /* 0x008fca0007ffe0ff */
[----:B------:R-:W-:-:S04]  /*12e0*/  IMAD R7, R7, R4, RZ ;  /* 0x0000000407077224 */ /* 0x000fc800078e02ff */
[----:B-12---:R-:W-:-:S07]  /*12f0*/  IMAD.HI.U32 R7, R11, R7, R10 ;  /* 0x000000070b077227 */ /* 0x006fce00078e000a */
.L_x_1079:
[----:B------:R-:W0:Y:S01]  /*1300*/  LDC R12, c[0x0][0x2b4] ;  /* 0x0000ad00ff0c7b82 */ /* 0x000e220000000800 */
[----:B------:R-:W-:Y:S01]  /*1310*/  IABS R10, R8 ;  /* 0x00000008000a7213 */ /* 0x000fe20000000000 */
[----:B------:R-:W-:Y:S01]  /*1320*/  IMAD.MOV R23, RZ, RZ, -R5 ;  /* 0x000000ffff177224 */ /* 0x000fe200078e0a05 */
[----:B------:R-:W-:Y:S01]  /*1330*/  IABS R14, R5 ;  /* 0x00000005000e7213 */ /* 0x000fe20000000000 */
[----:B------:R-:W-:Y:S01]  /*1340*/  UPRMT UR4, UR5, 0x8880, URZ ;  /* 0x0000888005047896 */ /* 0x000fe2000800003f */
[----:B------:R-:W-:Y:S01]  /*1350*/  ISETP.NE.AND P5, PT, R6, RZ, PT ;  /* 0x000000ff0600720c */ /* 0x000fe20003fa5270 */
[----:B------:R-:W-:Y:S02]  /*1360*/  IMAD.HI.U32 R13, R7, R10, RZ ;  /* 0x0000000a070d7227 */ /* 0x000fe400078e00ff */
[----:B------:R-:W1:Y:S03]  /*1370*/  LDC.64 R24, c[0x0][0x2c8] ;  /* 0x0000b200ff187b82 */ /* 0x000e660000000a00 */
[----:B------:R-:W-:-:S05]  /*1380*/  IADD3 R11, -R13, RZ, RZ ;  /* 0x000000ff0d0b7210 */ /* 0x000fca0007ffe1ff */
[----:B------:R-:W-:Y:S01]  /*1390*/  IMAD R11, R14, R11, R10 ;  /* 0x0000000b0e0b7224 */ /* 0x000fe200078e020a */
[----:B------:R-:W-:-:S04]  /*13a0*/  LOP3.LUT R10, R8, R5, RZ, 0x3c, !PT ;  /* 0x00000005080a7212 */ /* 0x000fc800078e3cff */
[----:B------:R-:W-:Y:S02]  /*13b0*/  ISETP.GT.U32.AND P1, PT, R4, R11, PT ;  /* 0x0000000b0400720c */ /* 0x000fe40003f24070 */
[----:B------:R-:W-:Y:S02]  /*13c0*/  ISETP.GE.AND P2, PT, R10, RZ, PT ;  /* 0x000000ff0a00720c */ /* 0x000fe40003f46270 */
[----:B0-----:R-:W-:-:S04]  /*13d0*/  IABS R15, R12 ;  /* 0x0000000c000f7213 */ /* 0x001fc80000000000 */
[----:B------:R-:W0:Y:S05]  /*13e0*/  I2F.RP R16, R15 ;  /* 0x0000000f00107306 */ /* 0x000e2a0000209400 */
[----:B------:R-:W-:Y:S02]  /*13f0*/  @!P1 IMAD.IADD R11, R11, 0x1, -R14 ;  /* 0x000000010b0b9824 */ /* 0x000fe400078e0a0e */
[----:B------:R-:W-:Y:S01]  /*1400*/  @!P1 VIADD R13, R13, 0x1 ;  /* 0x000000010d0d9836 */ /* 0x000fe20000000000 */
[----:B------:R-:W-:Y:S02]  /*1410*/  ISETP.NE.AND P1, PT, R5, RZ, PT ;  /* 0x000000ff0500720c */ /* 0x000fe40003f25270 */
[----:B------:R-:W-:Y:S01]  /*1420*/  ISETP.GE.U32.AND P0, PT, R11, R4, PT ;  /* 0x000000040b00720c */ /* 0x000fe20003f06070 */
[----:B0-----:R-:W0:-:S12]  /*1430*/  MUFU.RCP R16, R16 ;  /* 0x0000001000107308 */ /* 0x001e180000001000 */
[----:B------:R-:W-:-:S05]  /*1440*/  @P0 IADD3 R13, R13, 0x1, RZ ;  /* 0x000000010d0d0810 */ /* 0x000fca0007ffe0ff */
[----:B------:R-:W-:Y:S01]  /*1450*/  @!P2 IMAD.MOV R13, RZ, RZ, -R13 ;  /* 0x000000ffff0da224 */ /* 0x000fe200078e0a0d */
[----:B------:R-:W-:Y:S01]  /*1460*/  @!P1 LOP3.LUT R13, RZ, R5, RZ, 0x33, !PT ;  /* 0x00000005ff0d9212 */ /* 0x000fe200078e33ff */
[----:B0-----:R-:W-:-:S03]  /*1470*/  VIADD R14, R16, 0xffffffe ;  /* 0x0ffffffe100e7836 */ /* 0x001fc60000000000 */
[----:B------:R-:W-:Y:S01]  /*1480*/  IABS R16, R13 ;  /* 0x0000000d00107213 */ /* 0x000fe20000000000 */
[----:B------:R-:W-:Y:S01]  /*1490*/  IMAD R23, R13, R23, R8 ;  /* 0x000000170d177224 */ /* 0x000fe200078e0208 */
[----:B------:R0:W2:Y:S03]  /*14a0*/  F2I.FTZ.U32.TRUNC.NTZ R11, R14 ;  /* 0x0000000e000b7305 */ /* 0x0000a6000021f000 */
[----:B-1----:R-:W-:Y:S01]  /*14b0*/  IMAD R23, R23, UR10, -R24 ;  /* 0x0000000a17177c24 */ /* 0x002fe2000f8e0a18 */
[----:B0-----:R-:W-:Y:S01]  /*14c0*/  IABS R14, R6 ;  /* 0x00000006000e7213 */ /* 0x001fe20000000000 */
[----:B--2---:R-:W-:-:S04]  /*14d0*/  IMAD.MOV R10, RZ, RZ, -R11 ;  /* 0x000000ffff0a7224 */ /* 0x004fc800078e0a0b */
[----:B------:R-:W-:Y:S02]  /*14e0*/  IMAD R17, R10, R15, RZ ;  /* 0x0000000f0a117224 */ /* 0x000fe400078e02ff */
        /* <DEDUP_REMOVED lines=16> */
[----:B------:R-:W-:Y:S01]  /*15f0*/  ISETP.GE.AND P2, PT, R10, RZ, PT ;  /* 0x000000ff0a00720c */ /* 0x000fe20003f46270 */
[----:B------:R-:W-:-:S06]  /*1600*/  HFMA2.MMA R10, -RZ, RZ, 0, 0 ;  /* 0x00000000ff0a7435 */ /* 0x000fcc00000001ff */
[----:B------:R-:W-:Y:S02]  /*1610*/  @P0 VIADD R26, R26, 0x1 ;  /* 0x000000011a1a0836 */ /* 0x000fe40000000000 */
[----:B0-----:R-:W-:-:S04]  /*1620*/  IMAD.MOV R15, RZ, RZ, -R11 ;  /* 0x000000ffff0f7224 */ /* 0x001fc800078e0a0b */
[----:B------:R-:W-:Y:S01]  /*1630*/  @!P2 IMAD.MOV R26, RZ, RZ, -R26 ;  /* 0x000000ffff1aa224 */ /* 0x000fe200078e0a1a */
[----:B------:R-:W-:Y:S01]  /*1640*/  @!P1 LOP3.LUT R26, RZ, R12, RZ, 0x33, !PT ;  /* 0x0000000cff1a9212 */ /* 0x000fe200078e33ff */
[----:B------:R-:W-:Y:S01]  /*1650*/  IMAD R15, R15, R14, RZ ;  /* 0x0000000e0f0f7224 */ /* 0x000fe200078e02ff */
[----:B------:R-:W-:Y:S01]  /*1660*/  ISETP.NE.AND P2, PT, RZ, UR4, PT ;  /* 0x00000004ff007c0c */ /* 0x000fe2000bf45270 */
[----:B------:R-:W-:Y:S01]  /*1670*/  UIMAD UR4, UR13, UR12, URZ ;  /* 0x0000000c0d0472a4 */ /* 0x000fe2000f8e023f */
[----:B------:R-:W-:Y:S01]  /*1680*/  IABS R16, R26 ;  /* 0x0000001a00107213 */ /* 0x000fe20000000000 */
[----:B------:R-:W-:Y:S01]  /*1690*/  IMAD.HI.U32 R10, R11, R15, R10 ;  /* 0x0000000f0b0a7227 */ /* 0x000fe200078e000a */
[----:B------:R-:W-:-:S03]  /*16a0*/  ISETP.GE.AND P4, PT, R26, RZ, PT ;  /* 0x000000ff1a00720c */ /* 0x000fc60003f86270 */
[----:B------:R-:W-:Y:S02]  /*16b0*/  IMAD.MOV.U32 R11, RZ, RZ, R16 ;  /* 0x000000ffff0b7224 */ /* 0x000fe400078e0010 */
[----:B------:R-:W-:Y:S02]  /*16c0*/  IMAD.MOV R15, RZ, RZ, -R26 ;  /* 0x000000ffff0f7224 */ /* 0x000fe400078e0a1a */
[----:B------:R-:W-:Y:S02]  /*16d0*/  IMAD.HI.U32 R10, R10, R11, RZ ;  /* 0x0000000b0a0a7227 */ /* 0x000fe400078e00ff */
[----:B------:R-:W0:Y:S02]  /*16e0*/  @P2 LDC.64 R28, c[0x0][0x288] ;  /* 0x0000a200ff1c2b82 */ /* 0x000e240000000a00 */
[----:B------:R-:W-:Y:S01]  /*16f0*/  IMAD R12, R12, R15, R13 ;  /* 0x0000000f0c0c7224 */ /* 0x000fe200078e020d */
[----:B------:R-:W-:-:S03]  /*1700*/  IADD3 R10, -R10, RZ, RZ ;  /* 0x000000ff0a0a7210 */ /* 0x000fc60007ffe1ff */
[----:B------:R-:W-:Y:S02]  /*1710*/  IMAD R25, R12, UR11, -R25 ;  /* 0x0000000b0c197c24 */ /* 0x000fe4000f8e0a19 */
[----:B------:R-:W-:Y:S01]  /*1720*/  IMAD R11, R14, R10, R11 ;  /* 0x0000000a0e0b7224 */ /* 0x000fe200078e020b */
[----:B------:R-:W1:Y:S01]  /*1730*/  LDC.64 R12, c[0x0][0x260] ;  /* 0x00009800ff0c7b82 */ /* 0x000e620000000a00 */
[----:B------:R-:W-:Y:S01]  /*1740*/  IMAD R19, R26, UR15, R25 ;  /* 0x0000000f1a137c24 */ /* 0x000fe2000f8e0219 */
[----:B------:R-:W-:Y:S02]  /*1750*/  ISETP.GE.AND P0, PT, R25, UR15, PT ;  /* 0x0000000f19007c0c */ /* 0x000fe4000bf06270 */
[----:B------:R-:W-:Y:S02]  /*1760*/  ISETP.GT.U32.AND P3, PT, R14, R11, PT ;  /* 0x0000000b0e00720c */ /* 0x000fe40003f64070 */
[----:B------:R-:W-:-:S04]  /*1770*/  LOP3.LUT R10, R23, R25, RZ, 0xfc, !PT ;  /* 0x00000019170a7212 */ /* 0x000fc800078efcff */
[----:B------:R-:W-:-:S04]  /*1780*/  ISETP.LT.OR P1, PT, R10, RZ, P0 ;  /* 0x000000ff0a00720c */ /* 0x000fc80000721670 */
[----:B------:R-:W-:-:S03]  /*1790*/  ISETP.GE.OR P1, PT, R23, UR14, P1 ;  /* 0x0000000e17007c0c */ /* 0x000fc60008f26670 */
[----:B------:R-:W-:-:S05]  /*17a0*/  @!P3 IMAD.IADD R11, R11, 0x1, -R14 ;  /* 0x000000010b0bb824 */ /* 0x000fca00078e0a0e */
[----:B------:R-:W-:-:S05]  /*17b0*/  ISETP.GT.U32.AND P3, PT, R14, R11, PT ;  /* 0x0000000b0e00720c */ /* 0x000fca0003f64070 */
[----:B------:R-:W2:Y:S08]  /*17c0*/  @!P1 LDC.64 R16, c[0x0][0x210] ;  /* 0x00008400ff109b82 */ /* 0x000eb00000000a00 */
[----:B------:R-:W-:-:S04]  /*17d0*/  @!P3 IMAD.IADD R11, R11, 0x1, -R14 ;  /* 0x000000010b0bb824 */ /* 0x000fc800078e0a0e */
[----:B------:R-:W-:Y:S02]  /*17e0*/  IMAD.MOV.U32 R21, RZ, RZ, R11 ;  /* 0x000000ffff157224 */ /* 0x000fe400078e000b */
[----:B------:R-:W-:-:S03]  /*17f0*/  @!P1 IMAD R11, R19, UR14, R23 ;  /* 0x0000000e130b9c24 */ /* 0x000fc6000f8e0217 */
[----:B------:R-:W-:Y:S02]  /*1800*/  @!P4 IADD3 R21, -R21, RZ, RZ ;  /* 0x000000ff1515c210 */ /* 0x000fe40007ffe1ff */
[----:B------:R-:W-:-:S05]  /*1810*/  @!P5 LOP3.LUT R21, RZ, R6, RZ, 0x33, !PT ;  /* 0x00000006ff15d212 */ /* 0x000fca00078e33ff */
[----:B------:R-:W-:Y:S02]  /*1820*/  IMAD R15, R21, UR4, RZ ;  /* 0x00000004150f7c24 */ /* 0x000fe4000f8e02ff */
[----:B--2---:R-:W-:Y:S01]  /*1830*/  @!P1 IMAD.WIDE R16, R11, 0x8, R16 ;  /* 0x000000080b109825 */ /* 0x004fe200078e0210 */
[----:B------:R-:W-:-:S03]  /*1840*/  CS2R R10, SRZ ;  /* 0x00000000000a7805 */ /* 0x000fc6000001ff00 */
[----:B0-----:R-:W-:Y:S02]  /*1850*/  @P2 IMAD.WIDE R28, R21, 0x8, R28 ;  /* 0x00000008151c2825 */ /* 0x001fe400078e021c */
[----:B------:R-:W2:Y:S02]  /*1860*/  @!P1 LDG.E.64 R16, desc[UR6][R16.64] ;  /* 0x0000000610109981 */ /* 0x000ea4000c1e1b00 */
[----:B-1----:R-:W-:Y:S02]  /*1870*/  IMAD.WIDE R12, R15, 0x8, R12 ;  /* 0x000000080f0c7825 */ /* 0x002fe400078e020c */
[----:B------:R-:W2:Y:S04]  /*1880*/  @P2 LDG.E.64 R10, desc[UR6][R28.64] ;  /* 0x000000061c0a2981 */ /* 0x000ea8000c1e1b00 */
[----:B------:R-:W2:Y:S01]  /*1890*/  @!P1 LDG.E.64 R14, desc[UR6][R12.64] ;  /* 0x000000060c0e9981 */ /* 0x000ea2000c1e1b00 */
[----:B------:R-:W-:-:S05]  /*18a0*/  VIADD R24, R23, UR9 ;  /* 0x0000000917187c36 */ /* 0x000fca0008000000 */
[----:B------:R-:W-:-:S04]  /*18b0*/  LOP3.LUT R18, R24, R25, RZ, 0xfc, !PT ;  /* 0x0000001918127212 */ /* 0x000fc800078efcff */
[----:B------:R-:W-:-:S04]  /*18c0*/  ISETP.LT.OR P2, PT, R18, RZ, P0 ;  /* 0x000000ff1200720c */ /* 0x000fc80000741670 */
[----:B------:R-:W-:-:S13]  /*18d0*/  ISETP.GE.OR P2, PT, R24, UR14, P2 ;  /* 0x0000000e18007c0c */ /* 0x000fda0009746670 */
[----:B------:R-:W0:Y:S01]  /*18e0*/  @!P2 LDC.64 R20, c[0x0][0x210] ;  /* 0x00008400ff14ab82 */ /* 0x000e220000000a00 */
[----:B------:R-:W-:Y:S02]  /*18f0*/  @!P2 IMAD R27, R19, UR14, R24 ;  /* 0x0000000e131bac24 */ /* 0x000fe4000f8e0218 */
[----:B------:R-:W-:Y:S02]  /*1900*/  VIADD R22, R24, UR9 ;  /* 0x0000000918167c36 */ /* 0x000fe40008000000 */
[----:B0-----:R-:W-:-:S06]  /*1910*/  @!P2 IMAD.WIDE R20, R27, 0x8, R20 ;  /* 0x000000081b14a825 */ /* 0x001fcc00078e0214 */
[----:B------:R-:W3:Y:S01]  /*1920*/  @!P2 LDG.E.64 R20, desc[UR6][R20.64] ;  /* 0x000000061414a981 */ /* 0x000ee2000c1e1b00 */
[----:B--2---:R-:W-:Y:S01]  /*1930*/  @!P1 DFMA R10, R16, R14, R10 ;  /* 0x0000000e100a922b */ /* 0x004fe2000000000a */
[----:B------:R-:W-:Y:S02]  /*1940*/  LOP3.LUT R16, R22, R25, RZ, 0xfc, !PT ;  /* 0x0000001916107212 */ /* 0x000fe400078efcff */
[----:B------:R-:W3:Y:S02]  /*1950*/  @!P2 LDG.E.64 R14, desc[UR6][R12.64+0x8] ;  /* 0x000008060c0ea981 */ /* 0x000ee4000c1e1b00 */
        /* <DEDUP_REMOVED lines=9> */
[----:B---3--:R-:W-:Y:S01]  /*19f0*/  @!P2 DFMA R10, R20, R14, R10 ;  /* 0x0000000e140aa22b */ /* 0x008fe2000000000a */
[----:B------:R-:W-:-:S04]  /*1a00*/  LOP3.LUT R14, R23, R25, RZ, 0xfc, !PT ;  /* 0x00000019170e7212 */ /* 0x000fc800078efcff */
[----:B------:R-:W-:-:S04]  /*1a10*/  ISETP.LT.OR P1, PT, R14, RZ, P3 ;  /* 0x000000ff0e00720c */ /* 0x000fc80001f21670 */
[----:B------:R-:W-:-:S13]  /*1a20*/  ISETP.GE.OR P1, PT, R23, UR14, P1 ;  /* 0x0000000e17007c0c */ /* 0x000fda0008f26670 */
[----:B------:R-:W0:Y:S01]  /*1a30*/  @!P1 LDC.64 R14, c[0x0][0x210] ;  /* 0x00008400ff0e9b82 */ /* 0x000e220000000a00 */
[----:B------:R-:W-:-:S04]  /*1a40*/  IMAD R21, R26, UR15, R25 ;  /* 0x0000000f1a157c24 */ /* 0x000fc8000f8e0219 */
[----:B------:R-:W-:-:S04]  /*1a50*/  @!P1 IMAD R29, R21, UR14, R23 ;  /* 0x0000000e151d9c24 */ /* 0x000fc8000f8e0217 */
[----:B0-----:R-:W-:Y:S01]  /*1a60*/  @!P1 IMAD.WIDE R28, R29, 0x8, R14 ;  /* 0x000000081d1c9825 */ /* 0x001fe200078e020e */
[----:B--2---:R-:W-:-:S04]  /*1a70*/  @!P0 DFMA R10, R18, R16, R10 ;  /* 0x00000010120a822b */ /* 0x004fc8000000000a */
        /* <DEDUP_REMOVED lines=41> */
[----:B-1----:R-:W-:-:S04]  /*1d10*/  @!P2 IMAD.WIDE R14, R23, 0x8, R14 ;  /* 0x00000008170ea825 */ /* 0x002fc800078e020e */
[----:B------:R-:W-:Y:S02]  /*1d20*/  @!P3 IMAD R25, R25, UR14, R22 ;  /* 0x0000000e1919bc24 */ /* 0x000fe4000f8e0216 */
[----:B------:R-:W4:Y:S02]  /*1d30*/  @!P2 LDG.E.64 R14, desc[UR6][R14.64] ;  /* 0x000000060e0ea981 */ /* 0x000f24000c1e1b00 */
[----:B--2---:R-:W-:Y:S02]  /*1d40*/  @!P3 IMAD.WIDE R18, R25, 0x8, R18 ;  /* 0x000000081912b825 */ /* 0x004fe400078e0212 */
[----:B------:R-:W4:Y:S04]  /*1d50*/  @!P2 LDG.E.64 R22, desc[UR6][R12.64+0x38] ;  /* 0x000038060c16a981 */ /* 0x000f28000c1e1b00 */
[----:B------:R-:W2:Y:S04]  /*1d60*/  @!P3 LDG.E.64 R18, desc[UR6][R18.64] ;  /* 0x000000061212b981 */ /* 0x000ea8000c1e1b00 */
[----:B------:R-:W2:Y:S01]  /*1d70*/  @!P3 LDG.E.64 R24, desc[UR6][R12.64+0x40] ;  /* 0x000040060c18b981 */ /* 0x000ea2000c1e1b00 */
[----:B------:R-:W-:Y:S01]  /*1d80*/  ULDC UR4, c[0x0][0xc] ;  /* 0x0000030000047ab9 */ /* 0x000fe20000000800 */
[----:B---3--:R-:W-:Y:S01]  /*1d90*/  @!P1 DFMA R10, R20, R16, R10 ;  /* 0x00000010140a922b */ /* 0x008fe2000000000a */
[----:B------:R-:W-:-:S04]  /*1da0*/  SHF.R.S64 R16, R2, 0x1d, R9 ;  /* 0x0000001d02107819 */ /* 0x000fc80000001009 */
[----:B------:R-:W-:-:S03]  /*1db0*/  IADD3 R16, P0, R16, UR18, RZ ;  /* 0x0000001210107c10 */ /* 0x000fc6000ff1e0ff */
[----:B----4-:R-:W-:Y:S01]  /*1dc0*/  @!P2 DFMA R10, R14, R22, R10 ;  /* 0x000000160e0aa22b */ /* 0x010fe2000000000a */
[----:B------:R-:W-:Y:S01]  /*1dd0*/  IMAD R14, R0, UR4, RZ ;  /* 0x00000004000e7c24 */ /* 0x000fe2000f8e02ff */
[----:B------:R-:W-:-:S06]  /*1de0*/  LEA.HI.X.SX32 R17, R9, UR19, 0x3, P0 ;  /* 0x0000001309117c11 */ /* 0x000fcc00080f1eff */
        /* <DEDUP_REMOVED lines=8> */
[----:B0-----:R-:W-:Y:S05]  /*1e70*/  @!P0 BRA `(.L_x_1079) ;  /* 0xfffffff400208947 */ /* 0x001fea000383ffff */
[----:B------:R-:W-:Y:S05]  /*1e80*/  BSYNC B0 ;  /* 0x0000000000007941 */ /* 0x000fea0003800000 */
.L_x_1078:
[----:B------:R-:W-:Y:S05]  /*1e90*/  EXIT ;  /* 0x000000000000794d */ /* 0x000fea0003800000 */
.L_x_1080:
        /* <DEDUP_REMOVED lines=14> */
.L_x_1173:


//--------------------- .text._ZN2at6native51_GLOBAL__N__2c613397_18_DepthwiseConv2d_cu_9959487031conv_depthwise2d_forward_kernelILi5EdiEEvNS_27GenericPackedTensorAccessorIKT0_Lm4ENS_16DefaultPtrTraitsEiEENS3_IS4_Lm4ES6_iEES7_NS3_IS5_Lm1ES6_iEEbT1_iiiiiiiiiiiiii --------------------------
	.section	.text._ZN2at6native51_GLOBAL__N__2c613397_18_DepthwiseConv2d_cu_9959487031conv_depthwise2d_forward_kernelILi5EdiEEvNS_27GenericPackedTensorAccessorIKT0_Lm4ENS_16DefaultPtrTraitsEiEENS3_IS4_Lm4ES6_iEES7_NS3_IS5_Lm1ES6_iEEbT1_iiiiiiiiiiiiii,"ax",@progbits
	.align	128
.text._ZN2at6native51_GLOBAL__N__2c613397_18_DepthwiseConv2d_cu_9959487031conv_depthwise2d_forward_kernelILi5EdiEEvNS_27GenericPackedTensorAccessorIKT0_Lm4ENS_16DefaultPtrTraitsEiEENS3_IS4_Lm4ES6_iEES7_NS3_IS5_Lm1ES6_iEEbT1_iiiiiiiiiiiiii:
        .type           _ZN2at6native51_GLOBAL__N__2c613397_18_DepthwiseConv2d_cu_9959487031conv_depthwise2d_forward_kernelILi5EdiEEvNS_27GenericPackedTensorAccessorIKT0_Lm4ENS_16DefaultPtrTraitsEiEENS3_IS4_Lm4ES6_iEES7_NS3_IS5_Lm1ES6_iEEbT1_iiiiiiiiiiiiii,@function
        .size           _ZN2at6native51_GLOBAL__N__2c613397_18_DepthwiseConv2d_cu_9959487031conv_depthwise2d_forward_kernelILi5EdiEEvNS_27GenericPackedTensorAccessorIKT0_Lm4ENS_16DefaultPtrTraitsEiEENS3_IS4_Lm4ES6_iEES7_NS3_IS5_Lm1ES6_iEEbT1_iiiiiiiiiiiiii,(.L_x_1174 - _ZN2at6native51_GLOBAL__N__2c613397_18_DepthwiseConv2d_cu_9959487031conv_depthwise2d_forward_kernelILi5EdiEEvNS_27GenericPackedTensorAccessorIKT0_Lm4ENS_16DefaultPtrTraitsEiEENS3_IS4_Lm4ES6_iEES7_NS3_IS5_Lm1ES6_iEEbT1_iiiiiiiiiiiiii)
        .other          _ZN2at6native51_GLOBAL__N__2c613397_18_DepthwiseConv2d_cu_9959487031conv_depthwise2d_forward_kernelILi5EdiEEvNS_27GenericPackedTensorAccessorIKT0_Lm4ENS_16DefaultPtrTraitsEiEENS3_IS4_Lm4ES6_iEES7_NS3_IS5_Lm1ES6_iEEbT1_iiiiiiiiiiiiii,@"STO_CUDA_ENTRY STV_DEFAULT"
_ZN2at6native51_GLOBAL__N__2c613397_18_DepthwiseConv2d_cu_9959487031conv_depthwise2d_forward_kernelILi5EdiEEvNS_27GenericPackedTensorAccessorIKT0_Lm4ENS_16DefaultPtrTraitsEiEENS3_IS4_Lm4ES6_iEES7_NS3_IS5_Lm1ES6_iEEbT1_iiiiiiiiiiiiii:
        /* <DEDUP_REMOVED lines=23> */
[----:B------:R-:W-:Y:S01]  /*0170*/  IMAD.WIDE.U32 R10, R11, UR8, RZ ;  /* 0x000000080b0a7c25 */ /* 0x000fe2000f8e00ff */
[----:B------:R-:W-:Y:S01]  /*0180*/  BSSY B0, `(.L_x_1082) ;  /* 0x000019c000007945 */ /* 0x000fe20003800000 */
[----:B------:R-:W1:Y:S01]  /*0190*/  I2F.RP R0, R5 ;  /* 0x0000000500007306 */ /* 0x000e620000209400 */
[----:B------:R-:W-:Y:S01]  /*01a0*/  ULDC UR17, c[0x0][0x29c] ;  /* 0x0000a70000117ab9 */ /* 0x000fe20000000800 */
[----:B------:R-:W-:Y:S01]  /*01b0*/  ULDC.U8 UR7, c[0x0][0x298] ;  /* 0x0000a60000077ab9 */ /* 0x000fe20000000000 */
[----:B------:R-:W-:Y:S01]  /*01c0*/  ULDC UR8, c[0x0][0x2d0] ;  /* 0x0000b40000087ab9 */ /* 0x000fe20000000800 */
[----:B------:R-:W-:Y:S01]  /*01d0*/  ULDC UR16, c[0x0][0x2d4] ;  /* 0x0000b50000107ab9 */ /* 0x000fe20000000800 */
[----:B------:R-:W-:Y:S01]  /*01e0*/  ULDC.64 UR12, c[0x0][0x2c0] ;  /* 0x0000b000000c7ab9 */ /* 0x000fe20000000a00 */
[----:B------:R-:W-:Y:S01]  /*01f0*/  ULDC.64 UR14, c[0x0][0x2a8] ;  /* 0x0000aa00000e7ab9 */ /* 0x000fe20000000a00 */
[----:B------:R-:W-:Y:S01]  /*0200*/  ULDC.64 UR18, c[0x0][0x238] ;  /* 0x00008e0000127ab9 */ /* 0x000fe20000000a00 */
[----:B-1----:R-:W1:Y:S02]  /*0210*/  MUFU.RCP R0, R0 ;  /* 0x0000000000007308 */ /* 0x002e640000001000 */
[----:B-1----:R-:W-:-:S06]  /*0220*/  VIADD R2, R0, 0xffffffe ;  /* 0x0ffffffe00027836 */ /* 0x002fcc0000000000 */
[----:B------:R1:W2:Y:S02]  /*0230*/  F2I.FTZ.U32.TRUNC.NTZ R3, R2 ;  /* 0x0000000200037305 */ /* 0x0002a4000021f000 */
[----:B-1----:R-:W-:Y:S02]  /*0240*/  IMAD.MOV.U32 R2, RZ, RZ, RZ ;  /* 0x000000ffff027224 */ /* 0x002fe400078e00ff */
[----:B--2---:R-:W-:-:S04]  /*0250*/  IMAD.MOV R6, RZ, RZ, -R3 ;  /* 0x000000ffff067224 */ /* 0x004fc800078e0a03 */
[----:B------:R-:W-:Y:S01]  /*0260*/  IMAD R7, R6, R5, RZ ;  /* 0x0000000506077224 */ /* 0x000fe200078e02ff */
[----:B0-----:R-:W-:-:S03]  /*0270*/  IABS R6, R9 ;  /* 0x0000000900067213 */ /* 0x001fc60000000000 */
        /* <DEDUP_REMOVED lines=9> */
[----:B------:R-:W-:Y:S01]  /*0310*/  LOP3.LUT R0, R9, R8, RZ, 0x3c, !PT ;  /* 0x0000000809007212 */ /* 0x000fe200078e3cff */
[----:B------:R-:W0:Y:S03]  /*0320*/  LDC R5, c[0x0][0x2b0] ;  /* 0x0000ac00ff057b82 */ /* 0x000e260000000800 */
[----:B------:R-:W-:-:S05]  /*0330*/  ISETP.GE.AND P2, PT, R0, RZ, PT ;  /* 0x000000ff0000720c */ /* 0x000fca0003f46270 */
[----:B------:R-:W1:Y:S02]  /*0340*/  LDC R0, c[0x0][0x2b0] ;  /* 0x0000ac00ff007b82 */ /* 0x000e640000000800 */
[----:B------:R-:W-:Y:S01]  /*0350*/  @P0 VIADD R2, R2, 0x1 ;  /* 0x0000000102020836 */ /* 0x000fe20000000000 */
[----:B------:R-:W-:Y:S01]  /*0360*/  IADD3 R7, P0, R10, R4, RZ ;  /* 0x000000040a077210 */ /* 0x000fe20007f1e0ff */
[----:B------:R-:W-:-:S04]  /*0370*/  IMAD.MOV.U32 R4, RZ, RZ, RZ ;  /* 0x000000ffff047224 */ /* 0x000fc800078e00ff */
[----:B------:R-:W-:Y:S01]  /*0380*/  @!P2 IADD3 R2, -R2, RZ, RZ ;  /* 0x000000ff0202a210 */ /* 0x000fe20007ffe1ff */
[----:B------:R-:W-:Y:S01]  /*0390*/  IMAD.X R3, RZ, RZ, R11, P0 ;  /* 0x000000ffff037224 */ /* 0x000fe200000e060b */
[----:B------:R-:W-:Y:S02]  /*03a0*/  @!P1 LOP3.LUT R2, RZ, R8, RZ, 0x33, !PT ;  /* 0x00000008ff029212 */ /* 0x000fe400078e33ff */
[----:B0-----:R-:W-:Y:S01]  /*03b0*/  IABS R6, R5 ;  /* 0x0000000500067213 */ /* 0x001fe20000000000 */
[----:B------:R-:W-:-:S07]  /*03c0*/  IMAD.MOV.U32 R5, RZ, RZ, R7 ;  /* 0x000000ffff057224 */ /* 0x000fce00078e0007 */
.L_x_1083:
[----:B------:R-:W0:Y:S01]  /*03d0*/  I2F.RP R10, R6 ;  /* 0x00000006000a7306 */ /* 0x000e220000209400 */
[----:B------:R-:W2:Y:S01]  /*03e0*/  LDC R12, c[0x0][0x2b4] ;  /* 0x0000ad00ff0c7b82 */ /* 0x000ea20000000800 */
[----:B------:R-:W-:Y:S01]  /*03f0*/  IABS R14, R7 ;  /* 0x00000007000e7213 */ /* 0x000fe20000000000 */
[----:B------:R-:W-:-:S06]  /*0400*/  UPRMT UR6, UR7, 0x8880, URZ ;  /* 0x0000888007067896 */ /* 0x000fcc000800003f */
[----:B------:R-:W3:Y:S01]  /*0410*/  LDC.64 R24, c[0x0][0x2c8] ;  /* 0x0000b200ff187b82 */ /* 0x000ee20000000a00 */
[----:B------:R-:W-:Y:S01]  /*0420*/  ISETP.NE.AND P3, PT, RZ, UR6, PT ;  /* 0x00000006ff007c0c */ /* 0x000fe2000bf65270 */
[----:B0-----:R-:W0:Y:S02]  /*0430*/  MUFU.RCP R10, R10 ;  /* 0x0000000a000a7308 */ /* 0x001e240000001000 */
[----:B0-----:R-:W-:Y:S01]  /*0440*/  VIADD R8, R10, 0xffffffe ;  /* 0x0ffffffe0a087836 */ /* 0x001fe20000000000 */
[----:B--2---:R-:W-:-:S05]  /*0450*/  IABS R10, R12 ;  /* 0x0000000c000a7213 */ /* 0x004fca0000000000 */
[----:B------:R0:W2:Y:S02]  /*0460*/  F2I.FTZ.U32.TRUNC.NTZ R9, R8 ;  /* 0x0000000800097305 */ /* 0x0000a4000021f000 */
[----:B0-----:R-:W-:Y:S02]  /*0470*/  IMAD.MOV.U32 R8, RZ, RZ, RZ ;  /* 0x000000ffff087224 */ /* 0x001fe400078e00ff */
[----:B--2---:R-:W-:-:S04]  /*0480*/  IMAD.MOV R11, RZ, RZ, -R9 ;  /* 0x000000ffff0b7224 */ /* 0x004fc800078e0a09 */
[----:B------:R-:W-:-:S04]  /*0490*/  IMAD R11, R11, R6, RZ ;  /* 0x000000060b0b7224 */ /* 0x000fc800078e02ff */
[----:B------:R-:W-:Y:S01]  /*04a0*/  IMAD.HI.U32 R9, R9, R11, R8 ;  /* 0x0000000b09097227 */ /* 0x000fe200078e0008 */
[----:B-1----:R-:W-:Y:S01]  /*04b0*/  IABS R8, R0 ;  /* 0x0000000000087213 */ /* 0x002fe20000000000 */
[----:B------:R-:W0:Y:S04]  /*04c0*/  I2F.RP R11, R10 ;  /* 0x0000000a000b7306 */ /* 0x000e280000209400 */
[----:B------:R-:W-:-:S04]  /*04d0*/  IMAD.HI.U32 R13, R9, R14, RZ ;  /* 0x0000000e090d7227 */ /* 0x000fc800078e00ff */
[----:B------:R-:W-:-:S04]  /*04e0*/  IMAD.MOV R9, RZ, RZ, -R13 ;  /* 0x000000ffff097224 */ /* 0x000fc800078e0a0d */
[----:B------:R-:W-:Y:S02]  /*04f0*/  IMAD R9, R8, R9, R14 ;  /* 0x0000000908097224 */ /* 0x000fe400078e020e */
[----:B------:R-:W1:Y:S01]  /*0500*/  LDC R14, c[0x0][0x2a0] ;  /* 0x0000a800ff0e7b82 */ /* 0x000e620000000800 */
[----:B0-----:R-:W0:Y:S02]  /*0510*/  MUFU.RCP R11, R11 ;  /* 0x0000000b000b7308 */ /* 0x001e240000001000 */
[----:B------:R-:W-:-:S13]  /*0520*/  ISETP.GT.U32.AND P1, PT, R6, R9, PT ;  /* 0x000000090600720c */ /* 0x000fda0003f24070 */
[----:B------:R-:W-:Y:S01]  /*0530*/  @!P1 IMAD.IADD R9, R9, 0x1, -R8 ;  /* 0x0000000109099824 */ /* 0x000fe200078e0a08 */
[----:B------:R-:W-:Y:S01]  /*0540*/  LOP3.LUT R8, R7, R0, RZ, 0x3c, !PT ;  /* 0x0000000007087212 */ /* 0x000fe200078e3cff */
[----:B0-----:R-:W-:Y:S01]  /*0550*/  VIADD R15, R11, 0xffffffe ;  /* 0x0ffffffe0b0f7836 */ /* 0x001fe20000000000 */
[----:B------:R-:W-:Y:S02]  /*0560*/  @!P1 IADD3 R13, R13, 0x1, RZ ;  /* 0x000000010d0d9810 */ /* 0x000fe40007ffe0ff */
[----:B------:R-:W-:Y:S02]  /*0570*/  ISETP.GE.U32.AND P0, PT, R9, R6, PT ;  /* 0x000000060900720c */ /* 0x000fe40003f06070 */
[----:B------:R1:W0:Y:S01]  /*0580*/  F2I.FTZ.U32.TRUNC.NTZ R9, R15 ;  /* 0x0000000f00097305 */ /* 0x000222000021f000 */
[----:B------:R-:W-:Y:S01]  /*0590*/  ISETP.GE.AND P2, PT, R8, RZ, PT ;  /* 0x000000ff0800720c */ /* 0x000fe20003f46270 */
[----:B------:R-:W-:Y:S01]  /*05a0*/  IMAD.MOV.U32 R8, RZ, RZ, RZ ;  /* 0x000000ffff087224 */ /* 0x000fe200078e00ff */
[----:B------:R-:W-:-:S02]  /*05b0*/  ISETP.NE.AND P1, PT, R0, RZ, PT ;  /* 0x000000ff0000720c */ /* 0x000fc40003f25270 */
[----:B-1----:R-:W-:-:S06]  /*05c0*/  IABS R15, R14 ;  /* 0x0000000e000f7213 */ /* 0x002fcc0000000000 */
[----:B------:R-:W-:-:S04]  /*05d0*/  @P0 VIADD R13, R13, 0x1 ;  /* 0x000000010d0d0836 */ /* 0x000fc80000000000 */
[----:B------:R-:W-:Y:S01]  /*05e0*/  @!P2 IMAD.MOV R13, RZ, RZ, -R13 ;  /* 0x000000ffff0da224 */ /* 0x000fe200078e0a0d */
[----:B------:R-:W-:Y:S01]  /*05f0*/  @!P1 LOP3.LUT R13, RZ, R0, RZ, 0x33, !PT ;  /* 0x00000000ff0d9212 */ /* 0x000fe200078e33ff */
[----:B0-----:R-:W-:-:S03]  /*0600*/  IMAD.MOV R11, RZ, RZ, -R9 ;  /* 0x000000ffff0b7224 */ /* 0x001fc600078e0a09 */
[----:B------:R-:W-:Y:S01]  /*0610*/  IABS R16, R13 ;  /* 0x0000000d00107213 */ /* 0x000fe20000000000 */
[----:B------:R-:W-:-:S04]  /*0620*/  IMAD R11, R11, R10, RZ ;  /* 0x0000000a0b0b7224 */ /* 0x000fc800078e02ff */
[----:B------:R-:W-:-:S04]  /*0630*/  IMAD.HI.U32 R8, R9, R11, R8 ;  /* 0x0000000b09087227 */ /* 0x000fc800078e0008 */
[----:B------:R-:W-:Y:S02]  /*0640*/  IMAD.MOV.U32 R9, RZ, RZ, R16 ;  /* 0x000000ffff097224 */ /* 0x000fe400078e0010 */
[----:B------:R-:W0:Y:S02]  /*0650*/  I2F.RP R16, R15 ;  /* 0x0000000f00107306 */ /* 0x000e240000209400 */
[----:B------:R-:W-:-:S04]  /*0660*/  IMAD.HI.U32 R19, R8, R9, RZ ;  /* 0x0000000908137227 */ /* 0x000fc800078e00ff */
[----:B------:R-:W-:-:S04]  /*0670*/  IMAD.MOV R8, RZ, RZ, -R19 ;  /* 0x000000ffff087224 */ /* 0x000fc800078e0a13 */
[C---:B------:R-:W-:Y:S01]  /*0680*/  IMAD R9, R10.reuse, R8, R9 ;  /* 0x000000080a097224 */ /* 0x040fe200078e0209 */
[----:B------:R-:W-:Y:S01]  /*0690*/  LOP3.LUT R8, R13, R12, RZ, 0x3c, !PT ;  /* 0x0000000c0d087212 */ /* 0x000fe200078e3cff */
[----:B0-----:R-:W0:Y:S03]  /*06a0*/  MUFU.RCP R16, R16 ;  /* 0x0000001000107308 */ /* 0x001e260000001000 */
[----:B------:R-:W-:Y:S02]  /*06b0*/  ISETP.GT.U32.AND P1, PT, R10, R9, PT ;  /* 0x000000090a00720c */ /* 0x000fe40003f24070 */
[----:B------:R-:W-:Y:S02]  /*06c0*/  ISETP.GE.AND P2, PT, R8, RZ, PT ;  /* 0x000000ff0800720c */ /* 0x000fe40003f46270 */
[----:B------:R-:W1:Y:S09]  /*06d0*/  LDC R8, c[0x0][0x2a4] ;  /* 0x0000a900ff087b82 */ /* 0x000e720000000800 */
[----:B------:R-:W-:Y:S01]  /*06e0*/  @!P1 IMAD.IADD R9, R9, 0x1, -R10 ;  /* 0x0000000109099824 */ /* 0x000fe200078e0a0a */
[----:B------:R-:W-:Y:S01]  /*06f0*/  @!P1 IADD3 R19, R19, 0x1, RZ ;  /* 0x0000000113139810 */ /* 0x000fe20007ffe0ff */
[----:B0-----:R-:W-:Y:S01]  /*0700*/  VIADD R11, R16, 0xffffffe ;  /* 0x0ffffffe100b7836 */ /* 0x001fe20000000000 */
[----:B------:R-:W-:-:S02]  /*0710*/  ISETP.NE.AND P1, PT, R12, RZ, PT ;  /* 0x000000ff0c00720c */ /* 0x000fc40003f25270 */
[----:B------:R-:W-:-:S03]  /*0720*/  ISETP.GE.U32.AND P0, PT, R9, R10, PT ;  /* 0x0000000a0900720c */ /* 0x000fc60003f06070 */
[----:B------:R-:W0:Y:S10]  /*0730*/  F2I.FTZ.U32.TRUNC.NTZ R11, R11 ;  /* 0x0000000b000b7305 */ /* 0x000e34000021f000 */
[----:B------:R-:W-:-:S04]  /*0740*/  @P0 VIADD R19, R19, 0x1 ;  /* 0x0000000113130836 */ /* 0x000fc80000000000 */
[----:B------:R-:W-:Y:S01]  /*0750*/  @!P2 IMAD.MOV R19, RZ, RZ, -R19 ;  /* 0x000000ffff13a224 */ /* 0x000fe200078e0a13 */
[----:B------:R-:W-:Y:S01]  /*0760*/  @!P1 LOP3.LUT R19, RZ, R12, RZ, 0x33, !PT ;  /* 0x0000000cff139212 */ /* 0x000fe200078e33ff */
[----:B0-----:R-:W-:-:S03]  /*0770*/  IMAD.MOV R10, RZ, RZ, -R11 ;  /* 0x000000ffff0a7224 */ /* 0x001fc600078e0a0b */
[----:B------:R-:W-:Y:S01]  /*0780*/  IABS R16, R19 ;  /* 0x0000001300107213 */ /* 0x000fe20000000000 */
[----:B------:R-:W-:Y:S02]  /*0790*/  IMAD R9, R10, R15, RZ ;  /* 0x0000000f0a097224 */ /* 0x000fe400078e02ff */
[----:B------:R-:W-:-:S04]  /*07a0*/  IMAD.MOV.U32 R10, RZ, RZ, RZ ;  /* 0x000000ffff0a7224 */ /* 0x000fc800078e00ff */
[----:B------:R-:W-:-:S04]  /*07b0*/  IMAD.HI.U32 R10, R11, R9, R10 ;  /* 0x000000090b0a7227 */ /* 0x000fc800078e000a */
[----:B------:R-:W-:Y:S01]  /*07c0*/  IMAD.MOV.U32 R9, RZ, RZ, R16 ;  /* 0x000000ffff097224 */ /* 0x000fe200078e0010 */
[----:B-1----:R-:W-:-:S03]  /*07d0*/  IABS R16, R8 ;  /* 0x0000000800107213 */ /* 0x002fc60000000000 */
[----:B------:R-:W-:Y:S01]  /*07e0*/  IMAD.HI.U32 R17, R10, R9, RZ ;  /* 0x000000090a117227 */ /* 0x000fe200078e00ff */
[----:B------:R-:W0:Y:S03]  /*07f0*/  I2F.RP R18, R16 ;  /* 0x0000001000127306 */ /* 0x000e260000209400 */
[----:B------:R-:W-:-:S04]  /*0800*/  IMAD.MOV R10, RZ, RZ, -R17 ;  /* 0x000000ffff0a7224 */ /* 0x000fc800078e0a11 */
[----:B------:R-:W-:Y:S01]  /*0810*/  IMAD R10, R15, R10, R9 ;  /* 0x0000000a0f0a7224 */ /* 0x000fe200078e0209 */
[----:B------:R-:W-:-:S04]  /*0820*/  LOP3.LUT R9, R19, R14, RZ, 0x3c, !PT ;  /* 0x0000000e13097212 */ /* 0x000fc800078e3cff */
[----:B------:R-:W-:Y:S02]  /*0830*/  ISETP.GT.U32.AND P1, PT, R15, R10, PT ;  /* 0x0000000a0f00720c */ /* 0x000fe40003f24070 */
[----:B------:R-:W-:Y:S01]  /*0840*/  ISETP.GE.AND P2, PT, R9, RZ, PT ;  /* 0x000000ff0900720c */ /* 0x000fe20003f46270 */
[----:B0-----:R-:W0:Y:S10]  /*0850*/  MUFU.RCP R18, R18 ;  /* 0x0000001200127308 */ /* 0x001e340000001000 */
[----:B------:R-:W-:Y:S01]  /*0860*/  @!P1 IMAD.IADD R10, R10, 0x1, -R15 ;  /* 0x000000010a0a9824 */ /* 0x000fe200078e0a0f */
[----:B------:R-:W-:-:S02]  /*0870*/  @!P1 IADD3 R17, R17, 0x1, RZ ;  /* 0x0000000111119810 */ /* 0x000fc40007ffe0ff */
[----:B------:R-:W-:Y:S02]  /*0880*/  ISETP.NE.AND P1, PT, R14, RZ, PT ;  /* 0x000000ff0e00720c */ /* 0x000fe40003f25270 */
[----:B------:R-:W-:Y:S01]  /*0890*/  ISETP.GE.U32.AND P0, PT, R10, R15, PT ;  /* 0x0000000f0a00720c */ /* 0x000fe20003f06070 */
[----:B0-----:R-:W-:-:S04]  /*08a0*/  VIADD R10, R18, 0xffffffe ;  /* 0x0ffffffe120a7836 */ /* 0x001fc80000000000 */
[----:B------:R0:W1:Y:S08]  /*08b0*/  F2I.FTZ.U32.TRUNC.NTZ R11, R10 ;  /* 0x0000000a000b7305 */ /* 0x000070000021f000 */
[----:B------:R-:W-:Y:S02]  /*08c0*/  @P0 VIADD R17, R17, 0x1 ;  /* 0x0000000111110836 */ /* 0x000fe40000000000 */
[----:B0-----:R-:W-:-:S02]  /*08d0*/  IMAD.MOV.U32 R10, RZ, RZ, RZ ;  /* 0x000000ffff0a7224 */ /* 0x001fc400078e00ff */
[----:B------:R-:W-:Y:S01]  /*08e0*/  @!P2 IMAD.MOV R17, RZ, RZ, -R17 ;  /* 0x000000ffff11a224 */ /* 0x000fe200078e0a11 */
[----:B------:R-:W-:Y:S01]  /*08f0*/  @!P1 LOP3.LUT R17, RZ, R14, RZ, 0x33, !PT ;  /* 0x0000000eff119212 */ /* 0x000fe200078e33ff */
[----:B-1----:R-:W-:-:S04]  /*0900*/  IMAD.MOV R15, RZ, RZ, -R11 ;  /* 0x000000ffff0f7224 */ /* 0x002fc800078e0a0b */
[----:B------:R-:W-:Y:S02]  /*0910*/  IMAD.MOV R9, RZ, RZ, -R17 ;  /* 0x000000ffff097224 */ /* 0x000fe400078e0a11 */
[----:B------:R-:W-:Y:S02]  /*0920*/  IMAD R15, R15, R16, RZ ;  /* 0x000000100f0f7224 */ /* 0x000fe400078e02ff */
[----:B------:R-:W-:Y:S02]  /*0930*/  IMAD R9, R14, R9, R19 ;  /* 0x000000090e097224 */ /* 0x000fe400078e0213 */
[----:B------:R-:W-:-:S03]  /*0940*/  IMAD.HI.U32 R10, R11, R15, R10 ;  /* 0x0000000f0b0a7227 */ /* 0x000fc600078e000a */
[----:B------:R-:W-:Y:S01]  /*0950*/  IABS R14, R9 ;  /* 0x00000009000e7213 */ /* 0x000fe20000000000 */
[----:B------:R-:W-:-:S04]  /*0960*/  IMAD.MOV R19, RZ, RZ, -R19 ;  /* 0x000000ffff137224 */ /* 0x000fc800078e0a13 */
[----:B------:R-:W-:Y:S02]  /*0970*/  IMAD.MOV.U32 R11, RZ, RZ, R14 ;  /* 0x000000ffff0b7224 */ /* 0x000fe400078e000e */
[----:B------:R-:W-:Y:S02]  /*0980*/  IMAD R12, R12, R19, R13 ;  /* 0x000000130c0c7224 */ /* 0x000fe400078e020d */
[----:B------:R-:W-:-:S04]  /*0990*/  IMAD.HI.U32 R10, R10, R11, RZ ;  /* 0x0000000b0a0a7227 */ /* 0x000fc800078e00ff */
[----:B------:R-:W-:Y:S02]  /*09a0*/  IMAD.MOV R14, RZ, RZ, -R10 ;  /* 0x000000ffff0e7224 */ /* 0x000fe400078e0a0a */
[----:B---3--:R-:W-:Y:S02]  /*09b0*/  IMAD R25, R12, UR13, -R25 ;  /* 0x0000000d0c197c24 */ /* 0x008fe4000f8e0a19 */
[----:B------:R-:W-:Y:S01]  /*09c0*/  IMAD R11, R16, R14, R11 ;  /* 0x0000000e100b7224 */ /* 0x000fe200078e020b */
[----:B------:R-:W-:Y:S02]  /*09d0*/  IADD3 R14, -R0, RZ, RZ ;  /* 0x000000ff000e7210 */ /* 0x000fe40007ffe1ff */
[----:B------:R-:W-:Y:S02]  /*09e0*/  ISETP.GE.AND P0, PT, R25, UR15, PT ;  /* 0x0000000f19007c0c */ /* 0x000fe4000bf06270 */
[----:B------:R-:W-:Y:S01]  /*09f0*/  ISETP.GT.U32.AND P4, PT, R16, R11, PT ;  /* 0x0000000b1000720c */ /* 0x000fe20003f84070 */
[----:B------:R-:W-:-:S02]  /*0a00*/  IMAD R21, R13, R14, R7 ;  /* 0x0000000e0d157224 */ /* 0x000fc400078e0207 */
[----:B------:R-:W0:Y:S02]  /*0a10*/  @P3 LDC.64 R14, c[0x0][0x288] ;  /* 0x0000a200ff0e3b82 */ /* 0x000e240000000a00 */
[----:B------:R-:W-:-:S04]  /*0a20*/  IMAD R21, R21, UR12, -R24 ;  /* 0x0000000c15157c24 */ /* 0x000fc8000f8e0a18 */
[C---:B------:R-:W-:Y:S01]  /*0a30*/  VIADD R24, R21.reuse, UR8 ;  /* 0x0000000815187c36 */ /* 0x040fe20008000000 */
[----:B------:R-:W-:-:S03]  /*0a40*/  LOP3.LUT R12, R21, R25, RZ, 0xfc, !PT ;  /* 0x00000019150c7212 */ /* 0x000fc600078efcff */
[----:B------:R-:W-:Y:S01]  /*0a50*/  @!P4 IMAD.IADD R11, R11, 0x1, -R16 ;  /* 0x000000010b0bc824 */ /* 0x000fe200078e0a10 */
[----:B------:R-:W-:Y:S01]  /*0a60*/  ISETP.LT.OR P1, PT, R12, RZ, P0 ;  /* 0x000000ff0c00720c */ /* 0x000fe20000721670 */
[----:B------:R-:W-:Y:S01]  /*0a70*/  @!P4 VIADD R10, R10, 0x1 ;  /* 0x000000010a0ac836 */ /* 0x000fe20000000000 */
[----:B------:R-:W-:Y:S01]  /*0a80*/  ISETP.NE.AND P4, PT, R8, RZ, PT ;  /* 0x000000ff0800720c */ /* 0x000fe20003f85270 */
[----:B------:R-:W1:Y:S01]  /*0a90*/  LDC.64 R12, c[0x0][0x260] ;  /* 0x00009800ff0c7b82 */ /* 0x000e620000000a00 */
[----:B------:R-:W-:Y:S02]  /*0aa0*/  ISETP.GE.OR P1, PT, R21, UR14, P1 ;  /* 0x0000000e15007c0c */ /* 0x000fe40008f26670 */
[----:B------:R-:W-:Y:S02]  /*0ab0*/  ISETP.GE.U32.AND P2, PT, R11, R16, PT ;  /* 0x000000100b00720c */ /* 0x000fe40003f46070 */
[----:B------:R-:W-:-:S04]  /*0ac0*/  LOP3.LUT R11, R9, R8, RZ, 0x3c, !PT ;  /* 0x00000008090b7212 */ /* 0x000fc800078e3cff */
[----:B------:R-:W-:Y:S01]  /*0ad0*/  ISETP.GE.AND P5, PT, R11, RZ, PT ;  /* 0x000000ff0b00720c */ /* 0x000fe20003fa6270 */
[----:B0-----:R-:W-:Y:S01]  /*0ae0*/  @P3 IMAD.WIDE R14, R9, 0x8, R14 ;  /* 0x00000008090e3825 */ /* 0x001fe200078e020e */
[----:B------:R-:W-:-:S03]  /*0af0*/  LOP3.LUT R11, R24, R25, RZ, 0xfc, !PT ;  /* 0x00000019180b7212 */ /* 0x000fc600078efcff */
[----:B------:R-:W0:Y:S01]  /*0b00*/  @!P1 LDC.64 R28, c[0x0][0x210] ;  /* 0x00008400ff1c9b82 */ /* 0x000e220000000a00 */
[----:B------:R-:W-:Y:S02]  /*0b10*/  IMAD R9, R9, UR4, RZ ;  /* 0x0000000409097c24 */ /* 0x000fe4000f8e02ff */
[----:B------:R-:W-:Y:S01]  /*0b20*/  @P2 VIADD R10, R10, 0x1 ;  /* 0x000000010a0a2836 */ /* 0x000fe20000000000 */
[----:B------:R-:W-:-:S04]  /*0b30*/  ISETP.LT.OR P2, PT, R11, RZ, P0 ;  /* 0x000000ff0b00720c */ /* 0x000fc80000741670 */
[----:B------:R-:W-:Y:S01]  /*0b40*/  @!P5 IMAD.MOV R10, RZ, RZ, -R10 ;  /* 0x000000ffff0ad224 */ /* 0x000fe200078e0a0a */
[----:B------:R-:W-:Y:S01]  /*0b50*/  @!P4 LOP3.LUT R10, RZ, R8, RZ, 0x33, !PT ;  /* 0x00000008ff0ac212 */ /* 0x000fe200078e33ff */
[----:B-1----:R-:W-:Y:S01]  /*0b60*/  IMAD.WIDE R12, R9, 0x8, R12 ;  /* 0x00000008090c7825 */ /* 0x002fe200078e020c */
[----:B------:R-:W-:-:S03]  /*0b70*/  ISETP.GE.OR P2, PT, R24, UR14, P2 ;  /* 0x0000000e18007c0c */ /* 0x000fc60009746670 */
[----:B------:R-:W-:Y:S01]  /*0b80*/  IMAD R8, R2, R17, R10 ;  /* 0x0000001102087224 */ /* 0x000fe200078e020a */
[----:B------:R-:W-:Y:S01]  /*0b90*/  CS2R R10, SRZ ;  /* 0x00000000000a7805 */ /* 0x000fe2000001ff00 */
[----:B------:R-:W2:Y:S02]  /*0ba0*/  @!P1 LDG.E.64 R22, desc[UR10][R12.64] ;  /* 0x0000000a0c169981 */ /* 0x000ea4000c1e1b00 */
[----:B------:R-:W-:-:S03]  /*0bb0*/  IMAD R16, R8, UR15, R25 ;  /* 0x0000000f08107c24 */ /* 0x000fc6000f8e0219 */
[----:B------:R-:W2:Y:S01]  /*0bc0*/  @P3 LDG.E.64 R10, desc[UR10][R14.64] ;  /* 0x0000000a0e0a3981 */ /* 0x000ea2000c1e1b00 */
[----:B------:R-:W-:Y:S02]  /*0bd0*/  @!P1 IMAD R17, R16, UR14, R21 ;  /* 0x0000000e10119c24 */ /* 0x000fe4000f8e0215 */
[----:B------:R-:W1:Y:S02]  /*0be0*/  @!P2 LDC.64 R18, c[0x0][0x210] ;  /* 0x00008400ff12ab82 */ /* 0x000e640000000a00 */
[----:B0-----:R-:W-:-:S05]  /*0bf0*/  @!P1 IMAD.WIDE R28, R17, 0x8, R28 ;  /* 0x00000008111c9825 */ /* 0x001fca00078e021c */
[----:B------:R-:W2:Y:S01]  /*0c00*/  @!P1 LDG.E.64 R26, desc[UR10][R28.64] ;  /* 0x0000000a1c1a9981 */ /* 0x000ea2000c1e1b00 */
[----:B------:R-:W-:-:S03]  /*0c10*/  @!P2 IMAD R9, R16, UR14, R24 ;  /* 0x0000000e1009ac24 */ /* 0x000fc6000f8e0218 */
[----:B------:R-:W3:Y:S01]  /*0c20*/  @!P2 LDG.E.64 R14, desc[UR10][R12.64+0x8] ;  /* 0x0000080a0c0ea981 */ /* 0x000ee2000c1e1b00 */
[----:B-1----:R-:W-:-:S06]  /*0c30*/  @!P2 IMAD.WIDE R18, R9, 0x8, R18 ;  /* 0x000000080912a825 */ /* 0x002fcc00078e0212 */
[----:B------:R-:W3:Y:S01]  /*0c40*/  @!P2 LDG.E.64 R18, desc[UR10][R18.64] ;  /* 0x0000000a1212a981 */ /* 0x000ee2000c1e1b00 */
[----:B------:R-:W-:-:S05]  /*0c50*/  VIADD R20, R24, UR8 ;  /* 0x0000000818147c36 */ /* 0x000fca0008000000 */
[----:B------:R-:W-:-:S04]  /*0c60*/  LOP3.LUT R9, R20, R25, RZ, 0xfc, !PT ;  /* 0x0000001914097212 */ /* 0x000fc800078efcff */
[----:B------:R-:W-:-:S04]  /*0c70*/  ISETP.LT.OR P3, PT, R9, RZ, P0 ;  /* 0x000000ff0900720c */ /* 0x000fc80000761670 */
[----:B------:R-:W-:-:S13]  /*0c80*/  ISETP.GE.OR P3, PT, R20, UR14, P3 ;  /* 0x0000000e14007c0c */ /* 0x000fda0009f66670 */
[----:B------:R-:W-:Y:S01]  /*0c90*/  @!P3 IMAD R9, R16, UR14, R20 ;  /* 0x0000000e1009bc24 */ /* 0x000fe2000f8e0214 */
[----:B--2---:R-:W-:Y:S01]  /*0ca0*/  @!P1 DFMA R10, R26, R22, R10 ;  /* 0x000000161a0a922b */ /* 0x004fe2000000000a */
[----:B------:R-:W0:Y:S02]  /*0cb0*/  @!P3 LDC.64 R26, c[0x0][0x210] ;  /* 0x00008400ff1abb82 */ /* 0x000e240000000a00 */
[----:B0-----:R-:W-:-:S05]  /*0cc0*/  @!P3 IMAD.WIDE R26, R9, 0x8, R26 ;  /* 0x00000008091ab825 */ /* 0x001fca00078e021a */
[----:B---3--:R-:W-:Y:S01]  /*0cd0*/  @!P2 DFMA R10, R18, R14, R10 ;  /* 0x0000000e120aa22b */ /* 0x008fe2000000000a */
[----:B------:R-:W2:Y:S01]  /*0ce0*/  @!P3 LDG.E.64 R18, desc[UR10][R12.64+0x10] ;  /* 0x0000100a0c12b981 */ /* 0x000ea2000c1e1b00 */
[----:B------:R-:W-:-:S03]  /*0cf0*/  VIADD R9, R20, UR8 ;  /* 0x0000000814097c36 */ /* 0x000fc60008000000 */
[----:B------:R-:W2:Y:S02]  /*0d00*/  @!P3 LDG.E.64 R22, desc[UR10][R26.64] ;  /* 0x0000000a1a16b981 */ /* 0x000ea4000c1e1b00 */
[----:B------:R-:W-:-:S04]  /*0d10*/  LOP3.LUT R14, R9, R25, RZ, 0xfc, !PT ;  /* 0x00000019090e7212 */ /* 0x000fc800078efcff */
[----:B------:R-:W-:-:S04]  /*0d20*/  ISETP.LT.OR P1, PT, R14, RZ, P0 ;  /* 0x000000ff0e00720c */ /* 0x000fc80000721670 */
[----:B------:R-:W-:-:S13]  /*0d30*/  ISETP.GE.OR P1, PT, R9, UR14, P1 ;  /* 0x0000000e09007c0c */ /* 0x000fda0008f26670 */
[----:B------:R-:W0:Y:S01]  /*0d40*/  @!P1 LDC.64 R14, c[0x0][0x210] ;  /* 0x00008400ff0e9b82 */ /* 0x000e220000000a00 */
[----:B------:R-:W-:-:S04]  /*0d50*/  @!P1 IMAD R17, R16, UR14, R9 ;  /* 0x0000000e10119c24 */ /* 0x000fc8000f8e0209 */
[----:B0-----:R-:W-:Y:S02]  /*0d60*/  @!P1 IMAD.WIDE R16, R17, 0x8, R14 ;  /* 0x0000000811109825 */ /* 0x001fe400078e020e */
[----:B------:R-:W3:Y:S04]  /*0d70*/  @!P1 LDG.E.64 R14, desc[UR10][R12.64+0x18] ;  /* 0x0000180a0c0e9981 */ /* 0x000ee8000c1e1b00 */
[----:B------:R-:W3:Y:S01]  /*0d80*/  @!P1 LDG.E.64 R16, desc[UR10][R16.64] ;  /* 0x0000000a10109981 */ /* 0x000ee2000c1e1b00 */
[----:B--2---:R-:W-:Y:S01]  /*0d90*/  @!P3 DFMA R10, R22, R18, R10 ;  /* 0x00000012160ab22b */ /* 0x004fe2000000000a */
[----:B------:R-:W-:-:S05]  /*0da0*/  VIADD R22, R9, UR8 ;  /* 0x0000000809167c36 */ /* 0x000fca0008000000 */
[----:B------:R-:W-:-:S04]  /*0db0*/  LOP3.LUT R18, R22, R25, RZ, 0xfc, !PT ;  /* 0x0000001916127212 */ /* 0x000fc800078efcff */
[----:B------:R-:W-:-:S04]  /*0dc0*/  ISETP.LT.OR P0, PT, R18, RZ, P0 ;  /* 0x000000ff1200720c */ /* 0x000fc80000701670 */
[----:B------:R-:W-:-:S13]  /*0dd0*/  ISETP.GE.OR P2, PT, R22, UR14, P0 ;  /* 0x0000000e16007c0c */ /* 0x000fda0008746670 */
[----:B------:R-:W0:Y:S01]  /*0de0*/  @!P2 LDC.64 R26, c[0x0][0x210] ;  /* 0x00008400ff1aab82 */ /* 0x000e220000000a00 */
[----:B------:R-:W-:-:S04]  /*0df0*/  IMAD R19, R8, UR15, R25 ;  /* 0x0000000f08137c24 */ /* 0x000fc8000f8e0219 */
[----:B------:R-:W-:Y:S01]  /*0e00*/  @!P2 IMAD R19, R19, UR14, R22 ;  /* 0x0000000e1313ac24 */ /* 0x000fe2000f8e0216 */
[----:B------:R-:W-:-:S04]  /*0e10*/  IADD3 R25, R25, UR16, RZ ;  /* 0x0000001019197c10 */ /* 0x000fc8000fffe0ff */
[----:B------:R-:W-:Y:S01]  /*0e20*/  ISETP.GE.AND P0, PT, R25, UR15, PT ;  /* 0x0000000f19007c0c */ /* 0x000fe2000bf06270 */
[----:B0-----:R-:W-:Y:S01]  /*0e30*/  @!P2 IMAD.WIDE R26, R19, 0x8, R26 ;  /* 0x00000008131aa825 */ /* 0x001fe200078e021a */
[----:B---3--:R-:W-:Y:S01]  /*0e40*/  @!P1 DFMA R10, R16, R14, R10 ;  /* 0x0000000e100a922b */ /* 0x008fe2000000000a */
[----:B------:R-:W2:Y:S01]  /*0e50*/  @!P2 LDG.E.64 R18, desc[UR10][R12.64+0x20] ;  /* 0x0000200a0c12a981 */ /* 0x000ea2000c1e1b00 */
[----:B------:R-:W-:-:S03]  /*0e60*/  LOP3.LUT R14, R21, R25, RZ, 0xfc, !PT ;  /* 0x00000019150e7212 */ /* 0x000fc600078efcff */
[----:B------:R-:W2:Y:S01]  /*0e70*/  @!P2 LDG.E.64 R26, desc[UR10][R26.64] ;  /* 0x0000000a1a1aa981 */ /* 0x000ea2000c1e1b00 */
[----:B------:R-:W-:-:S04]  /*0e80*/  ISETP.LT.OR P1, PT, R14, RZ, P0 ;  /* 0x000000ff0e00720c */ /* 0x000fc80000721670 */
[----:B------:R-:W-:-:S13]  /*0e90*/  ISETP.GE.OR P1, PT, R21, UR14, P1 ;  /* 0x0000000e15007c0c */ /* 0x000fda0008f26670 */
[----:B------:R-:W0:Y:S01]  /*0ea0*/  @!P1 LDC.64 R14, c[0x0][0x210] ;  /* 0x00008400ff0e9b82 */ /* 0x000e220000000a00 */
[----:B------:R-:W-:-:S04]  /*0eb0*/  IMAD R16, R8, UR15, R25 ;  /* 0x0000000f08107c24 */ /* 0x000fc8000f8e0219 */
[----:B------:R-:W-:-:S04]  /*0ec0*/  @!P1 IMAD R17, R16, UR14, R21 ;  /* 0x0000000e10119c24 */ /* 0x000fc8000f8e0215 */
[----:B0-----:R-:W-:Y:S02]  /*0ed0*/  @!P1 IMAD.WIDE R14, R17, 0x8, R14 ;  /* 0x00000008110e9825 */ /* 0x001fe400078e020e */
[----:B------:R-:W3:Y:S04]  /*0ee0*/  @!P1 LDG.E.64 R16, desc[UR10][R12.64+0x28] ;  /* 0x0000280a0c109981 */ /* 0x000ee8000c1e1b00 */
[----:B------:R-:W3:Y:S01]  /*0ef0*/  @!P1 LDG.E.64 R14, desc[UR10][R14.64] ;  /* 0x0000000a0e0e9981 */ /* 0x000ee2000c1e1b00 */
[----:B------:R-:W-:Y:S01]  /*0f00*/  IMAD R23, R8, UR15, R25 ;  /* 0x0000000f08177c24 */ /* 0x000fe2000f8e0219 */
[----:B--2---:R-:W-:Y:S01]  /*0f10*/  @!P2 DFMA R10, R26, R18, R10 ;  /* 0x000000121a0aa22b */ /* 0x004fe2000000000a */
[----:B------:R-:W-:-:S04]  /*0f20*/  LOP3.LUT R18, R24, R25, RZ, 0xfc, !PT ;  /* 0x0000001918127212 */ /* 0x000fc800078efcff */
[----:B------:R-:W-:-:S04]  /*0f30*/  ISETP.LT.OR P2, PT, R18, RZ, P0 ;  /* 0x000000ff1200720c */ /* 0x000fc80000741670 */
[----:B------:R-:W-:-:S13]  /*0f40*/  ISETP.GE.OR P2, PT, R24, UR14, P2 ;  /* 0x0000000e18007c0c */ /* 0x000fda0009746670 */
[----:B------:R-:W0:Y:S01]  /*0f50*/  @!P2 LDC.64 R18, c[0x0][0x210] ;  /* 0x00008400ff12ab82 */ /* 0x000e220000000a00 */
[----:B------:R-:W-:-:S04]  /*0f60*/  @!P2 IMAD R27, R23, UR14, R24 ;  /* 0x0000000e171bac24 */ /* 0x000fc8000f8e0218 */
[----:B0-----:R-:W-:Y:S01]  /*0f70*/  @!P2 IMAD.WIDE R18, R27, 0x8, R18 ;  /* 0x000000081b12a825 */ /* 0x001fe200078e0212 */
[----:B---3--:R-:W-:Y:S01]  /*0f80*/  @!P1 DFMA R10, R14, R16, R10 ;  /* 0x000000100e0a922b */ /* 0x008fe2000000000a */
[----:B------:R-:W2:Y:S04]  /*0f90*/  @!P2 LDG.E.64 R14, desc[UR10][R12.64+0x30] ;  /* 0x0000300a0c0ea981 */ /* 0x000ea8000c1e1b00 */
[----:B------:R-:W2:Y:S01]  /*0fa0*/  @!P2 LDG.E.64 R18, desc[UR10][R18.64] ;  /* 0x0000000a1212a981 */ /* 0x000ea2000c1e1b00 */
[----:B------:R-:W-:-:S04]  /*0fb0*/  LOP3.LUT R16, R20, R25, RZ, 0xfc, !PT ;  /* 0x0000001914107212 */ /* 0x000fc800078efcff */
[----:B------:R-:W-:-:S04]  /*0fc0*/  ISETP.LT.OR P1, PT, R16, RZ, P0 ;  /* 0x000000ff1000720c */ /* 0x000fc80000721670 */
[----:B------:R-:W-:-:S13]  /*0fd0*/  ISETP.GE.OR P1, PT, R20, UR14, P1 ;  /* 0x0000000e14007c0c */ /* 0x000fda0008f26670 */
[----:B------:R-:W0:Y:S01]  /*0fe0*/  @!P1 LDC.64 R16, c[0x0][0x210] ;  /* 0x00008400ff109b82 */ /* 0x000e220000000a00 */
[----:B------:R-:W-:-:S04]  /*0ff0*/  @!P1 IMAD R27, R23, UR14, R20 ;  /* 0x0000000e171b9c24 */ /* 0x000fc8000f8e0214 */
        /* <DEDUP_REMOVED lines=9> */
[----:B0-----:R-:W-:-:S06]  /*1090*/  @!P2 IMAD.WIDE R18, R27, 0x8, R18 ;  /* 0x000000081b12a825 */ /* 0x001fcc00078e0212 */
[----:B------:R-:W2:Y:S01]  /*10a0*/  @!P2 LDG.E.64 R18, desc[UR10][R18.64] ;  /* 0x0000000a1212a981 */ /* 0x000ea2000c1e1b00 */
[----:B---3--:R-:W-:-:S03]  /*10b0*/  @!P1 DFMA R10, R16, R14, R10 ;  /* 0x0000000e100a922b */ /* 0x008fc6000000000a */
[----:B------:R-:W2:Y:S01]  /*10c0*/  @!P2 LDG.E.64 R14, desc[UR10][R12.64+0x40] ;  /* 0x0000400a0c0ea981 */ /* 0x000ea2000c1e1b00 */
[----:B------:R-:W-:-:S04]  /*10d0*/  LOP3.LUT R26, R22, R25, RZ, 0xfc, !PT ;  /* 0x00000019161a7212 */ /* 0x000fc800078efcff */
[----:B------:R-:W-:-:S04]  /*10e0*/  ISETP.LT.OR P0, PT, R26, RZ, P0 ;  /* 0x000000ff1a00720c */ /* 0x000fc80000701670 */
[----:B------:R-:W-:-:S13]  /*10f0*/  ISETP.GE.OR P1, PT, R22, UR14, P0 ;  /* 0x0000000e16007c0c */ /* 0x000fda0008726670 */
[----:B------:R-:W0:Y:S01]  /*1100*/  @!P1 LDC.64 R16, c[0x0][0x210] ;  /* 0x00008400ff109b82 */ /* 0x000e220000000a00 */
[----:B------:R-:W-:Y:S02]  /*1110*/  @!P1 IMAD R27, R23, UR14, R22 ;  /* 0x0000000e171b9c24 */ /* 0x000fe4000f8e0216 */
[----:B------:R-:W-:-:S05]  /*1120*/  VIADD R25, R25, UR16 ;  /* 0x0000001019197c36 */ /* 0x000fca0008000000 */
[----:B------:R-:W-:Y:S01]  /*1130*/  ISETP.GE.AND P0, PT, R25, UR15, PT ;  /* 0x0000000f19007c0c */ /* 0x000fe2000bf06270 */
[----:B0-----:R-:W-:Y:S01]  /*1140*/  @!P1 IMAD.WIDE R26, R27, 0x8, R16 ;  /* 0x000000081b1a9825 */ /* 0x001fe200078e0210 */
[----:B------:R-:W-:-:S05]  /*1150*/  LOP3.LUT R16, R21, R25, RZ, 0xfc, !PT ;  /* 0x0000001915107212 */ /* 0x000fca00078efcff */
[----:B------:R-:W3:Y:S01]  /*1160*/  @!P1 LDG.E.64 R26, desc[UR10][R26.64] ;  /* 0x0000000a1a1a9981 */ /* 0x000ee2000c1e1b00 */
[----:B--2---:R-:W-:-:S03]  /*1170*/  @!P2 DFMA R10, R18, R14, R10 ;  /* 0x0000000e120aa22b */ /* 0x004fc6000000000a */
[----:B------:R-:W3:Y:S01]  /*1180*/  @!P1 LDG.E.64 R14, desc[UR10][R12.64+0x48] ;  /* 0x0000480a0c0e9981 */ /* 0x000ee2000c1e1b00 */
[----:B------:R-:W-:-:S04]  /*1190*/  ISETP.LT.OR P2, PT, R16, RZ, P0 ;  /* 0x000000ff1000720c */ /* 0x000fc80000741670 */
[----:B------:R-:W-:-:S13]  /*11a0*/  ISETP.GE.OR P2, PT, R21, UR14, P2 ;  /* 0x0000000e15007c0c */ /* 0x000fda0009746670 */
[----:B------:R-:W0:Y:S01]  /*11b0*/  @!P2 LDC.64 R16, c[0x0][0x210] ;  /* 0x00008400ff10ab82 */ /* 0x000e220000000a00 */
[----:B------:R-:W-:-:S04]  /*11c0*/  IMAD R18, R8, UR15, R25 ;  /* 0x0000000f08127c24 */ /* 0x000fc8000f8e0219 */
[----:B------:R-:W-:-:S04]  /*11d0*/  @!P2 IMAD R19, R18, UR14, R21 ;  /* 0x0000000e1213ac24 */ /* 0x000fc8000f8e0215 */
[----:B0-----:R-:W-:Y:S02]  /*11e0*/  @!P2 IMAD.WIDE R18, R19, 0x8, R16 ;  /* 0x000000081312a825 */ /* 0x001fe400078e0210 */
[----:B------:R-:W2:Y:S04]  /*11f0*/  @!P2 LDG.E.64 R16, desc[UR10][R12.64+0x50] ;  /* 0x0000500a0c10a981 */ /* 0x000ea8000c1e1b00 */
[----:B------:R-:W2:Y:S01]  /*1200*/  @!P2 LDG.E.64 R18, desc[UR10][R18.64] ;  /* 0x0000000a1212a981 */ /* 0x000ea2000c1e1b00 */
        /* <DEDUP_REMOVED lines=8> */
[----:B--2---:R-:W-:Y:S01]  /*1290*/  @!P2 DFMA R10, R18, R16, R10 ;  /* 0x00000010120aa22b */ /* 0x004fe2000000000a */
        /* <DEDUP_REMOVED lines=27> */
[----:B0-----:R-:W-:-:S06]  /*1450*/  @!P2 IMAD.WIDE R26, R27, 0x8, R18 ;  /* 0x000000081b1aa825 */ /* 0x001fcc00078e0212 */
[----:B------:R-:W3:Y:S01]  /*1460*/  @!P2 LDG.E.64 R26, desc[UR10][R26.64] ;  /* 0x0000000a1a1aa981 */ /* 0x000ee2000c1e1b00 */
[----:B------:R-:W-:Y:S01]  /*1470*/  IMAD R18, R8, UR15, R25 ;  /* 0x0000000f08127c24 */ /* 0x000fe2000f8e0219 */
[----:B--2---:R-:W-:Y:S01]  /*1480*/  @!P1 DFMA R10, R14, R16, R10 ;  /* 0x000000100e0a922b */ /* 0x004fe2000000000a */
[----:B------:R-:W-:Y:S01]  /*1490*/  LOP3.LUT R16, R21, R25, RZ, 0xfc, !PT ;  /* 0x0000001915107212 */ /* 0x000fe200078efcff */
[----:B------:R-:W3:Y:S03]  /*14a0*/  @!P2 LDG.E.64 R14, desc[UR10][R12.64+0x70] ;  /* 0x0000700a0c0ea981 */ /* 0x000ee6000c1e1b00 */
[----:B------:R-:W-:-:S04]  /*14b0*/  ISETP.LT.OR P1, PT, R16, RZ, P0 ;  /* 0x000000ff1000720c */ /* 0x000fc80000721670 */
[----:B------:R-:W-:-:S13]  /*14c0*/  ISETP.GE.OR P1, PT, R21, UR14, P1 ;  /* 0x0000000e15007c0c */ /* 0x000fda0008f26670 */
[----:B------:R-:W0:Y:S01]  /*14d0*/  @!P1 LDC.64 R16, c[0x0][0x210] ;  /* 0x00008400ff109b82 */ /* 0x000e220000000a00 */
        /* <DEDUP_REMOVED lines=34> */
[----:B------:R-:W-:Y:S01]  /*1700*/  ISETP.LT.OR P0, PT, R26, RZ, P0 ;  /* 0x000000ff1a00720c */ /* 0x000fe20000701670 */
[----:B------:R-:W-:-:S03]  /*1710*/  VIADD R25, R25, UR16 ;  /* 0x0000001019197c36 */ /* 0x000fc60008000000 */
[----:B------:R-:W-:Y:S02]  /*1720*/  ISETP.GE.OR P0, PT, R22, UR14, P0 ;  /* 0x0000000e16007c0c */ /* 0x000fe40008706670 */
[----:B------:R-:W-:Y:S02]  /*1730*/  LOP3.LUT R18, R21, R25, RZ, 0xfc, !PT ;  /* 0x0000001915127212 */ /* 0x000fe400078efcff */
[----:B------:R-:W-:-:S04]  /*1740*/  ISETP.GE.AND P1, PT, R25, UR15, PT ;  /* 0x0000000f19007c0c */ /* 0x000fc8000bf26270 */
[----:B------:R-:W-:-:S05]  /*1750*/  ISETP.LT.OR P2, PT, R18, RZ, P1 ;  /* 0x000000ff1200720c */ /* 0x000fca0000f41670 */
[----:B------:R-:W0:Y:S01]  /*1760*/  @!P0 LDC.64 R18, c[0x0][0x210] ;  /* 0x00008400ff128b82 */ /* 0x000e220000000a00 */
[----:B------:R-:W-:Y:S01]  /*1770*/  ISETP.GE.OR P2, PT, R21, UR14, P2 ;  /* 0x0000000e15007c0c */ /* 0x000fe20009746670 */
[----:B------:R-:W-:-:S04]  /*1780*/  @!P0 IMAD R23, R23, UR14, R22 ;  /* 0x0000000e17178c24 */ /* 0x000fc8000f8e0216 */
[----:B0-----:R-:W-:-:S06]  /*1790*/  @!P0 IMAD.WIDE R18, R23, 0x8, R18 ;  /* 0x0000000817128825 */ /* 0x001fcc00078e0212 */
[----:B------:R-:W3:Y:S01]  /*17a0*/  @!P0 LDG.E.64 R18, desc[UR10][R18.64] ;  /* 0x0000000a12128981 */ /* 0x000ee2000c1e1b00 */
[----:B------:R-:W-:-:S04]  /*17b0*/  IMAD R23, R8, UR15, R25 ;  /* 0x0000000f08177c24 */ /* 0x000fc8000f8e0219 */
[----:B------:R-:W-:Y:S01]  /*17c0*/  @!P2 IMAD R27, R23, UR14, R21 ;  /* 0x0000000e171bac24 */ /* 0x000fe2000f8e0215 */
[----:B--2---:R-:W-:Y:S01]  /*17d0*/  @!P3 DFMA R10, R14, R16, R10 ;  /* 0x000000100e0ab22b */ /* 0x004fe2000000000a */
[----:B------:R-:W0:Y:S01]  /*17e0*/  @!P2 LDC.64 R14, c[0x0][0x210] ;  /* 0x00008400ff0eab82 */ /* 0x000e220000000a00 */
[----:B------:R-:W3:Y:S01]  /*17f0*/  @!P0 LDG.E.64 R16, desc[UR10][R12.64+0x98] ;  /* 0x0000980a0c108981 */ /* 0x000ee2000c1e1b00 */
[----:B0-----:R-:W-:-:S03]  /*1800*/  @!P2 IMAD.WIDE R26, R27, 0x8, R14 ;  /* 0x000000081b1aa825 */ /* 0x001fc600078e020e */
[----:B------:R-:W2:Y:S04]  /*1810*/  @!P2 LDG.E.64 R14, desc[UR10][R12.64+0xa0] ;  /* 0x0000a00a0c0ea981 */ /* 0x000ea8000c1e1b00 */
[----:B------:R-:W2:Y:S01]  /*1820*/  @!P2 LDG.E.64 R26, desc[UR10][R26.64] ;  /* 0x0000000a1a1aa981 */ /* 0x000ea2000c1e1b00 */
[----:B------:R-:W-:-:S04]  /*1830*/  LOP3.LUT R8, R24, R25, RZ, 0xfc, !PT ;  /* 0x0000001918087212 */ /* 0x000fc800078efcff */
[----:B------:R-:W-:Y:S02]  /*1840*/  ISETP.LT.OR P3, PT, R8, RZ, P1 ;  /* 0x000000ff0800720c */ /* 0x000fe40000f61670 */
[-C--:B------:R-:W-:Y:S02]  /*1850*/  LOP3.LUT R8, R20, R25.reuse, RZ, 0xfc, !PT ;  /* 0x0000001914087212 */ /* 0x080fe400078efcff */
[----:B------:R-:W-:Y:S02]  /*1860*/  ISETP.GE.OR P3, PT, R24, UR14, P3 ;  /* 0x0000000e18007c0c */ /* 0x000fe40009f66670 */
[----:B------:R-:W-:Y:S02]  /*1870*/  ISETP.LT.OR P5, PT, R8, RZ, P1 ;  /* 0x000000ff0800720c */ /* 0x000fe40000fa1670 */
[----:B------:R-:W-:Y:S02]  /*1880*/  LOP3.LUT R8, R9, R25, RZ, 0xfc, !PT ;  /* 0x0000001909087212 */ /* 0x000fe400078efcff */
[----:B------:R-:W-:-:S02]  /*1890*/  ISETP.GE.OR P5, PT, R20, UR14, P5 ;  /* 0x0000000e14007c0c */ /* 0x000fc4000afa6670 */
[----:B------:R-:W-:-:S04]  /*18a0*/  ISETP.LT.OR P4, PT, R8, RZ, P1 ;  /* 0x000000ff0800720c */ /* 0x000fc80000f81670 */
[----:B------:R-:W-:Y:S02]  /*18b0*/  ISETP.GE.OR P4, PT, R9, UR14, P4 ;  /* 0x0000000e09007c0c */ /* 0x000fe4000a786670 */
[----:B------:R-:W-:-:S04]  /*18c0*/  LOP3.LUT R25, R22, R25, RZ, 0xfc, !PT ;  /* 0x0000001916197212 */ /* 0x000fc800078efcff */
[----:B------:R-:W-:Y:S01]  /*18d0*/  ISETP.LT.OR P1, PT, R25, RZ, P1 ;  /* 0x000000ff1900720c */ /* 0x000fe20000f21670 */
[----:B------:R-:W0:Y:S03]  /*18e0*/  @!P5 LDC.64 R28, c[0x0][0x210] ;  /* 0x00008400ff1cdb82 */ /* 0x000e260000000a00 */
[----:B------:R-:W-:Y:S01]  /*18f0*/  ISETP.GE.OR P1, PT, R22, UR14, P1 ;  /* 0x0000000e16007c0c */ /* 0x000fe20008f26670 */
[C---:B------:R-:W-:Y:S02]  /*1900*/  @!P3 IMAD R25, R23.reuse, UR14, R24 ;  /* 0x0000000e1719bc24 */ /* 0x040fe4000f8e0218 */
[----:B------:R-:W-:Y:S01]  /*1910*/  @!P4 IMAD R9, R23, UR14, R9 ;  /* 0x0000000e1709cc24 */ /* 0x000fe2000f8e0209 */
[----:B---3--:R-:W-:Y:S01]  /*1920*/  @!P0 DFMA R10, R18, R16, R10 ;  /* 0x00000010120a822b */ /* 0x008fe2000000000a */
[----:B------:R-:W1:Y:S08]  /*1930*/  @!P3 LDC.64 R16, c[0x0][0x210] ;  /* 0x00008400ff10bb82 */ /* 0x000e700000000a00 */
[----:B------:R-:W3:Y:S01]  /*1940*/  @!P4 LDC.64 R18, c[0x0][0x210] ;  /* 0x00008400ff12cb82 */ /* 0x000ee20000000a00 */
[----:B-1----:R-:W-:-:S02]  /*1950*/  @!P3 IMAD.WIDE R24, R25, 0x8, R16 ;  /* 0x000000081918b825 */ /* 0x002fc400078e0210 */
[----:B------:R-:W4:Y:S01]  /*1960*/  @!P3 LDG.E.64 R16, desc[UR10][R12.64+0xa8] ;  /* 0x0000a80a0c10b981 */ /* 0x000f22000c1e1b00 */
[----:B--2---:R-:W-:-:S04]  /*1970*/  @!P2 DFMA R10, R26, R14, R10 ;  /* 0x0000000e1a0aa22b */ /* 0x004fc8000000000a */
[----:B------:R-:W1:Y:S01]  /*1980*/  @!P1 LDC.64 R14, c[0x0][0x210] ;  /* 0x00008400ff0e9b82 */ /* 0x000e620000000a00 */
[----:B------:R-:W-:Y:S02]  /*1990*/  @!P5 IMAD R27, R23, UR14, R20 ;  /* 0x0000000e171bdc24 */ /* 0x000fe4000f8e0214 */
[----:B------:R-:W4:Y:S02]  /*19a0*/  @!P3 LDG.E.64 R20, desc[UR10][R24.64] ;  /* 0x0000000a1814b981 */ /* 0x000f24000c1e1b00 */
[----:B0-----:R-:W-:-:S04]  /*19b0*/  @!P5 IMAD.WIDE R28, R27, 0x8, R28 ;  /* 0x000000081b1cd825 */ /* 0x001fc800078e021c */
[----:B---3--:R-:W-:Y:S02]  /*19c0*/  @!P4 IMAD.WIDE R18, R9, 0x8, R18 ;  /* 0x000000080912c825 */ /* 0x008fe400078e0212 */
[----:B------:R-:W2:Y:S04]  /*19d0*/  @!P5 LDG.E.64 R28, desc[UR10][R28.64] ;  /* 0x0000000a1c1cd981 */ /* 0x000ea8000c1e1b00 */
[----:B------:R-:W2:Y:S01]  /*19e0*/  @!P5 LDG.E.64 R8, desc[UR10][R12.64+0xb0] ;  /* 0x0000b00a0c08d981 */ /* 0x000ea2000c1e1b00 */
[----:B------:R-:W-:-:S03]  /*19f0*/  @!P1 IMAD R27, R23, UR14, R22 ;  /* 0x0000000e171b9c24 */ /* 0x000fc6000f8e0216 */
[----:B------:R-:W3:Y:S04]  /*1a00*/  @!P4 LDG.E.64 R18, desc[UR10][R18.64] ;  /* 0x0000000a1212c981 */ /* 0x000ee8000c1e1b00 */
[----:B------:R-:W3:Y:S01]  /*1a10*/  @!P4 LDG.E.64 R22, desc[UR10][R12.64+0xb8] ;  /* 0x0000b80a0c16c981 */ /* 0x000ee2000c1e1b00 */
[----:B-1----:R-:W-:-:S03]  /*1a20*/  @!P1 IMAD.WIDE R14, R27, 0x8, R14 ;  /* 0x000000081b0e9825 */ /* 0x002fc600078e020e */
[----:B------:R-:W5:Y:S04]  /*1a30*/  @!P1 LDG.E.64 R24, desc[UR10][R12.64+0xc0] ;  /* 0x0000c00a0c189981 */ /* 0x000f68000c1e1b00 */
[----:B------:R-:W5:Y:S01]  /*1a40*/  @!P1 LDG.E.64 R14, desc[UR10][R14.64] ;  /* 0x0000000a0e0e9981 */ /* 0x000f62000c1e1b00 */
[----:B----4-:R-:W-:-:S08]  /*1a50*/  @!P3 DFMA R10, R20, R16, R10 ;  /* 0x00000010140ab22b */ /* 0x010fd0000000000a */
[----:B--2---:R-:W-:Y:S01]  /*1a60*/  @!P5 DFMA R10, R28, R8, R10 ;  /* 0x000000081c0ad22b */ /* 0x004fe2000000000a */
[----:B------:R-:W-:-:S07]  /*1a70*/  SHF.R.S64 R8, R4, 0x1d, R5 ;  /* 0x0000001d04087819 */ /* 0x000fce0000001005 */
[----:B---3--:R-:W-:Y:S01]  /*1a80*/  @!P4 DFMA R10, R18, R22, R10 ;  /* 0x00000016120ac22b */ /* 0x008fe2000000000a */
[----:B------:R-:W-:-:S04]  /*1a90*/  IADD3 R8, P0, R8, UR18, RZ ;  /* 0x0000001208087c10 */ /* 0x000fc8000ff1e0ff */
[----:B------:R-:W-:-:S03]  /*1aa0*/  LEA.HI.X.SX32 R9, R5, UR19, 0x3, P0 ;  /* 0x0000001305097c11 */ /* 0x000fc600080f1eff */
[----:B-----5:R-:W-:Y:S01]  /*1ab0*/  @!P1 DFMA R10, R14, R24, R10 ;  /* 0x000000180e0a922b */ /* 0x020fe2000000000a */
[----:B------:R-:W-:-:S05]  /*1ac0*/  IADD3 R7, P0, R7, UR5, RZ ;  /* 0x0000000507077c10 */ /* 0x000fca000ff1e0ff */
[----:B------:R-:W-:Y:S01]  /*1ad0*/  IMAD.X R3, RZ, RZ, R3, P0 ;  /* 0x000000ffff037224 */ /* 0x000fe200000e0603 */
[----:B------:R0:W-:Y:S01]  /*1ae0*/  STG.E.64 desc[UR10][R8.64], R10 ;  /* 0x0000000a08007986 */ /* 0x0001e2000c101b0a */
[----:B------:R-:W-:-:S04]  /*1af0*/  ISETP.GE.U32.AND P0, PT, R7, UR17, PT ;  /* 0x0000001107007c0c */ /* 0x000fc8000bf06070 */
[----:B------:R-:W-:Y:S02]  /*1b00*/  ISETP.GE.AND.EX P0, PT, R3, UR9, PT, P0 ;  /* 0x0000000903007c0c */ /* 0x000fe4000bf06300 */
[----:B------:R-:W-:-:S04]  /*1b10*/  IADD3 R4, P1, RZ, R4, RZ ;  /* 0x00000004ff047210 */ /* 0x000fc80007f3e0ff */
[----:B------:R-:W-:-:S07]  /*1b20*/  IADD3.X R5, R5, UR5, RZ, P1, !PT ;  /* 0x0000000505057c10 */ /* 0x000fce0008ffe4ff */
[----:B0-----:R-:W-:Y:S05]  /*1b30*/  @!P0 BRA `(.L_x_1083) ;  /* 0xffffffe800248947 */ /* 0x001fea000383ffff */
[----:B------:R-:W-:Y:S05]  /*1b40*/  BSYNC B0 ;  /* 0x0000000000007941 */ /* 0x000fea0003800000 */
.L_x_1082:
[----:B------:R-:W-:Y:S05]  /*1b50*/  EXIT ;  /* 0x000000000000794d */ /* 0x000fea0003800000 */
.L_x_1081:
[----:B------:R-:W0:Y:S01]  /*1b60*/  LDC R0, c[0x0][0x2b0] ;  /* 0x0000ac00ff007b82 */ /* 0x000e220000000800 */
[----:B------:R-:W-:Y:S01]  /*1b70*/  BSSY B0, `(.L_x_1084) ;  /* 0x0000165000007945 */ /* 0x000fe20003800000 */
[----:B------:R-:W-:Y:S01]  /*1b80*/  MOV R7, R6 ;  /* 0x0000000600077202 */ /* 0x000fe20000000f00 */
        /* <DEDUP_REMOVED lines=8> */
[----:B0-----:R-:W-:-:S04]  /*1c10*/  IABS R2, R0 ;  /* 0x0000000000027213 */ /* 0x001fc80000000000 */
[----:B------:R-:W0:Y:S08]  /*1c20*/  I2F.RP R0, R2 ;  /* 0x0000000200007306 */ /* 0x000e300000209400 */
[----:B0-----:R-:W0:Y:S02]  /*1c30*/  MUFU.RCP R0, R0 ;  /* 0x0000000000007308 */ /* 0x001e240000001000 */
[----:B0-----:R-:W-:-:S02]  /*1c40*/  VIADD R8, R0, 0xffffffe ;  /* 0x0ffffffe00087836 */ /* 0x001fc40000000000 */
[----:B------:R-:W-:-:S04]  /*1c50*/  IMAD.MOV.U32 R0, RZ, RZ, RZ ;  /* 0x000000ffff007224 */ /* 0x000fc800078e00ff */
[----:B------:R0:W2:Y:S02]  /*1c60*/  F2I.FTZ.U32.TRUNC.NTZ R9, R8 ;  /* 0x0000000800097305 */ /* 0x0000a4000021f000 */
[----:B0-----:R-:W-:Y:S02]  /*1c70*/  IMAD.MOV.U32 R8, RZ, RZ, RZ ;  /* 0x000000ffff087224 */ /* 0x001fe400078e00ff */
[----:B--2---:R-:W-:-:S04]  /*1c80*/  IMAD.MOV R5, RZ, RZ, -R9 ;  /* 0x000000ffff057224 */ /* 0x004fc800078e0a09 */
[----:B------:R-:W-:-:S04]  /*1c90*/  IMAD R5, R5, R2, RZ ;  /* 0x0000000205057224 */ /* 0x000fc800078e02ff */
[----:B-1----:R-:W-:-:S07]  /*1ca0*/  IMAD.HI.U32 R5, R9, R5, R8 ;  /* 0x0000000509057227 */ /* 0x002fce00078e0008 */
.L_x_1085:
[----:B------:R-:W0:Y:S01]  /*1cb0*/  LDC R12, c[0x0][0x2b4] ;  /* 0x0000ad00ff0c7b82 */ /* 0x000e220000000800 */
[----:B------:R-:W-:Y:S01]  /*1cc0*/  IABS R10, R6 ;  /* 0x00000006000a7213 */ /* 0x000fe20000000000 */
[----:B------:R-:W-:Y:S01]  /*1cd0*/  UPRMT UR6, UR8, 0x8880, URZ ;  /* 0x0000888008067896 */ /* 0x000fe2000800003f */
[----:B------:R-:W-:-:S03]  /*1ce0*/  IABS R14, R4 ;  /* 0x00000004000e7213 */ /* 0x000fc60000000000 */
[----:B------:R-:W-:Y:S02]  /*1cf0*/  IMAD.HI.U32 R13, R5, R10, RZ ;  /* 0x0000000a050d7227 */ /* 0x000fe400078e00ff */
[----:B------:R-:W1:Y:S01]  /*1d00*/  LDC.64 R22, c[0x0][0x2c8] ;  /* 0x0000b200ff167b82 */ /* 0x000e620000000a00 */
[----:B------:R-:W-:Y:S01]  /*1d10*/  ISETP.NE.AND P3, PT, RZ, UR6, PT ;  /* 0x00000006ff007c0c */ /* 0x000fe2000bf65270 */
[----:B------:R-:W-:-:S04]  /*1d20*/  IMAD.MOV R9, RZ, RZ, -R13 ;  /* 0x000000ffff097224 */ /* 0x000fc800078e0a0d */
[----:B------:R-:W-:Y:S01]  /*1d30*/  IMAD R9, R14, R9, R10 ;  /* 0x000000090e097224 */ /* 0x000fe200078e020a */
[----:B------:R-:W-:-:S04]  /*1d40*/  LOP3.LUT R10, R6, R4, RZ, 0x3c, !PT ;  /* 0x00000004060a7212 */ /* 0x000fc800078e3cff */
[----:B------:R-:W-:Y:S02]  /*1d50*/  ISETP.GT.U32.AND P1, PT, R2, R9, PT ;  /* 0x000000090200720c */ /* 0x000fe40003f24070 */
[----:B------:R-:W-:Y:S01]  /*1d60*/  ISETP.GE.AND P2, PT, R10, RZ, PT ;  /* 0x000000ff0a00720c */ /* 0x000fe20003f46270 */
[----:B------:R-:W-:Y:S01]  /*1d70*/  IMAD.MOV.U32 R10, RZ, RZ, RZ ;  /* 0x000000ffff0a7224 */ /* 0x000fe200078e00ff */
[----:B------:R-:W2:Y:S01]  /*1d80*/  @P3 LDC.64 R28, c[0x0][0x288] ;  /* 0x0000a200ff1c3b82 */ /* 0x000ea20000000a00 */
[----:B0-----:R-:W-:-:S04]  /*1d90*/  IABS R8, R12 ;  /* 0x0000000c00087213 */ /* 0x001fc80000000000 */
[----:B------:R-:W0:Y:S04]  /*1da0*/  I2F.RP R15, R8 ;  /* 0x00000008000f7306 */ /* 0x000e280000209400 */
[----:B------:R-:W-:Y:S02]  /*1db0*/  @!P1 IMAD.IADD R9, R9, 0x1, -R14 ;  /* 0x0000000109099824 */ /* 0x000fe400078e0a0e */
[----:B------:R-:W-:Y:S01]  /*1dc0*/  @!P1 VIADD R13, R13, 0x1 ;  /* 0x000000010d0d9836 */ /* 0x000fe20000000000 */
[----:B------:R-:W-:Y:S02]  /*1dd0*/  ISETP.NE.AND P1, PT, R4, RZ, PT ;  /* 0x000000ff0400720c */ /* 0x000fe40003f25270 */
[----:B------:R-:W-:Y:S02]  /*1de0*/  ISETP.GE.U32.AND P0, PT, R9, R2, PT ;  /* 0x000000020900720c */ /* 0x000fe40003f06070 */
[----:B------:R-:W3:Y:S01]  /*1df0*/  LDC R9, c[0x0][0x2a0] ;  /* 0x0000a800ff097b82 */ /* 0x000ee20000000800 */
[----:B0-----:R-:W0:Y:S10]  /*1e00*/  MUFU.RCP R15, R15 ;  /* 0x0000000f000f7308 */ /* 0x001e340000001000 */
[----:B------:R-:W-:-:S04]  /*1e10*/  @P0 VIADD R13, R13, 0x1 ;  /* 0x000000010d0d0836 */ /* 0x000fc80000000000 */
[----:B------:R-:W-:Y:S01]  /*1e20*/  @!P2 IMAD.MOV R13, RZ, RZ, -R13 ;  /* 0x000000ffff0da224 */ /* 0x000fe200078e0a0d */
[----:B------:R-:W-:-:S04]  /*1e30*/  @!P1 LOP3.LUT R13, RZ, R4, RZ, 0x33, !PT ;  /* 0x00000004ff0d9212 */ /* 0x000fc800078e33ff */
[----:B------:R-:W-:Y:S01]  /*1e40*/  IABS R16, R13 ;  /* 0x0000000d00107213 */ /* 0x000fe20000000000 */
[----:B0-----:R-:W-:Y:S01]  /*1e50*/  VIADD R11, R15, 0xffffffe ;  /* 0x0ffffffe0f0b7836 */ /* 0x001fe20000000000 */
[----:B---3--:R-:W-:Y:S02]  /*1e60*/  IABS R14, R9 ;  /* 0x00000009000e7213 */ /* 0x008fe40000000000 */
[----:B------:R-:W-:-:S03]  /*1e70*/  ISETP.NE.AND P4, PT, R9, RZ, PT ;  /* 0x000000ff0900720c */ /* 0x000fc60003f85270 */
[----:B------:R-:W0:Y:S02]  /*1e80*/  F2I.FTZ.U32.TRUNC.NTZ R11, R11 ;  /* 0x0000000b000b7305 */ /* 0x000e24000021f000 */
[----:B0-----:R-:W-:-:S04]  /*1e90*/  IMAD.MOV R15, RZ, RZ, -R11 ;  /* 0x000000ffff0f7224 */ /* 0x001fc800078e0a0b */
[----:B------:R-:W-:-:S04]  /*1ea0*/  IMAD R15, R15, R8, RZ ;  /* 0x000000080f0f7224 */ /* 0x000fc800078e02ff */
        /* <DEDUP_REMOVED lines=14> */
[----:B------:R-:W0:Y:S03]  /*1f90*/  F2I.FTZ.U32.TRUNC.NTZ R11, R15 ;  /* 0x0000000f000b7305 */ /* 0x000e26000021f000 */
[----:B------:R-:W-:-:S07]  /*1fa0*/  ISETP.GE.AND P2, PT, R8, RZ, PT ;  /* 0x000000ff0800720c */ /* 0x000fce0003f46270 */
[----:B------:R-:W-:-:S04]  /*1fb0*/  @P0 VIADD R10, R10, 0x1 ;  /* 0x000000010a0a0836 */ /* 0x000fc80000000000 */
[----:B------:R-:W-:Y:S01]  /*1fc0*/  IMAD.MOV.U32 R8, RZ, RZ, R10 ;  /* 0x000000ffff087224 */ /* 0x000fe200078e000a */
[----:B------:R-:W-:Y:S01]  /*1fd0*/  HFMA2.MMA R10, -RZ, RZ, 0, 0 ;  /* 0x00000000ff0a7435 */ /* 0x000fe200000001ff */
[----:B0-----:R-:W-:Y:S02]  /*1fe0*/  IMAD.MOV R17, RZ, RZ, -R11 ;  /* 0x000000ffff117224 */ /* 0x001fe400078e0a0b */
[----:B------:R-:W-:Y:S01]  /*1ff0*/  @!P2 IMAD.MOV R8, RZ, RZ, -R8 ;  /* 0x000000ffff08a224 */ /* 0x000fe200078e0a08 */
[----:B------:R-:W-:Y:S01]  /*2000*/  @!P1 LOP3.LUT R8, RZ, R12, RZ, 0x33, !PT ;  /* 0x0000000cff089212 */ /* 0x000fe200078e33ff */
[----:B------:R-:W-:-:S03]  /*2010*/  IMAD R15, R17, R14, RZ ;  /* 0x0000000e110f7224 */ /* 0x000fc600078e02ff */
[----:B------:R-:W-:Y:S01]  /*2020*/  IABS R16, R8 ;  /* 0x0000000800107213 */ /* 0x000fe20000000000 */
[----:B------:R-:W-:Y:S01]  /*2030*/  IMAD.MOV R24, RZ, RZ, -R8 ;  /* 0x000000ffff187224 */ /* 0x000fe200078e0a08 */
[----:B------:R-:W-:Y:S01]  /*2040*/  ISETP.GE.AND P5, PT, R8, RZ, PT ;  /* 0x000000ff0800720c */ /* 0x000fe20003fa6270 */
[----:B------:R-:W-:-:S04]  /*2050*/  IMAD.HI.U32 R10, R11, R15, R10 ;  /* 0x0000000f0b0a7227 */ /* 0x000fc800078e000a */
[----:B------:R-:W-:Y:S02]  /*2060*/  IMAD.MOV.U32 R11, RZ, RZ, R16 ;  /* 0x000000ffff0b7224 */ /* 0x000fe400078e0010 */
[----:B------:R-:W-:Y:S02]  /*2070*/  IMAD.MOV R15, RZ, RZ, -R4 ;  /* 0x000000ffff0f7224 */ /* 0x000fe400078e0a04 */
[----:B------:R-:W-:-:S04]  /*2080*/  IMAD.HI.U32 R10, R10, R11, RZ ;  /* 0x0000000b0a0a7227 */ /* 0x000fc800078e00ff */
[----:B------:R-:W-:Y:S02]  /*2090*/  IMAD R24, R12, R24, R13 ;  /* 0x000000180c187224 */ /* 0x000fe400078e020d */
[----:B------:R-:W-:Y:S02]  /*20a0*/  IMAD R13, R13, R15, R6 ;  /* 0x0000000f0d0d7224 */ /* 0x000fe400078e0206 */
[----:B------:R-:W-:Y:S02]  /*20b0*/  IMAD.MOV R10, RZ, RZ, -R10 ;  /* 0x000000ffff0a7224 */ /* 0x000fe400078e0a0a */
[----:B-1----:R-:W-:Y:S02]  /*20c0*/  IMAD R24, R24, UR13, -R23 ;  /* 0x0000000d18187c24 */ /* 0x002fe4000f8e0a17 */
[----:B------:R-:W-:Y:S02]  /*20d0*/  IMAD R22, R13, UR12, -R22 ;  /* 0x0000000c0d167c24 */ /* 0x000fe4000f8e0a16 */
[----:B------:R-:W-:Y:S01]  /*20e0*/  IMAD R11, R14, R10, R11 ;  /* 0x0000000a0e0b7224 */ /* 0x000fe200078e020b */
[----:B------:R-:W-:Y:S01]  /*20f0*/  ISETP.GE.AND P0, PT, R24, UR15, PT ;  /* 0x0000000f18007c0c */ /* 0x000fe2000bf06270 */
[----:B------:R-:W0:Y:S01]  /*2100*/  LDC.64 R12, c[0x0][0x260] ;  /* 0x00009800ff0c7b82 */ /* 0x000e220000000a00 */
[C---:B------:R-:W-:Y:S01]  /*2110*/  LOP3.LUT R10, R22.reuse, R24, RZ, 0xfc, !PT ;  /* 0x00000018160a7212 */ /* 0x040fe200078efcff */
[----:B------:R-:W-:Y:S01]  /*2120*/  VIADD R23, R22, UR16 ;  /* 0x0000001016177c36 */ /* 0x000fe20008000000 */
[----:B------:R-:W-:Y:S01]  /*2130*/  ISETP.GT.U32.AND P2, PT, R14, R11, PT ;  /* 0x0000000b0e00720c */ /* 0x000fe20003f44070 */
[----:B------:R-:W-:Y:S01]  /*2140*/  IMAD R26, R8, UR15, R24 ;  /* 0x0000000f081a7c24 */ /* 0x000fe2000f8e0218 */
[----:B------:R-:W-:-:S02]  /*2150*/  ISETP.LT.OR P1, PT, R10, RZ, P0 ;  /* 0x000000ff0a00720c */ /* 0x000fc40000721670 */
[----:B------:R-:W-:Y:S02]  /*2160*/  LOP3.LUT R10, R23, R24, RZ, 0xfc, !PT ;  /* 0x00000018170a7212 */ /* 0x000fe400078efcff */
[----:B------:R-:W-:-:S07]  /*2170*/  ISETP.GE.OR P1, PT, R22, UR14, P1 ;  /* 0x0000000e16007c0c */ /* 0x000fce0008f26670 */
[----:B------:R-:W-:-:S05]  /*2180*/  @!P2 IMAD.IADD R11, R11, 0x1, -R14 ;  /* 0x000000010b0ba824 */ /* 0x000fca00078e0a0e */
[----:B------:R-:W-:Y:S01]  /*2190*/  ISETP.GT.U32.AND P2, PT, R14, R11, PT ;  /* 0x0000000b0e00720c */ /* 0x000fe20003f44070 */
[----:B------:R-:W1:Y:S01]  /*21a0*/  @!P1 LDC.64 R20, c[0x0][0x210] ;  /* 0x00008400ff149b82 */ /* 0x000e620000000a00 */
[----:B------:R-:W-:-:S11]  /*21b0*/  @!P1 IMAD R15, R26, UR14, R22 ;  /* 0x0000000e1a0f9c24 */ /* 0x000fd6000f8e0216 */
[----:B------:R-:W-:Y:S01]  /*21c0*/  @!P2 IMAD.IADD R11, R11, 0x1, -R14 ;  /* 0x000000010b0ba824 */ /* 0x000fe200078e0a0e */
[----:B------:R-:W-:-:S03]  /*21d0*/  ISETP.LT.OR P2, PT, R10, RZ, P0 ;  /* 0x000000ff0a00720c */ /* 0x000fc60000741670 */
[----:B------:R-:W-:Y:S01]  /*21e0*/  @!P5 IMAD.MOV R11, RZ, RZ, -R11 ;  /* 0x000000ffff0bd224 */ /* 0x000fe200078e0a0b */
[----:B------:R-:W-:Y:S02]  /*21f0*/  @!P4 LOP3.LUT R11, RZ, R9, RZ, 0x33, !PT ;  /* 0x00000009ff0bc212 */ /* 0x000fe400078e33ff */
[----:B------:R-:W-:-:S03]  /*2200*/  ISETP.GE.OR P2, PT, R23, UR14, P2 ;  /* 0x0000000e17007c0c */ /* 0x000fc60009746670 */
[C---:B------:R-:W-:Y:S02]  /*2210*/  IMAD R9, R11.reuse, UR4, RZ ;  /* 0x000000040b097c24 */ /* 0x040fe4000f8e02ff */
[----:B--2---:R-:W-:Y:S01]  /*2220*/  @P3 IMAD.WIDE R28, R11, 0x8, R28 ;  /* 0x000000080b1c3825 */ /* 0x004fe200078e021c */
[----:B------:R-:W-:-:S03]  /*2230*/  CS2R R10, SRZ ;  /* 0x00000000000a7805 */ /* 0x000fc6000001ff00 */
[----:B-1----:R-:W-:-:S03]  /*2240*/  @!P1 IMAD.WIDE R20, R15, 0x8, R20 ;  /* 0x000000080f149825 */ /* 0x002fc600078e0214 */
[----:B------:R-:W2:Y:S01]  /*2250*/  @P3 LDG.E.64 R10, desc[UR10][R28.64] ;  /* 0x0000000a1c0a3981 */ /* 0x000ea2000c1e1b00 */
[----:B0-----:R-:W-:Y:S01]  /*2260*/  IMAD.WIDE R12, R9, 0x8, R12 ;  /* 0x00000008090c7825 */ /* 0x001fe200078e020c */
[----:B------:R-:W0:Y:S02]  /*2270*/  @!P2 LDC.64 R14, c[0x0][0x210] ;  /* 0x00008400ff0eab82 */ /* 0x000e240000000a00 */
[----:B------:R-:W2:Y:S04]  /*2280*/  @!P1 LDG.E.64 R20, desc[UR10][R20.64] ;  /* 0x0000000a14149981 */ /* 0x000ea8000c1e1b00 */
[----:B------:R-:W2:Y:S01]  /*2290*/  @!P1 LDG.E.64 R18, desc[UR10][R12.64] ;  /* 0x0000000a0c129981 */ /* 0x000ea2000c1e1b00 */
[----:B------:R-:W-:-:S04]  /*22a0*/  @!P2 IMAD R17, R26, UR14, R23 ;  /* 0x0000000e1a11ac24 */ /* 0x000fc8000f8e0217 */
[----:B0-----:R-:W-:Y:S02]  /*22b0*/  @!P2 IMAD.WIDE R16, R17, 0x8, R14 ;  /* 0x000000081110a825 */ /* 0x001fe400078e020e */
[----:B------:R-:W3:Y:S04]  /*22c0*/  @!P2 LDG.E.64 R14, desc[UR10][R12.64+0x8] ;  /* 0x0000080a0c0ea981 */ /* 0x000ee8000c1e1b00 */
[----:B------:R-:W3:Y:S01]  /*22d0*/  @!P2 LDG.E.64 R16, desc[UR10][R16.64] ;  /* 0x0000000a1010a981 */ /* 0x000ee2000c1e1b00 */
[----:B------:R-:W-:-:S04]  /*22e0*/  IADD3 R9, R23, UR16, RZ ;  /* 0x0000001017097c10 */ /* 0x000fc8000fffe0ff */
[----:B------:R-:W-:-:S04]  /*22f0*/  LOP3.LUT R25, R9, R24, RZ, 0xfc, !PT ;  /* 0x0000001809197212 */ /* 0x000fc800078efcff */
[----:B------:R-:W-:-:S04]  /*2300*/  ISETP.LT.OR P3, PT, R25, RZ, P0 ;  /* 0x000000ff1900720c */ /* 0x000fc80000761670 */
[C---:B------:R-:W-:Y:S01]  /*2310*/  ISETP.GE.OR P3, PT, R9.reuse, UR14, P3 ;  /* 0x0000000e09007c0c */ /* 0x040fe20009f66670 */
[----:B------:R-:W-:Y:S01]  /*2320*/  VIADD R25, R9, UR16 ;  /* 0x0000001009197c36 */ /* 0x000fe20008000000 */
[----:B--2---:R-:W-:-:S11]  /*2330*/  @!P1 DFMA R10, R20, R18, R10 ;  /* 0x00000012140a922b */ /* 0x004fd6000000000a */
        /* <DEDUP_REMOVED lines=52> */
[----:B0-----:R-:W-:Y:S01]  /*2680*/  @!P1 IMAD.WIDE R28, R29, 0x8, R14 ;  /* 0x000000081d1c9825 */ /* 0x001fe200078e020e */
[----:B------:R-:W-:Y:S01]  /*2690*/  LOP3.LUT R14, R25, R24, RZ, 0xfc, !PT ;  /* 0x00000018190e7212 */ /* 0x000fe200078efcff */
[----:B--2---:R-:W-:-:S03]  /*26a0*/  @!P2 DFMA R10, R18, R16, R10 ;  /* 0x00000010120aa22b */ /* 0x004fc6000000000a */
[----:B------:R-:W2:Y:S04]  /*26b0*/  @!P1 LDG.E.64 R18, desc[UR10][R28.64] ;  /* 0x0000000a1c129981 */ /* 0x000ea8000c1e1b00 */
[----:B------:R-:W2:Y:S01]  /*26c0*/  @!P1 LDG.E.64 R16, desc[UR10][R12.64+0x38] ;  /* 0x0000380a0c109981 */ /* 0x000ea2000c1e1b00 */
        /* <DEDUP_REMOVED lines=12> */
[----:B------:R-:W-:Y:S02]  /*2790*/  @!P1 IMAD R29, R20, UR14, R21 ;  /* 0x0000000e141d9c24 */ /* 0x000fe4000f8e0215 */
[----:B------:R-:W-:-:S05]  /*27a0*/  VIADD R24, R24, UR17 ;  /* 0x0000001118187c36 */ /* 0x000fca0008000000 */
[----:B------:R-:W-:Y:S01]  /*27b0*/  ISETP.GE.AND P0, PT, R24, UR15, PT ;  /* 0x0000000f18007c0c */ /* 0x000fe2000bf06270 */
[----:B0-----:R-:W-:Y:S02]  /*27c0*/  @!P1 IMAD.WIDE R28, R29, 0x8, R14 ;  /* 0x000000081d1c9825 */ /* 0x001fe400078e020e */
[----:B------:R-:W3:Y:S04]  /*27d0*/  @!P1 LDG.E.64 R14, desc[UR10][R12.64+0x48] ;  /* 0x0000480a0c0e9981 */ /* 0x000ee8000c1e1b00 */
[----:B------:R-:W3:Y:S01]  /*27e0*/  @!P1 LDG.E.64 R26, desc[UR10][R28.64] ;  /* 0x0000000a1c1a9981 */ /* 0x000ee2000c1e1b00 */
[----:B--2---:R-:W-:Y:S01]  /*27f0*/  @!P2 DFMA R10, R18, R16, R10 ;  /* 0x00000010120aa22b */ /* 0x004fe2000000000a */
[----:B------:R-:W-:-:S04]  /*2800*/  LOP3.LUT R16, R22, R24, RZ, 0xfc, !PT ;  /* 0x0000001816107212 */ /* 0x000fc800078efcff */
        /* <DEDUP_REMOVED lines=88> */
[----:B------:R-:W-:Y:S01]  /*2d90*/  ISETP.GE.OR P3, PT, R21, UR14, P3 ;  /* 0x0000000e15007c0c */ /* 0x000fe20009f66670 */
[----:B------:R-:W-:-:S05]  /*2da0*/  VIADD R24, R24, UR17 ;  /* 0x0000001118187c36 */ /* 0x000fca0008000000 */
[----:B------:R-:W-:Y:S02]  /*2db0*/  ISETP.GE.AND P0, PT, R24, UR15, PT ;  /* 0x0000000f18007c0c */ /* 0x000fe4000bf06270 */
[----:B------:R-:W-:-:S05]  /*2dc0*/  LOP3.LUT R26, R22, R24, RZ, 0xfc, !PT ;  /* 0x00000018161a7212 */ /* 0x000fca00078efcff */
[----:B------:R-:W0:Y:S01]  /*2dd0*/  @!P3 LDC.64 R14, c[0x0][0x210] ;  /* 0x00008400ff0ebb82 */ /* 0x000e220000000a00 */
[----:B------:R-:W-:-:S04]  /*2de0*/  ISETP.LT.OR P2, PT, R26, RZ, P0 ;  /* 0x000000ff1a00720c */ /* 0x000fc80000741670 */
[----:B------:R-:W-:Y:S01]  /*2df0*/  ISETP.GE.OR P2, PT, R22, UR14, P2 ;  /* 0x0000000e16007c0c */ /* 0x000fe20009746670 */
[----:B------:R-:W-:-:S04]  /*2e00*/  @!P3 IMAD R27, R20, UR14, R21 ;  /* 0x0000000e141bbc24 */ /* 0x000fc8000f8e0215 */
[----:B0-----:R-:W-:-:S08]  /*2e10*/  @!P3 IMAD.WIDE R26, R27, 0x8, R14 ;  /* 0x000000081b1ab825 */ /* 0x001fd000078e020e */
[----:B------:R-:W0:Y:S01]  /*2e20*/  @!P2 LDC.64 R14, c[0x0][0x210] ;  /* 0x00008400ff0eab82 */ /* 0x000e220000000a00 */
[----:B------:R-:W3:Y:S01]  /*2e30*/  @!P3 LDG.E.64 R26, desc[UR10][R26.64] ;  /* 0x0000000a1a1ab981 */ /* 0x000ee2000c1e1b00 */
[----:B------:R-:W-:Y:S01]  /*2e40*/  IMAD R8, R8, UR15, R24 ;  /* 0x0000000f08087c24 */ /* 0x000fe2000f8e0218 */
[----:B--2---:R-:W-:Y:S02]  /*2e50*/  @!P1 DFMA R10, R18, R16, R10 ;  /* 0x00000010120a922b */ /* 0x004fe4000000000a */
[----:B------:R-:W3:Y:S01]  /*2e60*/  @!P3 LDG.E.64 R16, desc[UR10][R12.64+0x98] ;  /* 0x0000980a0c10b981 */ /* 0x000ee2000c1e1b00 */
[----:B------:R-:W-:-:S04]  /*2e70*/  @!P2 IMAD R19, R8, UR14, R22 ;  /* 0x0000000e0813ac24 */ /* 0x000fc8000f8e0216 */
[----:B0-----:R-:W-:Y:S02]  /*2e80*/  @!P2 IMAD.WIDE R18, R19, 0x8, R14 ;  /* 0x000000081312a825 */ /* 0x001fe400078e020e */
[----:B------:R-:W2:Y:S04]  /*2e90*/  @!P2 LDG.E.64 R14, desc[UR10][R12.64+0xa0] ;  /* 0x0000a00a0c0ea981 */ /* 0x000ea8000c1e1b00 */
[----:B------:R-:W2:Y:S01]  /*2ea0*/  @!P2 LDG.E.64 R18, desc[UR10][R18.64] ;  /* 0x0000000a1212a981 */ /* 0x000ea2000c1e1b00 */
[----:B------:R-:W-:-:S04]  /*2eb0*/  LOP3.LUT R20, R23, R24, RZ, 0xfc, !PT ;  /* 0x0000001817147212 */ /* 0x000fc800078efcff */
[----:B------:R-:W-:Y:S02]  /*2ec0*/  ISETP.LT.OR P1, PT, R20, RZ, P0 ;  /* 0x000000ff1400720c */ /* 0x000fe40000721670 */
[----:B------:R-:W-:Y:S02]  /*2ed0*/  LOP3.LUT R20, R9, R24, RZ, 0xfc, !PT ;  /* 0x0000001809147212 */ /* 0x000fe400078efcff */
[----:B------:R-:W-:Y:S02]  /*2ee0*/  ISETP.GE.OR P1, PT, R23, UR14, P1 ;  /* 0x0000000e17007c0c */ /* 0x000fe40008f26670 */
[----:B------:R-:W-:-:S11]  /*2ef0*/  ISETP.LT.OR P4, PT, R20, RZ, P0 ;  /* 0x000000ff1400720c */ /* 0x000fd60000781670 */
[----:B------:R-:W-:Y:S01]  /*2f00*/  @!P1 IMAD R23, R8, UR14, R23 ;  /* 0x0000000e08179c24 */ /* 0x000fe2000f8e0217 */
[----:B---3--:R-:W-:Y:S01]  /*2f10*/  @!P3 DFMA R10, R26, R16, R10 ;  /* 0x000000101a0ab22b */ /* 0x008fe2000000000a */
[----:B------:R-:W-:Y:S01]  /*2f20*/  ISETP.GE.OR P3, PT, R9, UR14, P4 ;  /* 0x0000000e09007c0c */ /* 0x000fe2000a766670 */
[----:B------:R-:W0:Y:S01]  /*2f30*/  @!P1 LDC.64 R26, c[0x0][0x210] ;  /* 0x00008400ff1a9b82 */ /* 0x000e220000000a00 */
[-C--:B------:R-:W-:Y:S02]  /*2f40*/  LOP3.LUT R16, R25, R24.reuse, RZ, 0xfc, !PT ;  /* 0x0000001819107212 */ /* 0x080fe400078efcff */
[----:B------:R-:W-:Y:S02]  /*2f50*/  LOP3.LUT R24, R21, R24, RZ, 0xfc, !PT ;  /* 0x0000001815187212 */ /* 0x000fe400078efcff */
[----:B------:R-:W-:Y:S02]  /*2f60*/  ISETP.LT.OR P4, PT, R16, RZ, P0 ;  /* 0x000000ff1000720c */ /* 0x000fe40000781670 */
[----:B------:R-:W-:-:S02]  /*2f70*/  ISETP.LT.OR P0, PT, R24, RZ, P0 ;  /* 0x000000ff1800720c */ /* 0x000fc40000701670 */
[----:B------:R-:W-:Y:S02]  /*2f80*/  ISETP.GE.OR P4, PT, R25, UR14, P4 ;  /* 0x0000000e19007c0c */ /* 0x000fe4000a786670 */
[----:B------:R-:W-:Y:S01]  /*2f90*/  ISETP.GE.OR P0, PT, R21, UR14, P0 ;  /* 0x0000000e15007c0c */ /* 0x000fe20008706670 */
[----:B------:R-:W1:Y:S01]  /*2fa0*/  @!P3 LDC.64 R16, c[0x0][0x210] ;  /* 0x00008400ff10bb82 */ /* 0x000e620000000a00 */
[----:B--2---:R-:W-:-:S09]  /*2fb0*/  @!P2 DFMA R10, R18, R14, R10 ;  /* 0x0000000e120aa22b */ /* 0x004fd2000000000a */
[----:B------:R-:W2:Y:S01]  /*2fc0*/  @!P4 LDC.64 R14, c[0x0][0x210] ;  /* 0x00008400ff0ecb82 */ /* 0x000ea20000000a00 */
[----:B0-----:R-:W-:Y:S02]  /*2fd0*/  @!P1 IMAD.WIDE R26, R23, 0x8, R26 ;  /* 0x00000008171a9825 */ /* 0x001fe400078e021a */
[----:B------:R-:W3:Y:S05]  /*2fe0*/  @!P1 LDG.E.64 R22, desc[UR10][R12.64+0xa8] ;  /* 0x0000a80a0c169981 */ /* 0x000eea000c1e1b00 */
[----:B------:R-:W0:Y:S01]  /*2ff0*/  @!P0 LDC.64 R18, c[0x0][0x210] ;  /* 0x00008400ff128b82 */ /* 0x000e220000000a00 */
[----:B------:R-:W-:Y:S01]  /*3000*/  @!P3 IMAD R9, R8, UR14, R9 ;  /* 0x0000000e0809bc24 */ /* 0x000fe2000f8e0209 */
[----:B------:R-:W3:Y:S03]  /*3010*/  @!P1 LDG.E.64 R26, desc[UR10][R26.64] ;  /* 0x0000000a1a1a9981 */ /* 0x000ee6000c1e1b00 */
[----:B-1----:R-:W-:-:S04]  /*3020*/  @!P3 IMAD.WIDE R16, R9, 0x8, R16 ;  /* 0x000000080910b825 */ /* 0x002fc800078e0210 */
[C---:B------:R-:W-:Y:S02]  /*3030*/  @!P4 IMAD R25, R8.reuse, UR14, R25 ;  /* 0x0000000e0819cc24 */ /* 0x040fe4000f8e0219 */
[----:B------:R-:W-:Y:S01]  /*3040*/  @!P0 IMAD R29, R8, UR14, R21 ;  /* 0x0000000e081d8c24 */ /* 0x000fe2000f8e0215 */
[----:B------:R-:W4:Y:S04]  /*3050*/  @!P3 LDG.E.64 R16, desc[UR10][R16.64] ;  /* 0x0000000a1010b981 */ /* 0x000f28000c1e1b00 */
[----:B------:R-:W4:Y:S01]  /*3060*/  @!P3 LDG.E.64 R8, desc[UR10][R12.64+0xb0] ;  /* 0x0000b00a0c08b981 */ /* 0x000f22000c1e1b00 */
[----:B--2---:R-:W-:-:S03]  /*3070*/  @!P4 IMAD.WIDE R20, R25, 0x8, R14 ;  /* 0x000000081914c825 */ /* 0x004fc600078e020e */
[----:B------:R-:W2:Y:S01]  /*3080*/  @!P0 LDG.E.64 R24, desc[UR10][R12.64+0xc0] ;  /* 0x0000c00a0c188981 */ /* 0x000ea2000c1e1b00 */
[----:B0-----:R-:W-:-:S03]  /*3090*/  @!P0 IMAD.WIDE R14, R29, 0x8, R18 ;  /* 0x000000081d0e8825 */ /* 0x001fc600078e0212 */
[----:B------:R-:W5:Y:S04]  /*30a0*/  @!P4 LDG.E.64 R20, desc[UR10][R20.64] ;  /* 0x0000000a1414c981 */ /* 0x000f68000c1e1b00 */
[----:B------:R-:W5:Y:S04]  /*30b0*/  @!P4 LDG.E.64 R18, desc[UR10][R12.64+0xb8] ;  /* 0x0000b80a0c12c981 */ /* 0x000f68000c1e1b00 */
[----:B------:R-:W2:Y:S01]  /*30c0*/  @!P0 LDG.E.64 R14, desc[UR10][R14.64] ;  /* 0x0000000a0e0e8981 */ /* 0x000ea2000c1e1b00 */
[----:B---3--:R-:W-:-:S08]  /*30d0*/  @!P1 DFMA R10, R26, R22, R10 ;  /* 0x000000161a0a922b */ /* 0x008fd0000000000a */
[----:B----4-:R-:W-:Y:S01]  /*30e0*/  @!P3 DFMA R10, R16, R8, R10 ;  /* 0x00000008100ab22b */ /* 0x010fe2000000000a */
[----:B------:R-:W-:-:S04]  /*30f0*/  SHF.R.S64 R8, R0, 0x1d, R7 ;  /* 0x0000001d00087819 */ /* 0x000fc80000001007 */
[----:B------:R-:W-:-:S03]  /*3100*/  IADD3 R8, P1, R8, UR18, RZ ;  /* 0x0000001208087c10 */ /* 0x000fc6000ff3e0ff */
[----:B-----5:R-:W-:Y:S01]  /*3110*/  @!P4 DFMA R10, R20, R18, R10 ;  /* 0x00000012140ac22b */ /* 0x020fe2000000000a */
[----:B------:R-:W-:-:S07]  /*3120*/  LEA.HI.X.SX32 R9, R7, UR19, 0x3, P1 ;  /* 0x0000001307097c11 */ /* 0x000fce00088f1eff */
[----:B--2---:R-:W-:Y:S01]  /*3130*/  @!P0 DFMA R10, R14, R24, R10 ;  /* 0x000000180e0a822b */ /* 0x004fe2000000000a */
        /* <DEDUP_REMOVED lines=9> */
.L_x_1084:
[----:B------:R-:W-:Y:S05]  /*31d0*/  EXIT ;  /* 0x000000000000794d */ /* 0x000fea0003800000 */
.L_x_1086:
        /* <DEDUP_REMOVED lines=10> */
.L_x_1174:


//--------------------- .nv.shared._ZN2at6native51_GLOBAL__N__2c613397_18_DepthwiseConv2d_cu_9959487035conv_depthwise2d_grad_weight_kernelIN3c108BFloat16EjEEvNS_27GenericPackedTensorAccessorIKT_Lm4ENS_16DefaultPtrTraitsEiEES9_NS5_IS6_Lm4ES8_iEEiiiiiiiiiiiiiiii --------------------------
	.section	.nv.shared._ZN2at6native51_GLOBAL__N__2c613397_18_DepthwiseConv2d_cu_9959487035conv_depthwise2d_grad_weight_kernelIN3c108BFloat16EjEEvNS_27GenericPackedTensorAccessorIKT_Lm4ENS_16DefaultPtrTraitsEiEES9_NS5_IS6_Lm4ES8_iEEiiiiiiiiiiiiiiii,"aw",@nobits
	.sectionflags	@""
	.align	16
	.zero		1024


//--------------------- .nv.shared.reserved.0     --------------------------
	.section	.nv.shared.reserved.0,"aw",@nobits
	.weak		__nv_reservedSMEM_offset_0_alias
	.size		__nv_reservedSMEM_offset_0_alias, 0, 0
	.other		__nv_reservedSMEM_offset_0_alias,@"STO_CUDA_RESERVED_SHARED STV_DEFAULT"
__nv_reservedSMEM_offset_0_alias:
	.zero		0


//--------------------- .nv.global                --------------------------
	.section	.nv.global,"aw",@nobits
.nv.global:
	.type		_ZN49_INTERNAL_2c613397_18_DepthwiseConv2d_cu_995948704cuda3std3__48in_placeE,@object
	.size		_ZN49_INTERNAL_2c613397_18_DepthwiseConv2d_cu_995948704cuda3std3__48in_placeE,(_ZN49_INTERNAL_2c613397_18_DepthwiseConv2d_cu_995948704cuda3std6ranges3__45__cpo8distanceE - _ZN49_INTERNAL_2c613397_18_DepthwiseConv2d_cu_995948704cuda3std3__48in_placeE)
_ZN49_INTERNAL_2c613397_18_DepthwiseConv2d_cu_995948704cuda3std3__48in_placeE:
	.zero		1
	.type		_ZN49_INTERNAL_2c613397_18_DepthwiseConv2d_cu_995948704cuda3std6ranges3__45__cpo8distanceE,@object
	.size		_ZN49_INTERNAL_2c613397_18_DepthwiseConv2d_cu_995948704cuda3std6ranges3__45__cpo8distanceE,(_ZN49_INTERNAL_2c613397_18_DepthwiseConv2d_cu_995948704cuda3std3__45__cpo6cbeginE - _ZN49_INTERNAL_2c613397_18_DepthwiseConv2d_cu_995948704cuda3std6ranges3__45__cpo8distanceE)
_ZN49_INTERNAL_2c613397_18_DepthwiseConv2d_cu_995948704cuda3std6ranges3__45__cpo8distanceE:
	.zero		1
	.type		_ZN49_INTERNAL_2c613397_18_DepthwiseConv2d_cu_995948704cuda3std3__45__cpo6cbeginE,@object
	.size		_ZN49_INTERNAL_2c613397_18_DepthwiseConv2d_cu_995948704cuda3std3__45__cpo6cbeginE,(_ZN49_INTERNAL_2c613397_18_DepthwiseConv2d_cu_995948704cuda3std6ranges3__45__cpo7advanceE - _ZN49_INTERNAL_2c613397_18_DepthwiseConv2d_cu_995948704cuda3std3__45__cpo6cbeginE)
_ZN49_INTERNAL_2c613397_18_DepthwiseConv2d_cu_995948704cuda3std3__45__cpo6cbeginE:
	.zero		1
	.type		_ZN49_INTERNAL_2c613397_18_DepthwiseConv2d_cu_995948704cuda3std6ranges3__45__cpo7advanceE,@object
	.size		_ZN49_INTERNAL_2c613397_18_DepthwiseConv2d_cu_995948704cuda3std6ranges3__45__cpo7advanceE,(_ZN49_INTERNAL_2c613397_18_DepthwiseConv2d_cu_995948704cuda3std3__45__cpo7crbeginE - _ZN49_INTERNAL_2c613397_18_DepthwiseConv2d_cu_995948704cuda3std6ranges3__45__cpo7advanceE)
_ZN49_INTERNAL_2c613397_18_DepthwiseConv2d_cu_995948704cuda3std6ranges3__45__cpo7advanceE:
	.zero		1
	.type		_ZN49_INTERNAL_2c613397_18_DepthwiseConv2d_cu_995948704cuda3std3__45__cpo7crbeginE,@object
	.size		_ZN49_INTERNAL_2c613397_18_DepthwiseConv2d_cu_995948704cuda3std3__45__cpo7crbeginE,(_ZN49_INTERNAL_2c613397_18_DepthwiseConv2d_cu_995948704cuda3std6ranges3__45__cpo4dataE - _ZN49_INTERNAL_2c613397_18_DepthwiseConv2d_cu_995948704cuda3std3__45__cpo7crbeginE)
_ZN49_INTERNAL_2c613397_18_DepthwiseConv2d_cu_995948704cuda3std3__45__cpo7crbeginE:
	.zero		1
	.type		_ZN49_INTERNAL_2c613397_18_DepthwiseConv2d_cu_995948704cuda3std6ranges3__45__cpo4dataE,@object
	.size		_ZN49_INTERNAL_2c613397_18_DepthwiseConv2d_cu_995948704cuda3std6ranges3__45__cpo4dataE,(_ZN49_INTERNAL_2c613397_18_DepthwiseConv2d_cu_995948704cuda3std6ranges3__45__cpo5beginE - _ZN49_INTERNAL_2c613397_18_DepthwiseConv2d_cu_995948704cuda3std6ranges3__45__cpo4dataE)
_ZN49_INTERNAL_2c613397_18_DepthwiseConv2d_cu_995948704cuda3std6ranges3__45__cpo4dataE:
	.zero		1
	.type		_ZN49_INTERNAL_2c613397_18_DepthwiseConv2d_cu_995948704cuda3std6ranges3__45__cpo5beginE,@object
	.size		_ZN49_INTERNAL_2c613397_18_DepthwiseConv2d_cu_995948704cuda3std6ranges3__45__cpo5beginE,(_ZN49_INTERNAL_2c613397_18_DepthwiseConv2d_cu_995948704cuda3std3__451_GLOBAL__N__2c613397_18_DepthwiseConv2d_cu_995948706ignoreE - _ZN49_INTERNAL_2c613397_18_DepthwiseConv2d_cu_995948704cuda3std6ranges3__45__cpo5beginE)
_ZN49_INTERNAL_2c613397_18_DepthwiseConv2d_cu_995948704cuda3std6ranges3__45__cpo5beginE:
	.zero		1
	.type		_ZN49_INTERNAL_2c613397_18_DepthwiseConv2d_cu_995948704cuda3std3__451_GLOBAL__N__2c613397_18_DepthwiseConv2d_cu_995948706ignoreE,@object
	.size		_ZN49_INTERNAL_2c613397_18_DepthwiseConv2d_cu_995948704cuda3std3__451_GLOBAL__N__2c613397_18_DepthwiseConv2d_cu_995948706ignoreE,(_ZN49_INTERNAL_2c613397_18_DepthwiseConv2d_cu_995948704cuda3std6ranges3__45__cpo4sizeE - _ZN49_INTERNAL_2c613397_18_DepthwiseConv2d_cu_995948704cuda3std3__451_GLOBAL__N__2c613397_18_DepthwiseConv2d_cu_995948706ignoreE)
_ZN49_INTERNAL_2c613397_18_DepthwiseConv2d_cu_995948704cuda3std3__451_GLOBAL__N__2c613397_18_DepthwiseConv2d_cu_995948706ignoreE:
	.zero		1
	.type		_ZN49_INTERNAL_2c613397_18_DepthwiseConv2d_cu_995948704cuda3std6ranges3__45__cpo4sizeE,@object
	.size		_ZN49_INTERNAL_2c613397_18_DepthwiseConv2d_cu_995948704cuda3std6ranges3__45__cpo4sizeE,(_ZN49_INTERNAL_2c613397_18_DepthwiseConv2d_cu_995948704cuda3std3__45__cpo5beginE - _ZN49_INTERNAL_2c613397_18_DepthwiseConv2d_cu_995948704cuda3std6ranges3__45__cpo4sizeE)
_ZN49_INTERNAL_2c613397_18_DepthwiseConv2d_cu_995948704cuda3std6ranges3__45__cpo4sizeE:
	.zero		1
	.type		_ZN49_INTERNAL_2c613397_18_DepthwiseConv2d_cu_995948704cuda3std3__45__cpo5beginE,@object
	.size		_ZN49_INTERNAL_2c613397_18_DepthwiseConv2d_cu_995948704cuda3std3__45__cpo5beginE,(_ZN49_INTERNAL_2c613397_18_DepthwiseConv2d_cu_995948704cuda3std6ranges3__45__cpo6cbeginE - _ZN49_INTERNAL_2c613397_18_DepthwiseConv2d_cu_995948704cuda3std3__45__cpo5beginE)
_ZN49_INTERNAL_2c613397_18_DepthwiseConv2d_cu_995948704cuda3std3__45__cpo5beginE:
	.zero		1
	.type		_ZN49_INTERNAL_2c613397_18_DepthwiseConv2d_cu_995948704cuda3std6ranges3__45__cpo6cbeginE,@object
	.size		_ZN49_INTERNAL_2c613397_18_DepthwiseConv2d_cu_995948704cuda3std6ranges3__45__cpo6cbeginE,(_ZN49_INTERNAL_2c613397_18_DepthwiseConv2d_cu_995948704cuda3std3__45__cpo6rbeginE - _ZN49_INTERNAL_2c613397_18_DepthwiseConv2d_cu_995948704cuda3std6ranges3__45__cpo6cbeginE)
_ZN49_INTERNAL_2c613397_18_DepthwiseConv2d_cu_995948704cuda3std6ranges3__45__cpo6cbeginE:
	.zero		1
	.type		_ZN49_INTERNAL_2c613397_18_DepthwiseConv2d_cu_995948704cuda3std3__45__cpo6rbeginE,@object
	.size		_ZN49_INTERNAL_2c613397_18_DepthwiseConv2d_cu_995948704cuda3std3__45__cpo6rbeginE,(_ZN49_INTERNAL_2c613397_18_DepthwiseConv2d_cu_995948704cuda3std6ranges3__45__cpo4nextE - _ZN49_INTERNAL_2c613397_18_DepthwiseConv2d_cu_995948704cuda3std3__45__cpo6rbeginE)
_ZN49_INTERNAL_2c613397_18_DepthwiseConv2d_cu_995948704cuda3std3__45__cpo6rbeginE:
	.zero		1
	.type		_ZN49_INTERNAL_2c613397_18_DepthwiseConv2d_cu_995948704cuda3std6ranges3__45__cpo4nextE,@object
	.size		_ZN49_INTERNAL_2c613397_18_DepthwiseConv2d_cu_995948704cuda3std6ranges3__45__cpo4nextE,(_ZN49_INTERNAL_2c613397_18_DepthwiseConv2d_cu_995948704cuda3std6ranges3__45__cpo4swapE - _ZN49_INTERNAL_2c613397_18_DepthwiseConv2d_cu_995948704cuda3std6ranges3__45__cpo4nextE)
_ZN49_INTERNAL_2c613397_18_DepthwiseConv2d_cu_995948704cuda3std6ranges3__45__cpo4nextE:
	.zero		1
	.type		_ZN49_INTERNAL_2c613397_18_DepthwiseConv2d_cu_995948704cuda3std6ranges3__45__cpo4swapE,@object
	.size		_ZN49_INTERNAL_2c613397_18_DepthwiseConv2d_cu_995948704cuda3std6ranges3__45__cpo4swapE,(_ZN49_INTERNAL_2c613397_18_DepthwiseConv2d_cu_995948704cuda3std3__420unreachable_sentinelE - _ZN49_INTERNAL_2c613397_18_DepthwiseConv2d_cu_995948704cuda3std6ranges3__45__cpo4swapE)
_ZN49_INTERNAL_2c613397_18_DepthwiseConv2d_cu_995948704cuda3std6ranges3__45__cpo4swapE:
	.zero		1
	.type		_ZN49_INTERNAL_2c613397_18_DepthwiseConv2d_cu_995948704cuda3std3__420unreachable_sentinelE,@object
	.size		_ZN49_INTERNAL_2c613397_18_DepthwiseConv2d_cu_995948704cuda3std3__420unreachable_sentinelE,(_ZN49_INTERNAL_2c613397_18_DepthwiseConv2d_cu_995948706thrust23THRUST_300001_SM_900_NS6system6detail10sequential3seqE - _ZN49_INTERNAL_2c613397_18_DepthwiseConv2d_cu_995948704cuda3std3__420unreachable_sentinelE)
_ZN49_INTERNAL_2c613397_18_DepthwiseConv2d_cu_995948704cuda3std3__420unreachable_sentinelE:
	.zero		1
	.type		_ZN49_INTERNAL_2c613397_18_DepthwiseConv2d_cu_995948706thrust23THRUST_300001_SM_900_NS6system6detail10sequential3seqE,@object
	.size		_ZN49_INTERNAL_2c613397_18_DepthwiseConv2d_cu_995948706thrust23THRUST_300001_SM_900_NS6system6detail10sequential3seqE,(_ZN49_INTERNAL_2c613397_18_DepthwiseConv2d_cu_995948704cuda3std3__45__cpo4cendE - _ZN49_INTERNAL_2c613397_18_DepthwiseConv2d_cu_995948706thrust23THRUST_300001_SM_900_NS6system6detail10sequential3seqE)
_ZN49_INTERNAL_2c613397_18_DepthwiseConv2d_cu_995948706thrust23THRUST_300001_SM_900_NS6system6detail10sequential3seqE:
	.zero		1
	.type		_ZN49_INTERNAL_2c613397_18_DepthwiseConv2d_cu_995948704cuda3std3__45__cpo4cendE,@object
	.size		_ZN49_INTERNAL_2c613397_18_DepthwiseConv2d_cu_995948704cuda3std3__45__cpo4cendE,(_ZN49_INTERNAL_2c613397_18_DepthwiseConv2d_cu_995948704cuda3std6ranges3__45__cpo9iter_swapE - _ZN49_INTERNAL_2c613397_18_DepthwiseConv2d_cu_995948704cuda3std3__45__cpo4cendE)
_ZN49_INTERNAL_2c613397_18_DepthwiseConv2d_cu_995948704cuda3std3__45__cpo4cendE:
	.zero		1
	.type		_ZN49_INTERNAL_2c613397_18_DepthwiseConv2d_cu_995948704cuda3std6ranges3__45__cpo9iter_swapE,@object
	.size		_ZN49_INTERNAL_2c613397_18_DepthwiseConv2d_cu_995948704cuda3std6ranges3__45__cpo9iter_swapE,(_ZN49_INTERNAL_2c613397_18_DepthwiseConv2d_cu_995948704cuda3std3__45__cpo5crendE - _ZN49_INTERNAL_2c613397_18_DepthwiseConv2d_cu_995948704cuda3std6ranges3__45__cpo9iter_swapE)
_ZN49_INTERNAL_2c613397_18_DepthwiseConv2d_cu_995948704cuda3std6ranges3__45__cpo9iter_swapE:
	.zero		1
	.type		_ZN49_INTERNAL_2c613397_18_DepthwiseConv2d_cu_995948704cuda3std3__45__cpo5crendE,@object
	.size		_ZN49_INTERNAL_2c613397_18_DepthwiseConv2d_cu_995948704cuda3std3__45__cpo5crendE,(_ZN49_INTERNAL_2c613397_18_DepthwiseConv2d_cu_995948704cuda3std6ranges3__45__cpo5cdataE - _ZN49_INTERNAL_2c613397_18_DepthwiseConv2d_cu_995948704cuda3std3__45__cpo5crendE)
_ZN49_INTERNAL_2c613397_18_DepthwiseConv2d_cu_995948704cuda3std3__45__cpo5crendE:
	.zero		1
	.type		_ZN49_INTERNAL_2c613397_18_DepthwiseConv2d_cu_995948704cuda3std6ranges3__45__cpo5cdataE,@object
	.size		_ZN49_INTERNAL_2c613397_18_DepthwiseConv2d_cu_995948704cuda3std6ranges3__45__cpo5cdataE,(_ZN49_INTERNAL_2c613397_18_DepthwiseConv2d_cu_995948704cuda3std6ranges3__45__cpo3endE - _ZN49_INTERNAL_2c613397_18_DepthwiseConv2d_cu_995948704cuda3std6ranges3__45__cpo5cdataE)
_ZN49_INTERNAL_2c613397_18_DepthwiseConv2d_cu_995948704cuda3std6ranges3__45__cpo5cdataE:
	.zero		1
	.type		_ZN49_INTERNAL_2c613397_18_DepthwiseConv2d_cu_995948704cuda3std6ranges3__45__cpo3endE,@object
	.size		_ZN49_INTERNAL_2c613397_18_DepthwiseConv2d_cu_995948704cuda3std6ranges3__45__cpo3endE,(_ZN49_INTERNAL_2c613397_18_DepthwiseConv2d_cu_995948704cuda3std3__419piecewise_constructE - _ZN49_INTERNAL_2c613397_18_DepthwiseConv2d_cu_995948704cuda3std6ranges3__45__cpo3endE)
_ZN49_INTERNAL_2c613397_18_DepthwiseConv2d_cu_995948704cuda3std6ranges3__45__cpo3endE:
	.zero		1
	.type		_ZN49_INTERNAL_2c613397_18_DepthwiseConv2d_cu_995948704cuda3std3__419piecewise_constructE,@object
	.size		_ZN49_INTERNAL_2c613397_18_DepthwiseConv2d_cu_995948704cuda3std3__419piecewise_constructE,(_ZN49_INTERNAL_2c613397_18_DepthwiseConv2d_cu_995948704cuda3std6ranges3__45__cpo5ssizeE - _ZN49_INTERNAL_2c613397_18_DepthwiseConv2d_cu_995948704cuda3std3__419piecewise_constructE)
_ZN49_INTERNAL_2c613397_18_DepthwiseConv2d_cu_995948704cuda3std3__419piecewise_constructE:
	.zero		1
	.type		_ZN49_INTERNAL_2c613397_18_DepthwiseConv2d_cu_995948704cuda3std6ranges3__45__cpo5ssizeE,@object
	.size		_ZN49_INTERNAL_2c613397_18_DepthwiseConv2d_cu_995948704cuda3std6ranges3__45__cpo5ssizeE,(_ZN49_INTERNAL_2c613397_18_DepthwiseConv2d_cu_995948704cuda3std3__45__cpo3endE - _ZN49_INTERNAL_2c613397_18_DepthwiseConv2d_cu_995948704cuda3std6ranges3__45__cpo5ssizeE)
_ZN49_INTERNAL_2c613397_18_DepthwiseConv2d_cu_995948704cuda3std6ranges3__45__cpo5ssizeE:
	.zero		1
	.type		_ZN49_INTERNAL_2c613397_18_DepthwiseConv2d_cu_995948704cuda3std3__45__cpo3endE,@object
	.size		_ZN49_INTERNAL_2c613397_18_DepthwiseConv2d_cu_995948704cuda3std3__45__cpo3endE,(_ZN49_INTERNAL_2c613397_18_DepthwiseConv2d_cu_995948704cuda3std6ranges3__45__cpo4cendE - _ZN49_INTERNAL_2c613397_18_DepthwiseConv2d_cu_995948704cuda3std3__45__cpo3endE)
_ZN49_INTERNAL_2c613397_18_DepthwiseConv2d_cu_995948704cuda3std3__45__cpo3endE:
	.zero		1
	.type		_ZN49_INTERNAL_2c613397_18_DepthwiseConv2d_cu_995948704cuda3std6ranges3__45__cpo4cendE,@object
	.size		_ZN49_INTERNAL_2c613397_18_DepthwiseConv2d_cu_995948704cuda3std6ranges3__45__cpo4cendE,(_ZN49_INTERNAL_2c613397_18_DepthwiseConv2d_cu_995948704cuda3std3__45__cpo4rendE - _ZN49_INTERNAL_2c613397_18_DepthwiseConv2d_cu_995948704cuda3std6ranges3__45__cpo4cendE)
_ZN49_INTERNAL_2c613397_18_DepthwiseConv2d_cu_995948704cuda3std6ranges3__45__cpo4cendE:
	.zero		1
	.type		_ZN49_INTERNAL_2c613397_18_DepthwiseConv2d_cu_995948704cuda3std3__45__cpo4rendE,@object
	.size		_ZN49_INTERNAL_2c613397_18_DepthwiseConv2d_cu_995948704cuda3std3__45__cpo4rendE,(_ZN49_INTERNAL_2c613397_18_DepthwiseConv2d_cu_995948704cuda3std6ranges3__45__cpo4prevE - _ZN49_INTERNAL_2c613397_18_DepthwiseConv2d_cu_995948704cuda3std3__45__cpo4rendE)
_ZN49_INTERNAL_2c613397_18_DepthwiseConv2d_cu_995948704cuda3std3__45__cpo4rendE:
	.zero		1
	.type		_ZN49_INTERNAL_2c613397_18_DepthwiseConv2d_cu_995948704cuda3std6ranges3__45__cpo4prevE,@object
	.size		_ZN49_INTERNAL_2c613397_18_DepthwiseConv2d_cu_995948704cuda3std6ranges3__45__cpo4prevE,(_ZN49_INTERNAL_2c613397_18_DepthwiseConv2d_cu_995948704cuda3std6ranges3__45__cpo9iter_moveE - _ZN49_INTERNAL_2c613397_18_DepthwiseConv2d_cu_995948704cuda3std6ranges3__45__cpo4prevE)
_ZN49_INTERNAL_2c613397_18_DepthwiseConv2d_cu_995948704cuda3std6ranges3__45__cpo4prevE:
	.zero		1
	.type		_ZN49_INTERNAL_2c613397_18_DepthwiseConv2d_cu_995948704cuda3std6ranges3__45__cpo9iter_moveE,@object
	.size		_ZN49_INTERNAL_2c613397_18_DepthwiseConv2d_cu_995948704cuda3std6ranges3__45__cpo9iter_moveE,(.L_13 - _ZN49_INTERNAL_2c613397_18_DepthwiseConv2d_cu_995948704cuda3std6ranges3__45__cpo9iter_moveE)
_ZN49_INTERNAL_2c613397_18_DepthwiseConv2d_cu_995948704cuda3std6ranges3__45__cpo9iter_moveE:
	.zero		1
.L_13:


//--------------------- .nv.shared._ZN2at6native51_GLOBAL__N__2c613397_18_DepthwiseConv2d_cu_9959487035conv_depthwise2d_grad_weight_kernelIN3c104HalfEjEEvNS_27GenericPackedTensorAccessorIKT_Lm4ENS_16DefaultPtrTraitsEiEES9_NS5_IS6_Lm4ES8_iEEiiiiiiiiiiiiiiii --------------------------
	.section	.nv.shared._ZN2at6native51_GLOBAL__N__2c613397_18_DepthwiseConv2d_cu_9959487035conv_depthwise2d_grad_weight_kernelIN3c104HalfEjEEvNS_27GenericPackedTensorAccessorIKT_Lm4ENS_16DefaultPtrTraitsEiEES9_NS5_IS6_Lm4ES8_iEEiiiiiiiiiiiiiiii,"aw",@nobits
	.sectionflags	@""
	.align	16
	.zero		1024


//--------------------- .nv.shared._ZN2at6native51_GLOBAL__N__2c613397_18_DepthwiseConv2d_cu_9959487035conv_depthwise2d_grad_weight_kernelIfjEEvNS_27GenericPackedTensorAccessorIKT_Lm4ENS_16DefaultPtrTraitsEiEES7_NS3_IS4_Lm4ES6_iEEiiiiiiiiiiiiiiii --------------------------
	.section	.nv.shared._ZN2at6native51_GLOBAL__N__2c613397_18_DepthwiseConv2d_cu_9959487035conv_depthwise2d_grad_weight_kernelIfjEEvNS_27GenericPackedTensorAccessorIKT_Lm4ENS_16DefaultPtrTraitsEiEES7_NS3_IS4_Lm4ES6_iEEiiiiiiiiiiiiiiii,"aw",@nobits
	.sectionflags	@""
	.align	16
	.zero		1024


//--------------------- .nv.shared._ZN2at6native51_GLOBAL__N__2c613397_18_DepthwiseConv2d_cu_9959487035conv_depthwise2d_grad_weight_kernelIdjEEvNS_27GenericPackedTensorAccessorIKT_Lm4ENS_16DefaultPtrTraitsEiEES7_NS3_IS4_Lm4ES6_iEEiiiiiiiiiiiiiiii --------------------------
	.section	.nv.shared._ZN2at6native51_GLOBAL__N__2c613397_18_DepthwiseConv2d_cu_9959487035conv_depthwise2d_grad_weight_kernelIdjEEvNS_27GenericPackedTensorAccessorIKT_Lm4ENS_16DefaultPtrTraitsEiEES7_NS3_IS4_Lm4ES6_iEEiiiiiiiiiiiiiiii,"aw",@nobits
	.sectionflags	@""
	.align	16
	.zero		1024


//--------------------- .nv.shared._ZN2at6native51_GLOBAL__N__2c613397_18_DepthwiseConv2d_cu_9959487032conv_depthwise2d_backward_kernelILi0ELi0EN3c108BFloat16EiEEvNS_27GenericPackedTensorAccessorIKT1_Lm4ENS_16DefaultPtrTraitsEiEENS5_IS6_Lm4ES8_iEES9_T2_iiiiiiiiiiiiiii --------------------------
	.section	.nv.shared._ZN2at6native51_GLOBAL__N__2c613397_18_DepthwiseConv2d_cu_9959487032conv_depthwise2d_backward_kernelILi0ELi0EN3c108BFloat16EiEEvNS_27GenericPackedTensorAccessorIKT1_Lm4ENS_16DefaultPtrTraitsEiEENS5_IS6_Lm4ES8_iEES9_T2_iiiiiiiiiiiiiii,"aw",@nobits
	.sectionflags	@""
	.align	16
	.zero		1024


//--------------------- .nv.shared._ZN2at6native51_GLOBAL__N__2c613397_18_DepthwiseConv2d_cu_9959487032conv_depthwise2d_backward_kernelILi0ELi2EN3c108BFloat16EiEEvNS_27GenericPackedTensorAccessorIKT1_Lm4ENS_16DefaultPtrTraitsEiEENS5_IS6_Lm4ES8_iEES9_T2_iiiiiiiiiiiiiii --------------------------
	.section	.nv.shared._ZN2at6native51_GLOBAL__N__2c613397_18_DepthwiseConv2d_cu_9959487032conv_depthwise2d_backward_kernelILi0ELi2EN3c108BFloat16EiEEvNS_27GenericPackedTensorAccessorIKT1_Lm4ENS_16DefaultPtrTraitsEiEENS5_IS6_Lm4ES8_iEES9_T2_iiiiiiiiiiiiiii,"aw",@nobits
	.sectionflags	@""
	.align	16
	.zero		1024


//--------------------- .nv.shared._ZN2at6native51_GLOBAL__N__2c613397_18_DepthwiseConv2d_cu_9959487032conv_depthwise2d_backward_kernelILi0ELi1EN3c108BFloat16EiEEvNS_27GenericPackedTensorAccessorIKT1_Lm4ENS_16DefaultPtrTraitsEiEENS5_IS6_Lm4ES8_iEES9_T2_iiiiiiiiiiiiiii --------------------------
	.section	.nv.shared._ZN2at6native51_GLOBAL__N__2c613397_18_DepthwiseConv2d_cu_9959487032conv_depthwise2d_backward_kernelILi0ELi1EN3c108BFloat16EiEEvNS_27GenericPackedTensorAccessorIKT1_Lm4ENS_16DefaultPtrTraitsEiEENS5_IS6_Lm4ES8_iEES9_T2_iiiiiiiiiiiiiii,"aw",@nobits
	.sectionflags	@""
	.align	16
	.zero		1024


//--------------------- .nv.shared._ZN2at6native51_GLOBAL__N__2c613397_18_DepthwiseConv2d_cu_9959487032conv_depthwise2d_backward_kernelILi1ELi0EN3c108BFloat16EiEEvNS_27GenericPackedTensorAccessorIKT1_Lm4ENS_16DefaultPtrTraitsEiEENS5_IS6_Lm4ES8_iEES9_T2_iiiiiiiiiiiiiii --------------------------
	.section	.nv.shared._ZN2at6native51_GLOBAL__N__2c613397_18_DepthwiseConv2d_cu_9959487032conv_depthwise2d_backward_kernelILi1ELi0EN3c108BFloat16EiEEvNS_27GenericPackedTensorAccessorIKT1_Lm4ENS_16DefaultPtrTraitsEiEENS5_IS6_Lm4ES8_iEES9_T2_iiiiiiiiiiiiiii,"aw",@nobits
	.sectionflags	@""
	.align	16
	.zero		1024


//--------------------- .nv.shared._ZN2at6native51_GLOBAL__N__2c613397_18_DepthwiseConv2d_cu_9959487032conv_depthwise2d_backward_kernelILi1ELi2EN3c108BFloat16EiEEvNS_27GenericPackedTensorAccessorIKT1_Lm4ENS_16DefaultPtrTraitsEiEENS5_IS6_Lm4ES8_iEES9_T2_iiiiiiiiiiiiiii --------------------------
	.section	.nv.shared._ZN2at6native51_GLOBAL__N__2c613397_18_DepthwiseConv2d_cu_9959487032conv_depthwise2d_backward_kernelILi1ELi2EN3c108BFloat16EiEEvNS_27GenericPackedTensorAccessorIKT1_Lm4ENS_16DefaultPtrTraitsEiEENS5_IS6_Lm4ES8_iEES9_T2_iiiiiiiiiiiiiii,"aw",@nobits
	.sectionflags	@""
	.align	16
	.zero		1024


//--------------------- .nv.shared._ZN2at6native51_GLOBAL__N__2c613397_18_DepthwiseConv2d_cu_9959487032conv_depthwise2d_backward_kernelILi1ELi1EN3c108BFloat16EiEEvNS_27GenericPackedTensorAccessorIKT1_Lm4ENS_16DefaultPtrTraitsEiEENS5_IS6_Lm4ES8_iEES9_T2_iiiiiiiiiiiiiii --------------------------
	.section	.nv.shared._ZN2at6native51_GLOBAL__N__2c613397_18_DepthwiseConv2d_cu_9959487032conv_depthwise2d_backward_kernelILi1ELi1EN3c108BFloat16EiEEvNS_27GenericPackedTensorAccessorIKT1_Lm4ENS_16DefaultPtrTraitsEiEENS5_IS6_Lm4ES8_iEES9_T2_iiiiiiiiiiiiiii,"aw",@nobits
	.sectionflags	@""
	.align	16
	.zero		1024


//--------------------- .nv.shared._ZN2at6native51_GLOBAL__N__2c613397_18_DepthwiseConv2d_cu_9959487032conv_depthwise2d_backward_kernelILi3ELi0EN3c108BFloat16EiEEvNS_27GenericPackedTensorAccessorIKT1_Lm4ENS_16DefaultPtrTraitsEiEENS5_IS6_Lm4ES8_iEES9_T2_iiiiiiiiiiiiiii --------------------------
	.section	.nv.shared._ZN2at6native51_GLOBAL__N__2c613397_18_DepthwiseConv2d_cu_9959487032conv_depthwise2d_backward_kernelILi3ELi0EN3c108BFloat16EiEEvNS_27GenericPackedTensorAccessorIKT1_Lm4ENS_16DefaultPtrTraitsEiEENS5_IS6_Lm4ES8_iEES9_T2_iiiiiiiiiiiiiii,"aw",@nobits
	.sectionflags	@""
	.align	16
	.zero		1024


//--------------------- .nv.shared._ZN2at6native51_GLOBAL__N__2c613397_18_DepthwiseConv2d_cu_9959487032conv_depthwise2d_backward_kernelILi3ELi2EN3c108BFloat16EiEEvNS_27GenericPackedTensorAccessorIKT1_Lm4ENS_16DefaultPtrTraitsEiEENS5_IS6_Lm4ES8_iEES9_T2_iiiiiiiiiiiiiii --------------------------
	.section	.nv.shared._ZN2at6native51_GLOBAL__N__2c613397_18_DepthwiseConv2d_cu_9959487032conv_depthwise2d_backward_kernelILi3ELi2EN3c108BFloat16EiEEvNS_27GenericPackedTensorAccessorIKT1_Lm4ENS_16DefaultPtrTraitsEiEENS5_IS6_Lm4ES8_iEES9_T2_iiiiiiiiiiiiiii,"aw",@nobits
	.sectionflags	@""
	.align	16
	.zero		1024


//--------------------- .nv.shared._ZN2at6native51_GLOBAL__N__2c613397_18_DepthwiseConv2d_cu_9959487032conv_depthwise2d_backward_kernelILi3ELi1EN3c108BFloat16EiEEvNS_27GenericPackedTensorAccessorIKT1_Lm4ENS_16DefaultPtrTraitsEiEENS5_IS6_Lm4ES8_iEES9_T2_iiiiiiiiiiiiiii --------------------------
	.section	.nv.shared._ZN2at6native51_GLOBAL__N__2c613397_18_DepthwiseConv2d_cu_9959487032conv_depthwise2d_backward_kernelILi3ELi1EN3c108BFloat16EiEEvNS_27GenericPackedTensorAccessorIKT1_Lm4ENS_16DefaultPtrTraitsEiEENS5_IS6_Lm4ES8_iEES9_T2_iiiiiiiiiiiiiii,"aw",@nobits
	.sectionflags	@""
	.align	16
	.zero		1024


//--------------------- .nv.shared._ZN2at6native51_GLOBAL__N__2c613397_18_DepthwiseConv2d_cu_9959487032conv_depthwise2d_backward_kernelILi5ELi0EN3c108BFloat16EiEEvNS_27GenericPackedTensorAccessorIKT1_Lm4ENS_16DefaultPtrTraitsEiEENS5_IS6_Lm4ES8_iEES9_T2_iiiiiiiiiiiiiii --------------------------
	.section	.nv.shared._ZN2at6native51_GLOBAL__N__2c613397_18_DepthwiseConv2d_cu_9959487032conv_depthwise2d_backward_kernelILi5ELi0EN3c108BFloat16EiEEvNS_27GenericPackedTensorAccessorIKT1_Lm4ENS_16DefaultPtrTraitsEiEENS5_IS6_Lm4ES8_iEES9_T2_iiiiiiiiiiiiiii,"aw",@nobits
	.sectionflags	@""
	.align	16
	.zero		1024


//--------------------- .nv.shared._ZN2at6native51_GLOBAL__N__2c613397_18_DepthwiseConv2d_cu_9959487032conv_depthwise2d_backward_kernelILi5ELi2EN3c108BFloat16EiEEvNS_27GenericPackedTensorAccessorIKT1_Lm4ENS_16DefaultPtrTraitsEiEENS5_IS6_Lm4ES8_iEES9_T2_iiiiiiiiiiiiiii --------------------------
	.section	.nv.shared._ZN2at6native51_GLOBAL__N__2c613397_18_DepthwiseConv2d_cu_9959487032conv_depthwise2d_backward_kernelILi5ELi2EN3c108BFloat16EiEEvNS_27GenericPackedTensorAccessorIKT1_Lm4ENS_16DefaultPtrTraitsEiEENS5_IS6_Lm4ES8_iEES9_T2_iiiiiiiiiiiiiii,"aw",@nobits
	.sectionflags	@""
	.align	16
	.zero		1024


//--------------------- .nv.shared._ZN2at6native51_GLOBAL__N__2c613397_18_DepthwiseConv2d_cu_9959487032conv_depthwise2d_backward_kernelILi5ELi1EN3c108BFloat16EiEEvNS_27GenericPackedTensorAccessorIKT1_Lm4ENS_16DefaultPtrTraitsEiEENS5_IS6_Lm4ES8_iEES9_T2_iiiiiiiiiiiiiii --------------------------
	.section	.nv.shared._ZN2at6native51_GLOBAL__N__2c613397_18_DepthwiseConv2d_cu_9959487032conv_depthwise2d_backward_kernelILi5ELi1EN3c108BFloat16EiEEvNS_27GenericPackedTensorAccessorIKT1_Lm4ENS_16DefaultPtrTraitsEiEENS5_IS6_Lm4ES8_iEES9_T2_iiiiiiiiiiiiiii,"aw",@nobits
	.sectionflags	@""
	.align	16
	.zero		1024


//--------------------- .nv.shared._ZN2at6native51_GLOBAL__N__2c613397_18_DepthwiseConv2d_cu_9959487032conv_depthwise2d_backward_kernelILi0ELi0EN3c104HalfEiEEvNS_27GenericPackedTensorAccessorIKT1_Lm4ENS_16DefaultPtrTraitsEiEENS5_IS6_Lm4ES8_iEES9_T2_iiiiiiiiiiiiiii --------------------------
	.section	.nv.shared._ZN2at6native51_GLOBAL__N__2c613397_18_DepthwiseConv2d_cu_9959487032conv_depthwise2d_backward_kernelILi0ELi0EN3c104HalfEiEEvNS_27GenericPackedTensorAccessorIKT1_Lm4ENS_16DefaultPtrTraitsEiEENS5_IS6_Lm4ES8_iEES9_T2_iiiiiiiiiiiiiii,"aw",@nobits
	.sectionflags	@""
	.align	16
	.zero		1024


//--------------------- .nv.shared._ZN2at6native51_GLOBAL__N__2c613397_18_DepthwiseConv2d_cu_9959487032conv_depthwise2d_backward_kernelILi0ELi2EN3c104HalfEiEEvNS_27GenericPackedTensorAccessorIKT1_Lm4ENS_16DefaultPtrTraitsEiEENS5_IS6_Lm4ES8_iEES9_T2_iiiiiiiiiiiiiii --------------------------
	.section	.nv.shared._ZN2at6native51_GLOBAL__N__2c613397_18_DepthwiseConv2d_cu_9959487032conv_depthwise2d_backward_kernelILi0ELi2EN3c104HalfEiEEvNS_27GenericPackedTensorAccessorIKT1_Lm4ENS_16DefaultPtrTraitsEiEENS5_IS6_Lm4ES8_iEES9_T2_iiiiiiiiiiiiiii,"aw",@nobits
	.sectionflags	@""
	.align	16
	.zero		1024


//--------------------- .nv.shared._ZN2at6native51_GLOBAL__N__2c613397_18_DepthwiseConv2d_cu_9959487032conv_depthwise2d_backward_kernelILi0ELi1EN3c104HalfEiEEvNS_27GenericPackedTensorAccessorIKT1_Lm4ENS_16DefaultPtrTraitsEiEENS5_IS6_Lm4ES8_iEES9_T2_iiiiiiiiiiiiiii --------------------------
	.section	.nv.shared._ZN2at6native51_GLOBAL__N__2c613397_18_DepthwiseConv2d_cu_9959487032conv_depthwise2d_backward_kernelILi0ELi1EN3c104HalfEiEEvNS_27GenericPackedTensorAccessorIKT1_Lm4ENS_16DefaultPtrTraitsEiEENS5_IS6_Lm4ES8_iEES9_T2_iiiiiiiiiiiiiii,"aw",@nobits
	.sectionflags	@""
	.align	16
	.zero		1024


//--------------------- .nv.shared._ZN2at6native51_GLOBAL__N__2c613397_18_DepthwiseConv2d_cu_9959487032conv_depthwise2d_backward_kernelILi1ELi0EN3c104HalfEiEEvNS_27GenericPackedTensorAccessorIKT1_Lm4ENS_16DefaultPtrTraitsEiEENS5_IS6_Lm4ES8_iEES9_T2_iiiiiiiiiiiiiii --------------------------
	.section	.nv.shared._ZN2at6native51_GLOBAL__N__2c613397_18_DepthwiseConv2d_cu_9959487032conv_depthwise2d_backward_kernelILi1ELi0EN3c104HalfEiEEvNS_27GenericPackedTensorAccessorIKT1_Lm4ENS_16DefaultPtrTraitsEiEENS5_IS6_Lm4ES8_iEES9_T2_iiiiiiiiiiiiiii,"aw",@nobits
	.sectionflags	@""
	.align	16
	.zero		1024


//--------------------- .nv.shared._ZN2at6native51_GLOBAL__N__2c613397_18_DepthwiseConv2d_cu_9959487032conv_depthwise2d_backward_kernelILi1ELi2EN3c104HalfEiEEvNS_27GenericPackedTensorAccessorIKT1_Lm4ENS_16DefaultPtrTraitsEiEENS5_IS6_Lm4ES8_iEES9_T2_iiiiiiiiiiiiiii --------------------------
	.section	.nv.shared._ZN2at6native51_GLOBAL__N__2c613397_18_DepthwiseConv2d_cu_9959487032conv_depthwise2d_backward_kernelILi1ELi2EN3c104HalfEiEEvNS_27GenericPackedTensorAccessorIKT1_Lm4ENS_16DefaultPtrTraitsEiEENS5_IS6_Lm4ES8_iEES9_T2_iiiiiiiiiiiiiii,"aw",@nobits
	.sectionflags	@""
	.align	16
	.zero		1024


//--------------------- .nv.shared._ZN2at6native51_GLOBAL__N__2c613397_18_DepthwiseConv2d_cu_9959487032conv_depthwise2d_backward_kernelILi1ELi1EN3c104HalfEiEEvNS_27GenericPackedTensorAccessorIKT1_Lm4ENS_16DefaultPtrTraitsEiEENS5_IS6_Lm4ES8_iEES9_T2_iiiiiiiiiiiiiii --------------------------
	.section	.nv.shared._ZN2at6native51_GLOBAL__N__2c613397_18_DepthwiseConv2d_cu_9959487032conv_depthwise2d_backward_kernelILi1ELi1EN3c104HalfEiEEvNS_27GenericPackedTensorAccessorIKT1_Lm4ENS_16DefaultPtrTraitsEiEENS5_IS6_Lm4ES8_iEES9_T2_iiiiiiiiiiiiiii,"aw",@nobits
	.sectionflags	@""
	.align	16
	.zero		1024


//--------------------- .nv.shared._ZN2at6native51_GLOBAL__N__2c613397_18_DepthwiseConv2d_cu_9959487032conv_depthwise2d_backward_kernelILi3ELi0EN3c104HalfEiEEvNS_27GenericPackedTensorAccessorIKT1_Lm4ENS_16DefaultPtrTraitsEiEENS5_IS6_Lm4ES8_iEES9_T2_iiiiiiiiiiiiiii --------------------------
	.section	.nv.shared._ZN2at6native51_GLOBAL__N__2c613397_18_DepthwiseConv2d_cu_9959487032conv_depthwise2d_backward_kernelILi3ELi0EN3c104HalfEiEEvNS_27GenericPackedTensorAccessorIKT1_Lm4ENS_16DefaultPtrTraitsEiEENS5_IS6_Lm4ES8_iEES9_T2_iiiiiiiiiiiiiii,"aw",@nobits
	.sectionflags	@""
	.align	16
	.zero		1024


//--------------------- .nv.shared._ZN2at6native51_GLOBAL__N__2c613397_18_DepthwiseConv2d_cu_9959487032conv_depthwise2d_backward_kernelILi3ELi2EN3c104HalfEiEEvNS_27GenericPackedTensorAccessorIKT1_Lm4ENS_16DefaultPtrTraitsEiEENS5_IS6_Lm4ES8_iEES9_T2_iiiiiiiiiiiiiii --------------------------
	.section	.nv.shared._ZN2at6native51_GLOBAL__N__2c613397_18_DepthwiseConv2d_cu_9959487032conv_depthwise2d_backward_kernelILi3ELi2EN3c104HalfEiEEvNS_27GenericPackedTensorAccessorIKT1_Lm4ENS_16DefaultPtrTraitsEiEENS5_IS6_Lm4ES8_iEES9_T2_iiiiiiiiiiiiiii,"aw",@nobits
	.sectionflags	@""
	.align	16
	.zero		1024


//--------------------- .nv.shared._ZN2at6native51_GLOBAL__N__2c613397_18_DepthwiseConv2d_cu_9959487032conv_depthwise2d_backward_kernelILi3ELi1EN3c104HalfEiEEvNS_27GenericPackedTensorAccessorIKT1_Lm4ENS_16DefaultPtrTraitsEiEENS5_IS6_Lm4ES8_iEES9_T2_iiiiiiiiiiiiiii --------------------------
	.section	.nv.shared._ZN2at6native51_GLOBAL__N__2c613397_18_DepthwiseConv2d_cu_9959487032conv_depthwise2d_backward_kernelILi3ELi1EN3c104HalfEiEEvNS_27GenericPackedTensorAccessorIKT1_Lm4ENS_16DefaultPtrTraitsEiEENS5_IS6_Lm4ES8_iEES9_T2_iiiiiiiiiiiiiii,"aw",@nobits
	.sectionflags	@""
	.align	16
	.zero		1024


//--------------------- .nv.shared._ZN2at6native51_GLOBAL__N__2c613397_18_DepthwiseConv2d_cu_9959487032conv_depthwise2d_backward_kernelILi5ELi0EN3c104HalfEiEEvNS_27GenericPackedTensorAccessorIKT1_Lm4ENS_16DefaultPtrTraitsEiEENS5_IS6_Lm4ES8_iEES9_T2_iiiiiiiiiiiiiii --------------------------
	.section	.nv.shared._ZN2at6native51_GLOBAL__N__2c613397_18_DepthwiseConv2d_cu_9959487032conv_depthwise2d_backward_kernelILi5ELi0EN3c104HalfEiEEvNS_27GenericPackedTensorAccessorIKT1_Lm4ENS_16DefaultPtrTraitsEiEENS5_IS6_Lm4ES8_iEES9_T2_iiiiiiiiiiiiiii,"aw",@nobits
	.sectionflags	@""
	.align	16
	.zero		1024


//--------------------- .nv.shared._ZN2at6native51_GLOBAL__N__2c613397_18_DepthwiseConv2d_cu_9959487032conv_depthwise2d_backward_kernelILi5ELi2EN3c104HalfEiEEvNS_27GenericPackedTensorAccessorIKT1_Lm4ENS_16DefaultPtrTraitsEiEENS5_IS6_Lm4ES8_iEES9_T2_iiiiiiiiiiiiiii --------------------------
	.section	.nv.shared._ZN2at6native51_GLOBAL__N__2c613397_18_DepthwiseConv2d_cu_9959487032conv_depthwise2d_backward_kernelILi5ELi2EN3c104HalfEiEEvNS_27GenericPackedTensorAccessorIKT1_Lm4ENS_16DefaultPtrTraitsEiEENS5_IS6_Lm4ES8_iEES9_T2_iiiiiiiiiiiiiii,"aw",@nobits
	.sectionflags	@""
	.align	16
	.zero		1024


//--------------------- .nv.shared._ZN2at6native51_GLOBAL__N__2c613397_18_DepthwiseConv2d_cu_9959487032conv_depthwise2d_backward_kernelILi5ELi1EN3c104HalfEiEEvNS_27GenericPackedTensorAccessorIKT1_Lm4ENS_16DefaultPtrTraitsEiEENS5_IS6_Lm4ES8_iEES9_T2_iiiiiiiiiiiiiii --------------------------
	.section	.nv.shared._ZN2at6native51_GLOBAL__N__2c613397_18_DepthwiseConv2d_cu_9959487032conv_depthwise2d_backward_kernelILi5ELi1EN3c104HalfEiEEvNS_27GenericPackedTensorAccessorIKT1_Lm4ENS_16DefaultPtrTraitsEiEENS5_IS6_Lm4ES8_iEES9_T2_iiiiiiiiiiiiiii,"aw",@nobits
	.sectionflags	@""
	.align	16
	.zero		1024


//--------------------- .nv.shared._ZN2at6native51_GLOBAL__N__2c613397_18_DepthwiseConv2d_cu_9959487032conv_depthwise2d_backward_kernelILi0ELi0EfiEEvNS_27GenericPackedTensorAccessorIKT1_Lm4ENS_16DefaultPtrTraitsEiEENS3_IS4_Lm4ES6_iEES7_T2_iiiiiiiiiiiiiii --------------------------
	.section	.nv.shared._ZN2at6native51_GLOBAL__N__2c613397_18_DepthwiseConv2d_cu_9959487032conv_depthwise2d_backward_kernelILi0ELi0EfiEEvNS_27GenericPackedTensorAccessorIKT1_Lm4ENS_16DefaultPtrTraitsEiEENS3_IS4_Lm4ES6_iEES7_T2_iiiiiiiiiiiiiii,"aw",@nobits
	.sectionflags	@""
	.align	16
	.zero		1024


//--------------------- .nv.shared._ZN2at6native51_GLOBAL__N__2c613397_18_DepthwiseConv2d_cu_9959487032conv_depthwise2d_backward_kernelILi0ELi2EfiEEvNS_27GenericPackedTensorAccessorIKT1_Lm4ENS_16DefaultPtrTraitsEiEENS3_IS4_Lm4ES6_iEES7_T2_iiiiiiiiiiiiiii --------------------------
	.section	.nv.shared._ZN2at6native51_GLOBAL__N__2c613397_18_DepthwiseConv2d_cu_9959487032conv_depthwise2d_backward_kernelILi0ELi2EfiEEvNS_27GenericPackedTensorAccessorIKT1_Lm4ENS_16DefaultPtrTraitsEiEENS3_IS4_Lm4ES6_iEES7_T2_iiiiiiiiiiiiiii,"aw",@nobits
	.sectionflags	@""
	.align	16
	.zero		1024


//--------------------- .nv.shared._ZN2at6native51_GLOBAL__N__2c613397_18_DepthwiseConv2d_cu_9959487032conv_depthwise2d_backward_kernelILi0ELi1EfiEEvNS_27GenericPackedTensorAccessorIKT1_Lm4ENS_16DefaultPtrTraitsEiEENS3_IS4_Lm4ES6_iEES7_T2_iiiiiiiiiiiiiii --------------------------
	.section	.nv.shared._ZN2at6native51_GLOBAL__N__2c613397_18_DepthwiseConv2d_cu_9959487032conv_depthwise2d_backward_kernelILi0ELi1EfiEEvNS_27GenericPackedTensorAccessorIKT1_Lm4ENS_16DefaultPtrTraitsEiEENS3_IS4_Lm4ES6_iEES7_T2_iiiiiiiiiiiiiii,"aw",@nobits
	.sectionflags	@""
	.align	16
	.zero		1024


//--------------------- .nv.shared._ZN2at6native51_GLOBAL__N__2c613397_18_DepthwiseConv2d_cu_9959487032conv_depthwise2d_backward_kernelILi1ELi0EfiEEvNS_27GenericPackedTensorAccessorIKT1_Lm4ENS_16DefaultPtrTraitsEiEENS3_IS4_Lm4ES6_iEES7_T2_iiiiiiiiiiiiiii --------------------------
	.section	.nv.shared._ZN2at6native51_GLOBAL__N__2c613397_18_DepthwiseConv2d_cu_9959487032conv_depthwise2d_backward_kernelILi1ELi0EfiEEvNS_27GenericPackedTensorAccessorIKT1_Lm4ENS_16DefaultPtrTraitsEiEENS3_IS4_Lm4ES6_iEES7_T2_iiiiiiiiiiiiiii,"aw",@nobits
	.sectionflags	@""
	.align	16
	.zero		1024


//--------------------- .nv.shared._ZN2at6native51_GLOBAL__N__2c613397_18_DepthwiseConv2d_cu_9959487032conv_depthwise2d_backward_kernelILi1ELi2EfiEEvNS_27GenericPackedTensorAccessorIKT1_Lm4ENS_16DefaultPtrTraitsEiEENS3_IS4_Lm4ES6_iEES7_T2_iiiiiiiiiiiiiii --------------------------
	.section	.nv.shared._ZN2at6native51_GLOBAL__N__2c613397_18_DepthwiseConv2d_cu_9959487032conv_depthwise2d_backward_kernelILi1ELi2EfiEEvNS_27GenericPackedTensorAccessorIKT1_Lm4ENS_16DefaultPtrTraitsEiEENS3_IS4_Lm4ES6_iEES7_T2_iiiiiiiiiiiiiii,"aw",@nobits
	.sectionflags	@""
	.align	16
	.zero		1024


//--------------------- .nv.shared._ZN2at6native51_GLOBAL__N__2c613397_18_DepthwiseConv2d_cu_9959487032conv_depthwise2d_backward_kernelILi1ELi1EfiEEvNS_27GenericPackedTensorAccessorIKT1_Lm4ENS_16DefaultPtrTraitsEiEENS3_IS4_Lm4ES6_iEES7_T2_iiiiiiiiiiiiiii --------------------------
	.section	.nv.shared._ZN2at6native51_GLOBAL__N__2c613397_18_DepthwiseConv2d_cu_9959487032conv_depthwise2d_backward_kernelILi1ELi1EfiEEvNS_27GenericPackedTensorAccessorIKT1_Lm4ENS_16DefaultPtrTraitsEiEENS3_IS4_Lm4ES6_iEES7_T2_iiiiiiiiiiiiiii,"aw",@nobits
	.sectionflags	@""
	.align	16
	.zero		1024


//--------------------- .nv.shared._ZN2at6native51_GLOBAL__N__2c613397_18_DepthwiseConv2d_cu_9959487032conv_depthwise2d_backward_kernelILi3ELi0EfiEEvNS_27GenericPackedTensorAccessorIKT1_Lm4ENS_16DefaultPtrTraitsEiEENS3_IS4_Lm4ES6_iEES7_T2_iiiiiiiiiiiiiii --------------------------
	.section	.nv.shared._ZN2at6native51_GLOBAL__N__2c613397_18_DepthwiseConv2d_cu_9959487032conv_depthwise2d_backward_kernelILi3ELi0EfiEEvNS_27GenericPackedTensorAccessorIKT1_Lm4ENS_16DefaultPtrTraitsEiEENS3_IS4_Lm4ES6_iEES7_T2_iiiiiiiiiiiiiii,"aw",@nobits
	.sectionflags	@""
	.align	16
	.zero		1024


//--------------------- .nv.shared._ZN2at6native51_GLOBAL__N__2c613397_18_DepthwiseConv2d_cu_9959487032conv_depthwise2d_backward_kernelILi3ELi2EfiEEvNS_27GenericPackedTensorAccessorIKT1_Lm4ENS_16DefaultPtrTraitsEiEENS3_IS4_Lm4ES6_iEES7_T2_iiiiiiiiiiiiiii --------------------------
	.section	.nv.shared._ZN2at6native51_GLOBAL__N__2c613397_18_DepthwiseConv2d_cu_9959487032conv_depthwise2d_backward_kernelILi3ELi2EfiEEvNS_27GenericPackedTensorAccessorIKT1_Lm4ENS_16DefaultPtrTraitsEiEENS3_IS4_Lm4ES6_iEES7_T2_iiiiiiiiiiiiiii,"aw",@nobits
	.sectionflags	@""
	.align	16
	.zero		1024


//--------------------- .nv.shared._ZN2at6native51_GLOBAL__N__2c613397_18_DepthwiseConv2d_cu_9959487032conv_depthwise2d_backward_kernelILi3ELi1EfiEEvNS_27GenericPackedTensorAccessorIKT1_Lm4ENS_16DefaultPtrTraitsEiEENS3_IS4_Lm4ES6_iEES7_T2_iiiiiiiiiiiiiii --------------------------
	.section	.nv.shared._ZN2at6native51_GLOBAL__N__2c613397_18_DepthwiseConv2d_cu_9959487032conv_depthwise2d_backward_kernelILi3ELi1EfiEEvNS_27GenericPackedTensorAccessorIKT1_Lm4ENS_16DefaultPtrTraitsEiEENS3_IS4_Lm4ES6_iEES7_T2_iiiiiiiiiiiiiii,"aw",@nobits
	.sectionflags	@""
	.align	16
	.zero		1024


//--------------------- .nv.shared._ZN2at6native51_GLOBAL__N__2c613397_18_DepthwiseConv2d_cu_9959487032conv_depthwise2d_backward_kernelILi5ELi0EfiEEvNS_27GenericPackedTensorAccessorIKT1_Lm4ENS_16DefaultPtrTraitsEiEENS3_IS4_Lm4ES6_iEES7_T2_iiiiiiiiiiiiiii --------------------------
	.section	.nv.shared._ZN2at6native51_GLOBAL__N__2c613397_18_DepthwiseConv2d_cu_9959487032conv_depthwise2d_backward_kernelILi5ELi0EfiEEvNS_27GenericPackedTensorAccessorIKT1_Lm4ENS_16DefaultPtrTraitsEiEENS3_IS4_Lm4ES6_iEES7_T2_iiiiiiiiiiiiiii,"aw",@nobits
	.sectionflags	@""
	.align	16
	.zero		1024


//--------------------- .nv.shared._ZN2at6native51_GLOBAL__N__2c613397_18_DepthwiseConv2d_cu_9959487032conv_depthwise2d_backward_kernelILi5ELi2EfiEEvNS_27GenericPackedTensorAccessorIKT1_Lm4ENS_16DefaultPtrTraitsEiEENS3_IS4_Lm4ES6_iEES7_T2_iiiiiiiiiiiiiii --------------------------
	.section	.nv.shared._ZN2at6native51_GLOBAL__N__2c613397_18_DepthwiseConv2d_cu_9959487032conv_depthwise2d_backward_kernelILi5ELi2EfiEEvNS_27GenericPackedTensorAccessorIKT1_Lm4ENS_16DefaultPtrTraitsEiEENS3_IS4_Lm4ES6_iEES7_T2_iiiiiiiiiiiiiii,"aw",@nobits
	.sectionflags	@""
	.align	16
	.zero		1024


//--------------------- .nv.shared._ZN2at6native51_GLOBAL__N__2c613397_18_DepthwiseConv2d_cu_9959487032conv_depthwise2d_backward_kernelILi5ELi1EfiEEvNS_27GenericPackedTensorAccessorIKT1_Lm4ENS_16DefaultPtrTraitsEiEENS3_IS4_Lm4ES6_iEES7_T2_iiiiiiiiiiiiiii --------------------------
	.section	.nv.shared._ZN2at6native51_GLOBAL__N__2c613397_18_DepthwiseConv2d_cu_9959487032conv_depthwise2d_backward_kernelILi5ELi1EfiEEvNS_27GenericPackedTensorAccessorIKT1_Lm4ENS_16DefaultPtrTraitsEiEENS3_IS4_Lm4ES6_iEES7_T2_iiiiiiiiiiiiiii,"aw",@nobits
	.sectionflags	@""
	.align	16
	.zero		1024


//--------------------- .nv.shared._ZN2at6native51_GLOBAL__N__2c613397_18_DepthwiseConv2d_cu_9959487032conv_depthwise2d_backward_kernelILi0ELi0EdiEEvNS_27GenericPackedTensorAccessorIKT1_Lm4ENS_16DefaultPtrTraitsEiEENS3_IS4_Lm4ES6_iEES7_T2_iiiiiiiiiiiiiii --------------------------
	.section	.nv.shared._ZN2at6native51_GLOBAL__N__2c613397_18_DepthwiseConv2d_cu_9959487032conv_depthwise2d_backward_kernelILi0ELi0EdiEEvNS_27GenericPackedTensorAccessorIKT1_Lm4ENS_16DefaultPtrTraitsEiEENS3_IS4_Lm4ES6_iEES7_T2_iiiiiiiiiiiiiii,"aw",@nobits
	.sectionflags	@""
	.align	16
	.zero		1024


//--------------------- .nv.shared._ZN2at6native51_GLOBAL__N__2c613397_18_DepthwiseConv2d_cu_9959487032conv_depthwise2d_backward_kernelILi0ELi2EdiEEvNS_27GenericPackedTensorAccessorIKT1_Lm4ENS_16DefaultPtrTraitsEiEENS3_IS4_Lm4ES6_iEES7_T2_iiiiiiiiiiiiiii --------------------------
	.section	.nv.shared._ZN2at6native51_GLOBAL__N__2c613397_18_DepthwiseConv2d_cu_9959487032conv_depthwise2d_backward_kernelILi0ELi2EdiEEvNS_27GenericPackedTensorAccessorIKT1_Lm4ENS_16DefaultPtrTraitsEiEENS3_IS4_Lm4ES6_iEES7_T2_iiiiiiiiiiiiiii,"aw",@nobits
	.sectionflags	@""
	.align	16
	.zero		1024


//--------------------- .nv.shared._ZN2at6native51_GLOBAL__N__2c613397_18_DepthwiseConv2d_cu_9959487032conv_depthwise2d_backward_kernelILi0ELi1EdiEEvNS_27GenericPackedTensorAccessorIKT1_Lm4ENS_16DefaultPtrTraitsEiEENS3_IS4_Lm4ES6_iEES7_T2_iiiiiiiiiiiiiii --------------------------
	.section	.nv.shared._ZN2at6native51_GLOBAL__N__2c613397_18_DepthwiseConv2d_cu_9959487032conv_depthwise2d_backward_kernelILi0ELi1EdiEEvNS_27GenericPackedTensorAccessorIKT1_Lm4ENS_16DefaultPtrTraitsEiEENS3_IS4_Lm4ES6_iEES7_T2_iiiiiiiiiiiiiii,"aw",@nobits
	.sectionflags	@""
	.align	16
	.zero		1024


//--------------------- .nv.shared._ZN2at6native51_GLOBAL__N__2c613397_18_DepthwiseConv2d_cu_9959487032conv_depthwise2d_backward_kernelILi1ELi0EdiEEvNS_27GenericPackedTensorAccessorIKT1_Lm4ENS_16DefaultPtrTraitsEiEENS3_IS4_Lm4ES6_iEES7_T2_iiiiiiiiiiiiiii --------------------------
	.section	.nv.shared._ZN2at6native51_GLOBAL__N__2c613397_18_DepthwiseConv2d_cu_9959487032conv_depthwise2d_backward_kernelILi1ELi0EdiEEvNS_27GenericPackedTensorAccessorIKT1_Lm4ENS_16DefaultPtrTraitsEiEENS3_IS4_Lm4ES6_iEES7_T2_iiiiiiiiiiiiiii,"aw",@nobits
	.sectionflags	@""
	.align	16
	.zero		1024


//--------------------- .nv.shared._ZN2at6native51_GLOBAL__N__2c613397_18_DepthwiseConv2d_cu_9959487032conv_depthwise2d_backward_kernelILi1ELi2EdiEEvNS_27GenericPackedTensorAccessorIKT1_Lm4ENS_16DefaultPtrTraitsEiEENS3_IS4_Lm4ES6_iEES7_T2_iiiiiiiiiiiiiii --------------------------
	.section	.nv.shared._ZN2at6native51_GLOBAL__N__2c613397_18_DepthwiseConv2d_cu_9959487032conv_depthwise2d_backward_kernelILi1ELi2EdiEEvNS_27GenericPackedTensorAccessorIKT1_Lm4ENS_16DefaultPtrTraitsEiEENS3_IS4_Lm4ES6_iEES7_T2_iiiiiiiiiiiiiii,"aw",@nobits
	.sectionflags	@""
	.align	16
	.zero		1024


//--------------------- .nv.shared._ZN2at6native51_GLOBAL__N__2c613397_18_DepthwiseConv2d_cu_9959487032conv_depthwise2d_backward_kernelILi1ELi1EdiEEvNS_27GenericPackedTensorAccessorIKT1_Lm4ENS_16DefaultPtrTraitsEiEENS3_IS4_Lm4ES6_iEES7_T2_iiiiiiiiiiiiiii --------------------------
	.section	.nv.shared._ZN2at6native51_GLOBAL__N__2c613397_18_DepthwiseConv2d_cu_9959487032conv_depthwise2d_backward_kernelILi1ELi1EdiEEvNS_27GenericPackedTensorAccessorIKT1_Lm4ENS_16DefaultPtrTraitsEiEENS3_IS4_Lm4ES6_iEES7_T2_iiiiiiiiiiiiiii,"aw",@nobits
	.sectionflags	@""
	.align	16
	.zero		1024


//--------------------- .nv.shared._ZN2at6native51_GLOBAL__N__2c613397_18_DepthwiseConv2d_cu_9959487032conv_depthwise2d_backward_kernelILi3ELi0EdiEEvNS_27GenericPackedTensorAccessorIKT1_Lm4ENS_16DefaultPtrTraitsEiEENS3_IS4_Lm4ES6_iEES7_T2_iiiiiiiiiiiiiii --------------------------
	.section	.nv.shared._ZN2at6native51_GLOBAL__N__2c613397_18_DepthwiseConv2d_cu_9959487032conv_depthwise2d_backward_kernelILi3ELi0EdiEEvNS_27GenericPackedTensorAccessorIKT1_Lm4ENS_16DefaultPtrTraitsEiEENS3_IS4_Lm4ES6_iEES7_T2_iiiiiiiiiiiiiii,"aw",@nobits
	.sectionflags	@""
	.align	16
	.zero		1024


//--------------------- .nv.shared._ZN2at6native51_GLOBAL__N__2c613397_18_DepthwiseConv2d_cu_9959487032conv_depthwise2d_backward_kernelILi3ELi2EdiEEvNS_27GenericPackedTensorAccessorIKT1_Lm4ENS_16DefaultPtrTraitsEiEENS3_IS4_Lm4ES6_iEES7_T2_iiiiiiiiiiiiiii --------------------------
	.section	.nv.shared._ZN2at6native51_GLOBAL__N__2c613397_18_DepthwiseConv2d_cu_9959487032conv_depthwise2d_backward_kernelILi3ELi2EdiEEvNS_27GenericPackedTensorAccessorIKT1_Lm4ENS_16DefaultPtrTraitsEiEENS3_IS4_Lm4ES6_iEES7_T2_iiiiiiiiiiiiiii,"aw",@nobits
	.sectionflags	@""
	.align	16
	.zero		1024


//--------------------- .nv.shared._ZN2at6native51_GLOBAL__N__2c613397_18_DepthwiseConv2d_cu_9959487032conv_depthwise2d_backward_kernelILi3ELi1EdiEEvNS_27GenericPackedTensorAccessorIKT1_Lm4ENS_16DefaultPtrTraitsEiEENS3_IS4_Lm4ES6_iEES7_T2_iiiiiiiiiiiiiii --------------------------
	.section	.nv.shared._ZN2at6native51_GLOBAL__N__2c613397_18_DepthwiseConv2d_cu_9959487032conv_depthwise2d_backward_kernelILi3ELi1EdiEEvNS_27GenericPackedTensorAccessorIKT1_Lm4ENS_16DefaultPtrTraitsEiEENS3_IS4_Lm4ES6_iEES7_T2_iiiiiiiiiiiiiii,"aw",@nobits
	.sectionflags	@""
	.align	16
	.zero		1024


//--------------------- .nv.shared._ZN2at6native51_GLOBAL__N__2c613397_18_DepthwiseConv2d_cu_9959487032conv_depthwise2d_backward_kernelILi5ELi0EdiEEvNS_27GenericPackedTensorAccessorIKT1_Lm4ENS_16DefaultPtrTraitsEiEENS3_IS4_Lm4ES6_iEES7_T2_iiiiiiiiiiiiiii --------------------------
	.section	.nv.shared._ZN2at6native51_GLOBAL__N__2c613397_18_DepthwiseConv2d_cu_9959487032conv_depthwise2d_backward_kernelILi5ELi0EdiEEvNS_27GenericPackedTensorAccessorIKT1_Lm4ENS_16DefaultPtrTraitsEiEENS3_IS4_Lm4ES6_iEES7_T2_iiiiiiiiiiiiiii,"aw",@nobits
	.sectionflags	@""
	.align	16
	.zero		1024


//--------------------- .nv.shared._ZN2at6native51_GLOBAL__N__2c613397_18_DepthwiseConv2d_cu_9959487032conv_depthwise2d_backward_kernelILi5ELi2EdiEEvNS_27GenericPackedTensorAccessorIKT1_Lm4ENS_16DefaultPtrTraitsEiEENS3_IS4_Lm4ES6_iEES7_T2_iiiiiiiiiiiiiii --------------------------
	.section	.nv.shared._ZN2at6native51_GLOBAL__N__2c613397_18_DepthwiseConv2d_cu_9959487032conv_depthwise2d_backward_kernelILi5ELi2EdiEEvNS_27GenericPackedTensorAccessorIKT1_Lm4ENS_16DefaultPtrTraitsEiEENS3_IS4_Lm4ES6_iEES7_T2_iiiiiiiiiiiiiii,"aw",@nobits
	.sectionflags	@""
	.align	16
	.zero		1024


//--------------------- .nv.shared._ZN2at6native51_GLOBAL__N__2c613397_18_DepthwiseConv2d_cu_9959487032conv_depthwise2d_backward_kernelILi5ELi1EdiEEvNS_27GenericPackedTensorAccessorIKT1_Lm4ENS_16DefaultPtrTraitsEiEENS3_IS4_Lm4ES6_iEES7_T2_iiiiiiiiiiiiiii --------------------------
	.section	.nv.shared._ZN2at6native51_GLOBAL__N__2c613397_18_DepthwiseConv2d_cu_9959487032conv_depthwise2d_backward_kernelILi5ELi1EdiEEvNS_27GenericPackedTensorAccessorIKT1_Lm4ENS_16DefaultPtrTraitsEiEENS3_IS4_Lm4ES6_iEES7_T2_iiiiiiiiiiiiiii,"aw",@nobits
	.sectionflags	@""
	.align	16
	.zero		1024


//--------------------- .nv.shared._ZN2at6native51_GLOBAL__N__2c613397_18_DepthwiseConv2d_cu_9959487039conv_depthwise2d_forward_kernel_genericIN3c108BFloat16EiEEvNS_27GenericPackedTensorAccessorIKT_Lm4ENS_16DefaultPtrTraitsEiEENS5_IS6_Lm4ES8_iEES9_NS5_IS7_Lm1ES8_iEEbT0_iiiiiiiiiiiiii --------------------------
	.section	.nv.shared._ZN2at6native51_GLOBAL__N__2c613397_18_DepthwiseConv2d_cu_9959487039conv_depthwise2d_forward_kernel_genericIN3c108BFloat16EiEEvNS_27GenericPackedTensorAccessorIKT_Lm4ENS_16DefaultPtrTraitsEiEENS5_IS6_Lm4ES8_iEES9_NS5_IS7_Lm1ES8_iEEbT0_iiiiiiiiiiiiii,"aw",@nobits
	.sectionflags	@""
	.align	16
	.zero		1024


//--------------------- .nv.shared._ZN2at6native51_GLOBAL__N__2c613397_18_DepthwiseConv2d_cu_9959487031conv_depthwise2d_forward_kernelILi1EN3c108BFloat16EiEEvNS_27GenericPackedTensorAccessorIKT0_Lm4ENS_16DefaultPtrTraitsEiEENS5_IS6_Lm4ES8_iEES9_NS5_IS7_Lm1ES8_iEEbT1_iiiiiiiiiiiiii --------------------------
	.section	.nv.shared._ZN2at6native51_GLOBAL__N__2c613397_18_DepthwiseConv2d_cu_9959487031conv_depthwise2d_forward_kernelILi1EN3c108BFloat16EiEEvNS_27GenericPackedTensorAccessorIKT0_Lm4ENS_16DefaultPtrTraitsEiEENS5_IS6_Lm4ES8_iEES9_NS5_IS7_Lm1ES8_iEEbT1_iiiiiiiiiiiiii,"aw",@nobits
	.sectionflags	@""
	.align	16
	.zero		1024


//--------------------- .nv.shared._ZN2at6native51_GLOBAL__N__2c613397_18_DepthwiseConv2d_cu_9959487031conv_depthwise2d_forward_kernelILi3EN3c108BFloat16EiEEvNS_27GenericPackedTensorAccessorIKT0_Lm4ENS_16DefaultPtrTraitsEiEENS5_IS6_Lm4ES8_iEES9_NS5_IS7_Lm1ES8_iEEbT1_iiiiiiiiiiiiii --------------------------
	.section	.nv.shared._ZN2at6native51_GLOBAL__N__2c613397_18_DepthwiseConv2d_cu_9959487031conv_depthwise2d_forward_kernelILi3EN3c108BFloat16EiEEvNS_27GenericPackedTensorAccessorIKT0_Lm4ENS_16DefaultPtrTraitsEiEENS5_IS6_Lm4ES8_iEES9_NS5_IS7_Lm1ES8_iEEbT1_iiiiiiiiiiiiii,"aw",@nobits
	.sectionflags	@""
	.align	16
	.zero		1024


//--------------------- .nv.shared._ZN2at6native51_GLOBAL__N__2c613397_18_DepthwiseConv2d_cu_9959487031conv_depthwise2d_forward_kernelILi5EN3c108BFloat16EiEEvNS_27GenericPackedTensorAccessorIKT0_Lm4ENS_16DefaultPtrTraitsEiEENS5_IS6_Lm4ES8_iEES9_NS5_IS7_Lm1ES8_iEEbT1_iiiiiiiiiiiiii --------------------------
	.section	.nv.shared._ZN2at6native51_GLOBAL__N__2c613397_18_DepthwiseConv2d_cu_9959487031conv_depthwise2d_forward_kernelILi5EN3c108BFloat16EiEEvNS_27GenericPackedTensorAccessorIKT0_Lm4ENS_16DefaultPtrTraitsEiEENS5_IS6_Lm4ES8_iEES9_NS5_IS7_Lm1ES8_iEEbT1_iiiiiiiiiiiiii,"aw",@nobits
	.sectionflags	@""
	.align	16
	.zero		1024


//--------------------- .nv.shared._ZN2at6native51_GLOBAL__N__2c613397_18_DepthwiseConv2d_cu_9959487039conv_depthwise2d_forward_kernel_genericIN3c104HalfEiEEvNS_27GenericPackedTensorAccessorIKT_Lm4ENS_16DefaultPtrTraitsEiEENS5_IS6_Lm4ES8_iEES9_NS5_IS7_Lm1ES8_iEEbT0_iiiiiiiiiiiiii --------------------------
	.section	.nv.shared._ZN2at6native51_GLOBAL__N__2c613397_18_DepthwiseConv2d_cu_9959487039conv_depthwise2d_forward_kernel_genericIN3c104HalfEiEEvNS_27GenericPackedTensorAccessorIKT_Lm4ENS_16DefaultPtrTraitsEiEENS5_IS6_Lm4ES8_iEES9_NS5_IS7_Lm1ES8_iEEbT0_iiiiiiiiiiiiii,"aw",@nobits
	.sectionflags	@""
	.align	16
	.zero		1024


//--------------------- .nv.shared._ZN2at6native51_GLOBAL__N__2c613397_18_DepthwiseConv2d_cu_9959487031conv_depthwise2d_forward_kernelILi1EN3c104HalfEiEEvNS_27GenericPackedTensorAccessorIKT0_Lm4ENS_16DefaultPtrTraitsEiEENS5_IS6_Lm4ES8_iEES9_NS5_IS7_Lm1ES8_iEEbT1_iiiiiiiiiiiiii --------------------------
	.section	.nv.shared._ZN2at6native51_GLOBAL__N__2c613397_18_DepthwiseConv2d_cu_9959487031conv_depthwise2d_forward_kernelILi1EN3c104HalfEiEEvNS_27GenericPackedTensorAccessorIKT0_Lm4ENS_16DefaultPtrTraitsEiEENS5_IS6_Lm4ES8_iEES9_NS5_IS7_Lm1ES8_iEEbT1_iiiiiiiiiiiiii,"aw",@nobits
	.sectionflags	@""
	.align	16
	.zero		1024


//--------------------- .nv.shared._ZN2at6native51_GLOBAL__N__2c613397_18_DepthwiseConv2d_cu_9959487031conv_depthwise2d_forward_kernelILi3EN3c104HalfEiEEvNS_27GenericPackedTensorAccessorIKT0_Lm4ENS_16DefaultPtrTraitsEiEENS5_IS6_Lm4ES8_iEES9_NS5_IS7_Lm1ES8_iEEbT1_iiiiiiiiiiiiii --------------------------
	.section	.nv.shared._ZN2at6native51_GLOBAL__N__2c613397_18_DepthwiseConv2d_cu_9959487031conv_depthwise2d_forward_kernelILi3EN3c104HalfEiEEvNS_27GenericPackedTensorAccessorIKT0_Lm4ENS_16DefaultPtrTraitsEiEENS5_IS6_Lm4ES8_iEES9_NS5_IS7_Lm1ES8_iEEbT1_iiiiiiiiiiiiii,"aw",@nobits
	.sectionflags	@""
	.align	16
	.zero		1024


//--------------------- .nv.shared._ZN2at6native51_GLOBAL__N__2c613397_18_DepthwiseConv2d_cu_9959487031conv_depthwise2d_forward_kernelILi5EN3c104HalfEiEEvNS_27GenericPackedTensorAccessorIKT0_Lm4ENS_16DefaultPtrTraitsEiEENS5_IS6_Lm4ES8_iEES9_NS5_IS7_Lm1ES8_iEEbT1_iiiiiiiiiiiiii --------------------------
	.section	.nv.shared._ZN2at6native51_GLOBAL__N__2c613397_18_DepthwiseConv2d_cu_9959487031conv_depthwise2d_forward_kernelILi5EN3c104HalfEiEEvNS_27GenericPackedTensorAccessorIKT0_Lm4ENS_16DefaultPtrTraitsEiEENS5_IS6_Lm4ES8_iEES9_NS5_IS7_Lm1ES8_iEEbT1_iiiiiiiiiiiiii,"aw",@nobits
	.sectionflags	@""
	.align	16
	.zero		1024


//--------------------- .nv.shared._ZN2at6native51_GLOBAL__N__2c613397_18_DepthwiseConv2d_cu_9959487039conv_depthwise2d_forward_kernel_genericIfiEEvNS_27GenericPackedTensorAccessorIKT_Lm4ENS_16DefaultPtrTraitsEiEENS3_IS4_Lm4ES6_iEES7_NS3_IS5_Lm1ES6_iEEbT0_iiiiiiiiiiiiii --------------------------
	.section	.nv.shared._ZN2at6native51_GLOBAL__N__2c613397_18_DepthwiseConv2d_cu_9959487039conv_depthwise2d_forward_kernel_genericIfiEEvNS_27GenericPackedTensorAccessorIKT_Lm4ENS_16DefaultPtrTraitsEiEENS3_IS4_Lm4ES6_iEES7_NS3_IS5_Lm1ES6_iEEbT0_iiiiiiiiiiiiii,"aw",@nobits
	.sectionflags	@""
	.align	16
	.zero		1024


//--------------------- .nv.shared._ZN2at6native51_GLOBAL__N__2c613397_18_DepthwiseConv2d_cu_9959487031conv_depthwise2d_forward_kernelILi1EfiEEvNS_27GenericPackedTensorAccessorIKT0_Lm4ENS_16DefaultPtrTraitsEiEENS3_IS4_Lm4ES6_iEES7_NS3_IS5_Lm1ES6_iEEbT1_iiiiiiiiiiiiii --------------------------
	.section	.nv.shared._ZN2at6native51_GLOBAL__N__2c613397_18_DepthwiseConv2d_cu_9959487031conv_depthwise2d_forward_kernelILi1EfiEEvNS_27GenericPackedTensorAccessorIKT0_Lm4ENS_16DefaultPtrTraitsEiEENS3_IS4_Lm4ES6_iEES7_NS3_IS5_Lm1ES6_iEEbT1_iiiiiiiiiiiiii,"aw",@nobits
	.sectionflags	@""
	.align	16
	.zero		1024


//--------------------- .nv.shared._ZN2at6native51_GLOBAL__N__2c613397_18_DepthwiseConv2d_cu_9959487031conv_depthwise2d_forward_kernelILi3EfiEEvNS_27GenericPackedTensorAccessorIKT0_Lm4ENS_16DefaultPtrTraitsEiEENS3_IS4_Lm4ES6_iEES7_NS3_IS5_Lm1ES6_iEEbT1_iiiiiiiiiiiiii --------------------------
	.section	.nv.shared._ZN2at6native51_GLOBAL__N__2c613397_18_DepthwiseConv2d_cu_9959487031conv_depthwise2d_forward_kernelILi3EfiEEvNS_27GenericPackedTensorAccessorIKT0_Lm4ENS_16DefaultPtrTraitsEiEENS3_IS4_Lm4ES6_iEES7_NS3_IS5_Lm1ES6_iEEbT1_iiiiiiiiiiiiii,"aw",@nobits
	.sectionflags	@""
	.align	16
	.zero		1024


//--------------------- .nv.shared._ZN2at6native51_GLOBAL__N__2c613397_18_DepthwiseConv2d_cu_9959487031conv_depthwise2d_forward_kernelILi5EfiEEvNS_27GenericPackedTensorAccessorIKT0_Lm4ENS_16DefaultPtrTraitsEiEENS3_IS4_Lm4ES6_iEES7_NS3_IS5_Lm1ES6_iEEbT1_iiiiiiiiiiiiii --------------------------
	.section	.nv.shared._ZN2at6native51_GLOBAL__N__2c613397_18_DepthwiseConv2d_cu_9959487031conv_depthwise2d_forward_kernelILi5EfiEEvNS_27GenericPackedTensorAccessorIKT0_Lm4ENS_16DefaultPtrTraitsEiEENS3_IS4_Lm4ES6_iEES7_NS3_IS5_Lm1ES6_iEEbT1_iiiiiiiiiiiiii,"aw",@nobits
	.sectionflags	@""
	.align	16
	.zero		1024


//--------------------- .nv.shared._ZN2at6native51_GLOBAL__N__2c613397_18_DepthwiseConv2d_cu_9959487039conv_depthwise2d_forward_kernel_genericIdiEEvNS_27GenericPackedTensorAccessorIKT_Lm4ENS_16DefaultPtrTraitsEiEENS3_IS4_Lm4ES6_iEES7_NS3_IS5_Lm1ES6_iEEbT0_iiiiiiiiiiiiii --------------------------
	.section	.nv.shared._ZN2at6native51_GLOBAL__N__2c613397_18_DepthwiseConv2d_cu_9959487039conv_depthwise2d_forward_kernel_genericIdiEEvNS_27GenericPackedTensorAccessorIKT_Lm4ENS_16DefaultPtrTraitsEiEENS3_IS4_Lm4ES6_iEES7_NS3_IS5_Lm1ES6_iEEbT0_iiiiiiiiiiiiii,"aw",@nobits
	.sectionflags	@""
	.align	16
	.zero		1024


//--------------------- .nv.shared._ZN2at6native51_GLOBAL__N__2c613397_18_DepthwiseConv2d_cu_9959487031conv_depthwise2d_forward_kernelILi1EdiEEvNS_27GenericPackedTensorAccessorIKT0_Lm4ENS_16DefaultPtrTraitsEiEENS3_IS4_Lm4ES6_iEES7_NS3_IS5_Lm1ES6_iEEbT1_iiiiiiiiiiiiii --------------------------
	.section	.nv.shared._ZN2at6native51_GLOBAL__N__2c613397_18_DepthwiseConv2d_cu_9959487031conv_depthwise2d_forward_kernelILi1EdiEEvNS_27GenericPackedTensorAccessorIKT0_Lm4ENS_16DefaultPtrTraitsEiEENS3_IS4_Lm4ES6_iEES7_NS3_IS5_Lm1ES6_iEEbT1_iiiiiiiiiiiiii,"aw",@nobits
	.sectionflags	@""
	.align	16
	.zero		1024


//--------------------- .nv.shared._ZN2at6native51_GLOBAL__N__2c613397_18_DepthwiseConv2d_cu_9959487031conv_depthwise2d_forward_kernelILi3EdiEEvNS_27GenericPackedTensorAccessorIKT0_Lm4ENS_16DefaultPtrTraitsEiEENS3_IS4_Lm4ES6_iEES7_NS3_IS5_Lm1ES6_iEEbT1_iiiiiiiiiiiiii --------------------------
	.section	.nv.shared._ZN2at6native51_GLOBAL__N__2c613397_18_DepthwiseConv2d_cu_9959487031conv_depthwise2d_forward_kernelILi3EdiEEvNS_27GenericPackedTensorAccessorIKT0_Lm4ENS_16DefaultPtrTraitsEiEENS3_IS4_Lm4ES6_iEES7_NS3_IS5_Lm1ES6_iEEbT1_iiiiiiiiiiiiii,"aw",@nobits
	.sectionflags	@""
	.align	16
	.zero		1024


//--------------------- .nv.shared._ZN2at6native51_GLOBAL__N__2c613397_18_DepthwiseConv2d_cu_9959487031conv_depthwise2d_forward_kernelILi5EdiEEvNS_27GenericPackedTensorAccessorIKT0_Lm4ENS_16DefaultPtrTraitsEiEENS3_IS4_Lm4ES6_iEES7_NS3_IS5_Lm1ES6_iEEbT1_iiiiiiiiiiiiii --------------------------
	.section	.nv.shared._ZN2at6native51_GLOBAL__N__2c613397_18_DepthwiseConv2d_cu_9959487031conv_depthwise2d_forward_kernelILi5EdiEEvNS_27GenericPackedTensorAccessorIKT0_Lm4ENS_16DefaultPtrTraitsEiEENS3_IS4_Lm4ES6_iEES7_NS3_IS5_Lm1ES6_iEEbT1_iiiiiiiiiiiiii,"aw",@nobits
	.sectionflags	@""
	.align	16
	.zero		1024


//--------------------- .nv.constant0._ZN2at6native51_GLOBAL__N__2c613397_18_DepthwiseConv2d_cu_9959487035conv_depthwise2d_grad_weight_kernelIN3c108BFloat16EjEEvNS_27GenericPackedTensorAccessorIKT_Lm4ENS_16DefaultPtrTraitsEiEES9_NS5_IS6_Lm4ES8_iEEiiiiiiiiiiiiiiii --------------------------
	.section	.nv.constant0._ZN2at6native51_GLOBAL__N__2c613397_18_DepthwiseConv2d_cu_9959487035conv_depthwise2d_grad_weight_kernelIN3c108BFloat16EjEEvNS_27GenericPackedTensorAccessorIKT_Lm4ENS_16DefaultPtrTraitsEiEES9_NS5_IS6_Lm4ES8_iEEiiiiiiiiiiiiiiii,"a",@progbits
	.sectionflags	@""
	.align	4
.nv.constant0._ZN2at6native51_GLOBAL__N__2c613397_18_DepthwiseConv2d_cu_9959487035conv_depthwise2d_grad_weight_kernelIN3c108BFloat16EjEEvNS_27GenericPackedTensorAccessorIKT_Lm4ENS_16DefaultPtrTraitsEiEES9_NS5_IS6_Lm4ES8_iEEiiiiiiiiiiiiiiii:
	.zero		712


//--------------------- .nv.constant0._ZN2at6native51_GLOBAL__N__2c613397_18_DepthwiseConv2d_cu_9959487035conv_depthwise2d_grad_weight_kernelIN3c104HalfEjEEvNS_27GenericPackedTensorAccessorIKT_Lm4ENS_16DefaultPtrTraitsEiEES9_NS5_IS6_Lm4ES8_iEEiiiiiiiiiiiiiiii --------------------------
	.section	.nv.constant0._ZN2at6native51_GLOBAL__N__2c613397_18_DepthwiseConv2d_cu_9959487035conv_depthwise2d_grad_weight_kernelIN3c104HalfEjEEvNS_27GenericPackedTensorAccessorIKT_Lm4ENS_16DefaultPtrTraitsEiEES9_NS5_IS6_Lm4ES8_iEEiiiiiiiiiiiiiiii,"a",@progbits
	.sectionflags	@""
	.align	4
.nv.constant0._ZN2at6native51_GLOBAL__N__2c613397_18_DepthwiseConv2d_cu_9959487035conv_depthwise2d_grad_weight_kernelIN3c104HalfEjEEvNS_27GenericPackedTensorAccessorIKT_Lm4ENS_16DefaultPtrTraitsEiEES9_NS5_IS6_Lm4ES8_iEEiiiiiiiiiiiiiiii:
	.zero		712


//--------------------- .nv.constant0._ZN2at6native51_GLOBAL__N__2c613397_18_DepthwiseConv2d_cu_9959487035conv_depthwise2d_grad_weight_kernelIfjEEvNS_27GenericPackedTensorAccessorIKT_Lm4ENS_16DefaultPtrTraitsEiEES7_NS3_IS4_Lm4ES6_iEEiiiiiiiiiiiiiiii --------------------------
	.section	.nv.constant0._ZN2at6native51_GLOBAL__N__2c613397_18_DepthwiseConv2d_cu_9959487035conv_depthwise2d_grad_weight_kernelIfjEEvNS_27GenericPackedTensorAccessorIKT_Lm4ENS_16DefaultPtrTraitsEiEES7_NS3_IS4_Lm4ES6_iEEiiiiiiiiiiiiiiii,"a",@progbits
	.sectionflags	@""
	.align	4
.nv.constant0._ZN2at6native51_GLOBAL__N__2c613397_18_DepthwiseConv2d_cu_9959487035conv_depthwise2d_grad_weight_kernelIfjEEvNS_27GenericPackedTensorAccessorIKT_Lm4ENS_16DefaultPtrTraitsEiEES7_NS3_IS4_Lm4ES6_iEEiiiiiiiiiiiiiiii:
	.zero		712


//--------------------- .nv.constant0._ZN2at6native51_GLOBAL__N__2c613397_18_DepthwiseConv2d_cu_9959487035conv_depthwise2d_grad_weight_kernelIdjEEvNS_27GenericPackedTensorAccessorIKT_Lm4ENS_16DefaultPtrTraitsEiEES7_NS3_IS4_Lm4ES6_iEEiiiiiiiiiiiiiiii --------------------------
	.section	.nv.constant0._ZN2at6native51_GLOBAL__N__2c613397_18_DepthwiseConv2d_cu_9959487035conv_depthwise2d_grad_weight_kernelIdjEEvNS_27GenericPackedTensorAccessorIKT_Lm4ENS_16DefaultPtrTraitsEiEES7_NS3_IS4_Lm4ES6_iEEiiiiiiiiiiiiiiii,"a",@progbits
	.sectionflags	@""
	.align	4
.nv.constant0._ZN2at6native51_GLOBAL__N__2c613397_18_DepthwiseConv2d_cu_9959487035conv_depthwise2d_grad_weight_kernelIdjEEvNS_27GenericPackedTensorAccessorIKT_Lm4ENS_16DefaultPtrTraitsEiEES7_NS3_IS4_Lm4ES6_iEEiiiiiiiiiiiiiiii:
	.zero		712


//--------------------- .nv.constant0._ZN2at6native51_GLOBAL__N__2c613397_18_DepthwiseConv2d_cu_9959487032conv_depthwise2d_backward_kernelILi0ELi0EN3c108BFloat16EiEEvNS_27GenericPackedTensorAccessorIKT1_Lm4ENS_16DefaultPtrTraitsEiEENS5_IS6_Lm4ES8_iEES9_T2_iiiiiiiiiiiiiii --------------------------
	.section	.nv.constant0._ZN2at6native51_GLOBAL__N__2c613397_18_DepthwiseConv2d_cu_9959487032conv_depthwise2d_backward_kernelILi0ELi0EN3c108BFloat16EiEEvNS_27GenericPackedTensorAccessorIKT1_Lm4ENS_16DefaultPtrTraitsEiEENS5_IS6_Lm4ES8_iEES9_T2_iiiiiiiiiiiiiii,"a",@progbits
	.sectionflags	@""
	.align	4
.nv.constant0._ZN2at6native51_GLOBAL__N__2c613397_18_DepthwiseConv2d_cu_9959487032conv_depthwise2d_backward_kernelILi0ELi0EN3c108BFloat16EiEEvNS_27GenericPackedTensorAccessorIKT1_Lm4ENS_16DefaultPtrTraitsEiEENS5_IS6_Lm4ES8_iEES9_T2_iiiiiiiiiiiiiii:
	.zero		712


//--------------------- .nv.constant0._ZN2at6native51_GLOBAL__N__2c613397_18_DepthwiseConv2d_cu_9959487032conv_depthwise2d_backward_kernelILi0ELi2EN3c108BFloat16EiEEvNS_27GenericPackedTensorAccessorIKT1_Lm4ENS_16DefaultPtrTraitsEiEENS5_IS6_Lm4ES8_iEES9_T2_iiiiiiiiiiiiiii --------------------------
	.section	.nv.constant0._ZN2at6native51_GLOBAL__N__2c613397_18_DepthwiseConv2d_cu_9959487032conv_depthwise2d_backward_kernelILi0ELi2EN3c108BFloat16EiEEvNS_27GenericPackedTensorAccessorIKT1_Lm4ENS_16DefaultPtrTraitsEiEENS5_IS6_Lm4ES8_iEES9_T2_iiiiiiiiiiiiiii,"a",@progbits
	.sectionflags	@""
	.align	4
.nv.constant0._ZN2at6native51_GLOBAL__N__2c613397_18_DepthwiseConv2d_cu_9959487032conv_depthwise2d_backward_kernelILi0ELi2EN3c108BFloat16EiEEvNS_27GenericPackedTensorAccessorIKT1_Lm4ENS_16DefaultPtrTraitsEiEENS5_IS6_Lm4ES8_iEES9_T2_iiiiiiiiiiiiiii:
	.zero		712


//--------------------- .nv.constant0._ZN2at6native51_GLOBAL__N__2c613397_18_DepthwiseConv2d_cu_9959487032conv_depthwise2d_backward_kernelILi0ELi1EN3c108BFloat16EiEEvNS_27GenericPackedTensorAccessorIKT1_Lm4ENS_16DefaultPtrTraitsEiEENS5_IS6_Lm4ES8_iEES9_T2_iiiiiiiiiiiiiii --------------------------
	.section	.nv.constant0._ZN2at6native51_GLOBAL__N__2c613397_18_DepthwiseConv2d_cu_9959487032conv_depthwise2d_backward_kernelILi0ELi1EN3c108BFloat16EiEEvNS_27GenericPackedTensorAccessorIKT1_Lm4ENS_16DefaultPtrTraitsEiEENS5_IS6_Lm4ES8_iEES9_T2_iiiiiiiiiiiiiii,"a",@progbits
	.sectionflags	@""
	.align	4
.nv.constant0._ZN2at6native51_GLOBAL__N__2c613397_18_DepthwiseConv2d_cu_9959487032conv_depthwise2d_backward_kernelILi0ELi1EN3c108BFloat16EiEEvNS_27GenericPackedTensorAccessorIKT1_Lm4ENS_16DefaultPtrTraitsEiEENS5_IS6_Lm4ES8_iEES9_T2_iiiiiiiiiiiiiii:
	.zero		712


//--------------------- .nv.constant0._ZN2at6native51_GLOBAL__N__2c613397_18_DepthwiseConv2d_cu_9959487032conv_depthwise2d_backward_kernelILi1ELi0EN3c108BFloat16EiEEvNS_27GenericPackedTensorAccessorIKT1_Lm4ENS_16DefaultPtrTraitsEiEENS5_IS6_Lm4ES8_iEES9_T2_iiiiiiiiiiiiiii --------------------------
	.section	.nv.constant0._ZN2at6native51_GLOBAL__N__2c613397_18_DepthwiseConv2d_cu_9959487032conv_depthwise2d_backward_kernelILi1ELi0EN3c108BFloat16EiEEvNS_27GenericPackedTensorAccessorIKT1_Lm4ENS_16DefaultPtrTraitsEiEENS5_IS6_Lm4ES8_iEES9_T2_iiiiiiiiiiiiiii,"a",@progbits
	.sectionflags	@""
	.align	4
.nv.constant0._ZN2at6native51_GLOBAL__N__2c613397_18_DepthwiseConv2d_cu_9959487032conv_depthwise2d_backward_kernelILi1ELi0EN3c108BFloat16EiEEvNS_27GenericPackedTensorAccessorIKT1_Lm4ENS_16DefaultPtrTraitsEiEENS5_IS6_Lm4ES8_iEES9_T2_iiiiiiiiiiiiiii:
	.zero		712


//--------------------- .nv.constant0._ZN2at6native51_GLOBAL__N__2c613397_18_DepthwiseConv2d_cu_9959487032conv_depthwise2d_backward_kernelILi1ELi2EN3c108BFloat16EiEEvNS_27GenericPackedTensorAccessorIKT1_Lm4ENS_16DefaultPtrTraitsEiEENS5_IS6_Lm4ES8_iEES9_T2_iiiiiiiiiiiiiii --------------------------
	.section	.nv.constant0._ZN2at6native51_GLOBAL__N__2c613397_18_DepthwiseConv2d_cu_9959487032conv_depthwise2d_backward_kernelILi1ELi2EN3c108BFloat16EiEEvNS_27GenericPackedTensorAccessorIKT1_Lm4ENS_16DefaultPtrTraitsEiEENS5_IS6_Lm4ES8_iEES9_T2_iiiiiiiiiiiiiii,"a",@progbits
	.sectionflags	@""
	.align	4
.nv.constant0._ZN2at6native51_GLOBAL__N__2c613397_18_DepthwiseConv2d_cu_9959487032conv_depthwise2d_backward_kernelILi1ELi2EN3c108BFloat16EiEEvNS_27GenericPackedTensorAccessorIKT1_Lm4ENS_16DefaultPtrTraitsEiEENS5_IS6_Lm4ES8_iEES9_T2_iiiiiiiiiiiiiii:
	.zero		712


//--------------------- .nv.constant0._ZN2at6native51_GLOBAL__N__2c613397_18_DepthwiseConv2d_cu_9959487032conv_depthwise2d_backward_kernelILi1ELi1EN3c108BFloat16EiEEvNS_27GenericPackedTensorAccessorIKT1_Lm4ENS_16DefaultPtrTraitsEiEENS5_IS6_Lm4ES8_iEES9_T2_iiiiiiiiiiiiiii --------------------------
	.section	.nv.constant0._ZN2at6native51_GLOBAL__N__2c613397_18_DepthwiseConv2d_cu_9959487032conv_depthwise2d_backward_kernelILi1ELi1EN3c108BFloat16EiEEvNS_27GenericPackedTensorAccessorIKT1_Lm4ENS_16DefaultPtrTraitsEiEENS5_IS6_Lm4ES8_iEES9_T2_iiiiiiiiiiiiiii,"a",@progbits
	.sectionflags	@""
	.align	4
.nv.constant0._ZN2at6native51_GLOBAL__N__2c613397_18_DepthwiseConv2d_cu_9959487032conv_depthwise2d_backward_kernelILi1ELi1EN3c108BFloat16EiEEvNS_27GenericPackedTensorAccessorIKT1_Lm4ENS_16DefaultPtrTraitsEiEENS5_IS6_Lm4ES8_iEES9_T2_iiiiiiiiiiiiiii:
	.zero		712


//--------------------- .nv.constant0._ZN2at6native51_GLOBAL__N__2c613397_18_DepthwiseConv2d_cu_9959487032conv_depthwise2d_backward_kernelILi3ELi0EN3c108BFloat16EiEEvNS_27GenericPackedTensorAccessorIKT1_Lm4ENS_16DefaultPtrTraitsEiEENS5_IS6_Lm4ES8_iEES9_T2_iiiiiiiiiiiiiii --------------------------
	.section	.nv.constant0._ZN2at6native51_GLOBAL__N__2c613397_18_DepthwiseConv2d_cu_9959487032conv_depthwise2d_backward_kernelILi3ELi0EN3c108BFloat16EiEEvNS_27GenericPackedTensorAccessorIKT1_Lm4ENS_16DefaultPtrTraitsEiEENS5_IS6_Lm4ES8_iEES9_T2_iiiiiiiiiiiiiii,"a",@progbits
	.sectionflags	@""
	.align	4
.nv.constant0._ZN2at6native51_GLOBAL__N__2c613397_18_DepthwiseConv2d_cu_9959487032conv_depthwise2d_backward_kernelILi3ELi0EN3c108BFloat16EiEEvNS_27GenericPackedTensorAccessorIKT1_Lm4ENS_16DefaultPtrTraitsEiEENS5_IS6_Lm4ES8_iEES9_T2_iiiiiiiiiiiiiii:
	.zero		712


//--------------------- .nv.constant0._ZN2at6native51_GLOBAL__N__2c613397_18_DepthwiseConv2d_cu_9959487032conv_depthwise2d_backward_kernelILi3ELi2EN3c108BFloat16EiEEvNS_27GenericPackedTensorAccessorIKT1_Lm4ENS_16DefaultPtrTraitsEiEENS5_IS6_Lm4ES8_iEES9_T2_iiiiiiiiiiiiiii --------------------------
	.section	.nv.constant0._ZN2at6native51_GLOBAL__N__2c613397_18_DepthwiseConv2d_cu_9959487032conv_depthwise2d_backward_kernelILi3ELi2EN3c108BFloat16EiEEvNS_27GenericPackedTensorAccessorIKT1_Lm4ENS_16DefaultPtrTraitsEiEENS5_IS6_Lm4ES8_iEES9_T2_iiiiiiiiiiiiiii,"a",@progbits
	.sectionflags	@""
	.align	4
.nv.constant0._ZN2at6native51_GLOBAL__N__2c613397_18_DepthwiseConv2d_cu_9959487032conv_depthwise2d_backward_kernelILi3ELi2EN3c108BFloat16EiEEvNS_27GenericPackedTensorAccessorIKT1_Lm4ENS_16DefaultPtrTraitsEiEENS5_IS6_Lm4ES8_iEES9_T2_iiiiiiiiiiiiiii:
	.zero		712


//--------------------- .nv.constant0._ZN2at6native51_GLOBAL__N__2c613397_18_DepthwiseConv2d_cu_9959487032conv_depthwise2d_backward_kernelILi3ELi1EN3c108BFloat16EiEEvNS_27GenericPackedTensorAccessorIKT1_Lm4ENS_16DefaultPtrTraitsEiEENS5_IS6_Lm4ES8_iEES9_T2_iiiiiiiiiiiiiii --------------------------
	.section	.nv.constant0._ZN2at6native51_GLOBAL__N__2c613397_18_DepthwiseConv2d_cu_9959487032conv_depthwise2d_backward_kernelILi3ELi1EN3c108BFloat16EiEEvNS_27GenericPackedTensorAccessorIKT1_Lm4ENS_16DefaultPtrTraitsEiEENS5_IS6_Lm4ES8_iEES9_T2_iiiiiiiiiiiiiii,"a",@progbits
	.sectionflags	@""
	.align	4
.nv.constant0._ZN2at6native51_GLOBAL__N__2c613397_18_DepthwiseConv2d_cu_9959487032conv_depthwise2d_backward_kernelILi3ELi1EN3c108BFloat16EiEEvNS_27GenericPackedTensorAccessorIKT1_Lm4ENS_16DefaultPtrTraitsEiEENS5_IS6_Lm4ES8_iEES9_T2_iiiiiiiiiiiiiii:
	.zero		712


//--------------------- .nv.constant0._ZN2at6native51_GLOBAL__N__2c613397_18_DepthwiseConv2d_cu_9959487032conv_depthwise2d_backward_kernelILi5ELi0EN3c108BFloat16EiEEvNS_27GenericPackedTensorAccessorIKT1_Lm4ENS_16DefaultPtrTraitsEiEENS5_IS6_Lm4ES8_iEES9_T2_iiiiiiiiiiiiiii --------------------------
	.section	.nv.constant0._ZN2at6native51_GLOBAL__N__2c613397_18_DepthwiseConv2d_cu_9959487032conv_depthwise2d_backward_kernelILi5ELi0EN3c108BFloat16EiEEvNS_27GenericPackedTensorAccessorIKT1_Lm4ENS_16DefaultPtrTraitsEiEENS5_IS6_Lm4ES8_iEES9_T2_iiiiiiiiiiiiiii,"a",@progbits
	.sectionflags	@""
	.align	4
.nv.constant0._ZN2at6native51_GLOBAL__N__2c613397_18_DepthwiseConv2d_cu_9959487032conv_depthwise2d_backward_kernelILi5ELi0EN3c108BFloat16EiEEvNS_27GenericPackedTensorAccessorIKT1_Lm4ENS_16DefaultPtrTraitsEiEENS5_IS6_Lm4ES8_iEES9_T2_iiiiiiiiiiiiiii:
	.zero		712


//--------------------- .nv.constant0._ZN2at6native51_GLOBAL__N__2c613397_18_DepthwiseConv2d_cu_9959487032conv_depthwise2d_backward_kernelILi5ELi2EN3c108BFloat16EiEEvNS_27GenericPackedTensorAccessorIKT1_Lm4ENS_16DefaultPtrTraitsEiEENS5_IS6_Lm4ES8_iEES9_T2_iiiiiiiiiiiiiii --------------------------
	.section	.nv.constant0._ZN2at6native51_GLOBAL__N__2c613397_18_DepthwiseConv2d_cu_9959487032conv_depthwise2d_backward_kernelILi5ELi2EN3c108BFloat16EiEEvNS_27GenericPackedTensorAccessorIKT1_Lm4ENS_16DefaultPtrTraitsEiEENS5_IS6_Lm4ES8_iEES9_T2_iiiiiiiiiiiiiii,"a",@progbits
	.sectionflags	@""
	.align	4
.nv.constant0._ZN2at6native51_GLOBAL__N__2c613397_18_DepthwiseConv2d_cu_9959487032conv_depthwise2d_backward_kernelILi5ELi2EN3c108BFloat16EiEEvNS_27GenericPackedTensorAccessorIKT1_Lm4ENS_16DefaultPtrTraitsEiEENS5_IS6_Lm4ES8_iEES9_T2_iiiiiiiiiiiiiii:
	.zero		712


//--------------------- .nv.constant0._ZN2at6native51_GLOBAL__N__2c613397_18_DepthwiseConv2d_cu_9959487032conv_depthwise2d_backward_kernelILi5ELi1EN3c108BFloat16EiEEvNS_27GenericPackedTensorAccessorIKT1_Lm4ENS_16DefaultPtrTraitsEiEENS5_IS6_Lm4ES8_iEES9_T2_iiiiiiiiiiiiiii --------------------------
	.section	.nv.constant0._ZN2at6native51_GLOBAL__N__2c613397_18_DepthwiseConv2d_cu_9959487032conv_depthwise2d_backward_kernelILi5ELi1EN3c108BFloat16EiEEvNS_27GenericPackedTensorAccessorIKT1_Lm4ENS_16DefaultPtrTraitsEiEENS5_IS6_Lm4ES8_iEES9_T2_iiiiiiiiiiiiiii,"a",@progbits
	.sectionflags	@""
	.align	4
.nv.constant0._ZN2at6native51_GLOBAL__N__2c613397_18_DepthwiseConv2d_cu_9959487032conv_depthwise2d_backward_kernelILi5ELi1EN3c108BFloat16EiEEvNS_27GenericPackedTensorAccessorIKT1_Lm4ENS_16DefaultPtrTraitsEiEENS5_IS6_Lm4ES8_iEES9_T2_iiiiiiiiiiiiiii:
	.zero		712


//--------------------- .nv.constant0._ZN2at6native51_GLOBAL__N__2c613397_18_DepthwiseConv2d_cu_9959487032conv_depthwise2d_backward_kernelILi0ELi0EN3c104HalfEiEEvNS_27GenericPackedTensorAccessorIKT1_Lm4ENS_16DefaultPtrTraitsEiEENS5_IS6_Lm4ES8_iEES9_T2_iiiiiiiiiiiiiii --------------------------
	.section	.nv.constant0._ZN2at6native51_GLOBAL__N__2c613397_18_DepthwiseConv2d_cu_9959487032conv_depthwise2d_backward_kernelILi0ELi0EN3c104HalfEiEEvNS_27GenericPackedTensorAccessorIKT1_Lm4ENS_16DefaultPtrTraitsEiEENS5_IS6_Lm4ES8_iEES9_T2_iiiiiiiiiiiiiii,"a",@progbits
	.sectionflags	@""
	.align	4
.nv.constant0._ZN2at6native51_GLOBAL__N__2c613397_18_DepthwiseConv2d_cu_9959487032conv_depthwise2d_backward_kernelILi0ELi0EN3c104HalfEiEEvNS_27GenericPackedTensorAccessorIKT1_Lm4ENS_16DefaultPtrTraitsEiEENS5_IS6_Lm4ES8_iEES9_T2_iiiiiiiiiiiiiii:
	.zero		712


//--------------------- .nv.constant0._ZN2at6native51_GLOBAL__N__2c613397_18_DepthwiseConv2d_cu_9959487032conv_depthwise2d_backward_kernelILi0ELi2EN3c104HalfEiEEvNS_27GenericPackedTensorAccessorIKT1_Lm4ENS_16DefaultPtrTraitsEiEENS5_IS6_Lm4ES8_iEES9_T2_iiiiiiiiiiiiiii --------------------------
	.section	.nv.constant0._ZN2at6native51_GLOBAL__N__2c613397_18_DepthwiseConv2d_cu_9959487032conv_depthwise2d_backward_kernelILi0ELi2EN3c104HalfEiEEvNS_27GenericPackedTensorAccessorIKT1_Lm4ENS_16DefaultPtrTraitsEiEENS5_IS6_Lm4ES8_iEES9_T2_iiiiiiiiiiiiiii,"a",@progbits
	.sectionflags	@""
	.align	4
.nv.constant0._ZN2at6native51_GLOBAL__N__2c613397_18_DepthwiseConv2d_cu_9959487032conv_depthwise2d_backward_kernelILi0ELi2EN3c104HalfEiEEvNS_27GenericPackedTensorAccessorIKT1_Lm4ENS_16DefaultPtrTraitsEiEENS5_IS6_Lm4ES8_iEES9_T2_iiiiiiiiiiiiiii:
	.zero		712


//--------------------- .nv.constant0._ZN2at6native51_GLOBAL__N__2c613397_18_DepthwiseConv2d_cu_9959487032conv_depthwise2d_backward_kernelILi0ELi1EN3c104HalfEiEEvNS_27GenericPackedTensorAccessorIKT1_Lm4ENS_16DefaultPtrTraitsEiEENS5_IS6_Lm4ES8_iEES9_T2_iiiiiiiiiiiiiii --------------------------
	.section	.nv.constant0._ZN2at6native51_GLOBAL__N__2c613397_18_DepthwiseConv2d_cu_9959487032conv_depthwise2d_backward_kernelILi0ELi1EN3c104HalfEiEEvNS_27GenericPackedTensorAccessorIKT1_Lm4ENS_16DefaultPtrTraitsEiEENS5_IS6_Lm4ES8_iEES9_T2_iiiiiiiiiiiiiii,"a",@progbits
	.sectionflags	@""
	.align	4
.nv.constant0._ZN2at6native51_GLOBAL__N__2c613397_18_DepthwiseConv2d_cu_9959487032conv_depthwise2d_backward_kernelILi0ELi1EN3c104HalfEiEEvNS_27GenericPackedTensorAccessorIKT1_Lm4ENS_16DefaultPtrTraitsEiEENS5_IS6_Lm4ES8_iEES9_T2_iiiiiiiiiiiiiii:
	.zero		712


//--------------------- .nv.constant0._ZN2at6native51_GLOBAL__N__2c613397_18_DepthwiseConv2d_cu_9959487032conv_depthwise2d_backward_kernelILi1ELi0EN3c104HalfEiEEvNS_27GenericPackedTensorAccessorIKT1_Lm4ENS_16DefaultPtrTraitsEiEENS5_IS6_Lm4ES8_iEES9_T2_iiiiiiiiiiiiiii --------------------------
	.section	.nv.constant0._ZN2at6native51_GLOBAL__N__2c613397_18_DepthwiseConv2d_cu_9959487032conv_depthwise2d_backward_kernelILi1ELi0EN3c104HalfEiEEvNS_27GenericPackedTensorAccessorIKT1_Lm4ENS_16DefaultPtrTraitsEiEENS5_IS6_Lm4ES8_iEES9_T2_iiiiiiiiiiiiiii,"a",@progbits
	.sectionflags	@""
	.align	4
.nv.constant0._ZN2at6native51_GLOBAL__N__2c613397_18_DepthwiseConv2d_cu_9959487032conv_depthwise2d_backward_kernelILi1ELi0EN3c104HalfEiEEvNS_27GenericPackedTensorAccessorIKT1_Lm4ENS_16DefaultPtrTraitsEiEENS5_IS6_Lm4ES8_iEES9_T2_iiiiiiiiiiiiiii:
	.zero		712


//--------------------- .nv.constant0._ZN2at6native51_GLOBAL__N__2c613397_18_DepthwiseConv2d_cu_9959487032conv_depthwise2d_backward_kernelILi1ELi2EN3c104HalfEiEEvNS_27GenericPackedTensorAccessorIKT1_Lm4ENS_16DefaultPtrTraitsEiEENS5_IS6_Lm4ES8_iEES9_T2_iiiiiiiiiiiiiii --------------------------
	.section	.nv.constant0._ZN2at6native51_GLOBAL__N__2c613397_18_DepthwiseConv2d_cu_9959487032conv_depthwise2d_backward_kernelILi1ELi2EN3c104HalfEiEEvNS_27GenericPackedTensorAccessorIKT1_Lm4ENS_16DefaultPtrTraitsEiEENS5_IS6_Lm4ES8_iEES9_T2_iiiiiiiiiiiiiii,"a",@progbits
	.sectionflags	@""
	.align	4
.nv.constant0._ZN2at6native51_GLOBAL__N__2c613397_18_DepthwiseConv2d_cu_9959487032conv_depthwise2d_backward_kernelILi1ELi2EN3c104HalfEiEEvNS_27GenericPackedTensorAccessorIKT1_Lm4ENS_16DefaultPtrTraitsEiEENS5_IS6_Lm4ES8_iEES9_T2_iiiiiiiiiiiiiii:
	.zero		712


//--------------------- .nv.constant0._ZN2at6native51_GLOBAL__N__2c613397_18_DepthwiseConv2d_cu_9959487032conv_depthwise2d_backward_kernelILi1ELi1EN3c104HalfEiEEvNS_27GenericPackedTensorAccessorIKT1_Lm4ENS_16DefaultPtrTraitsEiEENS5_IS6_Lm4ES8_iEES9_T2_iiiiiiiiiiiiiii --------------------------
	.section	.nv.constant0._ZN2at6native51_GLOBAL__N__2c613397_18_DepthwiseConv2d_cu_9959487032conv_depthwise2d_backward_kernelILi1ELi1EN3c104HalfEiEEvNS_27GenericPackedTensorAccessorIKT1_Lm4ENS_16DefaultPtrTraitsEiEENS5_IS6_Lm4ES8_iEES9_T2_iiiiiiiiiiiiiii,"a",@progbits
	.sectionflags	@""
	.align	4
.nv.constant0._ZN2at6native51_GLOBAL__N__2c613397_18_DepthwiseConv2d_cu_9959487032conv_depthwise2d_backward_kernelILi1ELi1EN3c104HalfEiEEvNS_27GenericPackedTensorAccessorIKT1_Lm4ENS_16DefaultPtrTraitsEiEENS5_IS6_Lm4ES8_iEES9_T2_iiiiiiiiiiiiiii:
	.zero		712


//--------------------- .nv.constant0._ZN2at6native51_GLOBAL__N__2c613397_18_DepthwiseConv2d_cu_9959487032conv_depthwise2d_backward_kernelILi3ELi0EN3c104HalfEiEEvNS_27GenericPackedTensorAccessorIKT1_Lm4ENS_16DefaultPtrTraitsEiEENS5_IS6_Lm4ES8_iEES9_T2_iiiiiiiiiiiiiii --------------------------
	.section	.nv.constant0._ZN2at6native51_GLOBAL__N__2c613397_18_DepthwiseConv2d_cu_9959487032conv_depthwise2d_backward_kernelILi3ELi0EN3c104HalfEiEEvNS_27GenericPackedTensorAccessorIKT1_Lm4ENS_16DefaultPtrTraitsEiEENS5_IS6_Lm4ES8_iEES9_T2_iiiiiiiiiiiiiii,"a",@progbits
	.sectionflags	@""
	.align	4
.nv.constant0._ZN2at6native51_GLOBAL__N__2c613397_18_DepthwiseConv2d_cu_9959487032conv_depthwise2d_backward_kernelILi3ELi0EN3c104HalfEiEEvNS_27GenericPackedTensorAccessorIKT1_Lm4ENS_16DefaultPtrTraitsEiEENS5_IS6_Lm4ES8_iEES9_T2_iiiiiiiiiiiiiii:
	.zero		712


//--------------------- .nv.constant0._ZN2at6native51_GLOBAL__N__2c613397_18_DepthwiseConv2d_cu_9959487032conv_depthwise2d_backward_kernelILi3ELi2EN3c104HalfEiEEvNS_27GenericPackedTensorAccessorIKT1_Lm4ENS_16DefaultPtrTraitsEiEENS5_IS6_Lm4ES8_iEES9_T2_iiiiiiiiiiiiiii --------------------------
	.section	.nv.constant0._ZN2at6native51_GLOBAL__N__2c613397_18_DepthwiseConv2d_cu_9959487032conv_depthwise2d_backward_kernelILi3ELi2EN3c104HalfEiEEvNS_27GenericPackedTensorAccessorIKT1_Lm4ENS_16DefaultPtrTraitsEiEENS5_IS6_Lm4ES8_iEES9_T2_iiiiiiiiiiiiiii,"a",@progbits
	.sectionflags	@""
	.align	4
.nv.constant0._ZN2at6native51_GLOBAL__N__2c613397_18_DepthwiseConv2d_cu_9959487032conv_depthwise2d_backward_kernelILi3ELi2EN3c104HalfEiEEvNS_27GenericPackedTensorAccessorIKT1_Lm4ENS_16DefaultPtrTraitsEiEENS5_IS6_Lm4ES8_iEES9_T2_iiiiiiiiiiiiiii:
	.zero		712


//--------------------- .nv.constant0._ZN2at6native51_GLOBAL__N__2c613397_18_DepthwiseConv2d_cu_9959487032conv_depthwise2d_backward_kernelILi3ELi1EN3c104HalfEiEEvNS_27GenericPackedTensorAccessorIKT1_Lm4ENS_16DefaultPtrTraitsEiEENS5_IS6_Lm4ES8_iEES9_T2_iiiiiiiiiiiiiii --------------------------
	.section	.nv.constant0._ZN2at6native51_GLOBAL__N__2c613397_18_DepthwiseConv2d_cu_9959487032conv_depthwise2d_backward_kernelILi3ELi1EN3c104HalfEiEEvNS_27GenericPackedTensorAccessorIKT1_Lm4ENS_16DefaultPtrTraitsEiEENS5_IS6_Lm4ES8_iEES9_T2_iiiiiiiiiiiiiii,"a",@progbits
	.sectionflags	@""
	.align	4
.nv.constant0._ZN2at6native51_GLOBAL__N__2c613397_18_DepthwiseConv2d_cu_9959487032conv_depthwise2d_backward_kernelILi3ELi1EN3c104HalfEiEEvNS_27GenericPackedTensorAccessorIKT1_Lm4ENS_16DefaultPtrTraitsEiEENS5_IS6_Lm4ES8_iEES9_T2_iiiiiiiiiiiiiii:
	.zero		712


//--------------------- .nv.constant0._ZN2at6native51_GLOBAL__N__2c613397_18_DepthwiseConv2d_cu_9959487032conv_depthwise2d_backward_kernelILi5ELi0EN3c104HalfEiEEvNS_27GenericPackedTensorAccessorIKT1_Lm4ENS_16DefaultPtrTraitsEiEENS5_IS6_Lm4ES8_iEES9_T2_iiiiiiiiiiiiiii --------------------------
	.section	.nv.constant0._ZN2at6native51_GLOBAL__N__2c613397_18_DepthwiseConv2d_cu_9959487032conv_depthwise2d_backward_kernelILi5ELi0EN3c104HalfEiEEvNS_27GenericPackedTensorAccessorIKT1_Lm4ENS_16DefaultPtrTraitsEiEENS5_IS6_Lm4ES8_iEES9_T2_iiiiiiiiiiiiiii,"a",@progbits
	.sectionflags	@""
	.align	4
.nv.constant0._ZN2at6native51_GLOBAL__N__2c613397_18_DepthwiseConv2d_cu_9959487032conv_depthwise2d_backward_kernelILi5ELi0EN3c104HalfEiEEvNS_27GenericPackedTensorAccessorIKT1_Lm4ENS_16DefaultPtrTraitsEiEENS5_IS6_Lm4ES8_iEES9_T2_iiiiiiiiiiiiiii:
	.zero		712


//--------------------- .nv.constant0._ZN2at6native51_GLOBAL__N__2c613397_18_DepthwiseConv2d_cu_9959487032conv_depthwise2d_backward_kernelILi5ELi2EN3c104HalfEiEEvNS_27GenericPackedTensorAccessorIKT1_Lm4ENS_16DefaultPtrTraitsEiEENS5_IS6_Lm4ES8_iEES9_T2_iiiiiiiiiiiiiii --------------------------
	.section	.nv.constant0._ZN2at6native51_GLOBAL__N__2c613397_18_DepthwiseConv2d_cu_9959487032conv_depthwise2d_backward_kernelILi5ELi2EN3c104HalfEiEEvNS_27GenericPackedTensorAccessorIKT1_Lm4ENS_16DefaultPtrTraitsEiEENS5_IS6_Lm4ES8_iEES9_T2_iiiiiiiiiiiiiii,"a",@progbits
	.sectionflags	@""
	.align	4
.nv.constant0._ZN2at6native51_GLOBAL__N__2c613397_18_DepthwiseConv2d_cu_9959487032conv_depthwise2d_backward_kernelILi5ELi2EN3c104HalfEiEEvNS_27GenericPackedTensorAccessorIKT1_Lm4ENS_16DefaultPtrTraitsEiEENS5_IS6_Lm4ES8_iEES9_T2_iiiiiiiiiiiiiii:
	.zero		712


//--------------------- .nv.constant0._ZN2at6native51_GLOBAL__N__2c613397_18_DepthwiseConv2d_cu_9959487032conv_depthwise2d_backward_kernelILi5ELi1EN3c104HalfEiEEvNS_27GenericPackedTensorAccessorIKT1_Lm4ENS_16DefaultPtrTraitsEiEENS5_IS6_Lm4ES8_iEES9_T2_iiiiiiiiiiiiiii --------------------------
	.section	.nv.constant0._ZN2at6native51_GLOBAL__N__2c613397_18_DepthwiseConv2d_cu_9959487032conv_depthwise2d_backward_kernelILi5ELi1EN3c104HalfEiEEvNS_27GenericPackedTensorAccessorIKT1_Lm4ENS_16DefaultPtrTraitsEiEENS5_IS6_Lm4ES8_iEES9_T2_iiiiiiiiiiiiiii,"a",@progbits
	.sectionflags	@""
	.align	4
.nv.constant0._ZN2at6native51_GLOBAL__N__2c613397_18_DepthwiseConv2d_cu_9959487032conv_depthwise2d_backward_kernelILi5ELi1EN3c104HalfEiEEvNS_27GenericPackedTensorAccessorIKT1_Lm4ENS_16DefaultPtrTraitsEiEENS5_IS6_Lm4ES8_iEES9_T2_iiiiiiiiiiiiiii:
	.zero		712


//--------------------- .nv.constant0._ZN2at6native51_GLOBAL__N__2c613397_18_DepthwiseConv2d_cu_9959487032conv_depthwise2d_backward_kernelILi0ELi0EfiEEvNS_27GenericPackedTensorAccessorIKT1_Lm4ENS_16DefaultPtrTraitsEiEENS3_IS4_Lm4ES6_iEES7_T2_iiiiiiiiiiiiiii --------------------------
	.section	.nv.constant0._ZN2at6native51_GLOBAL__N__2c613397_18_DepthwiseConv2d_cu_9959487032conv_depthwise2d_backward_kernelILi0ELi0EfiEEvNS_27GenericPackedTensorAccessorIKT1_Lm4ENS_16DefaultPtrTraitsEiEENS3_IS4_Lm4ES6_iEES7_T2_iiiiiiiiiiiiiii,"a",@progbits
	.sectionflags	@""
	.align	4
.nv.constant0._ZN2at6native51_GLOBAL__N__2c613397_18_DepthwiseConv2d_cu_9959487032conv_depthwise2d_backward_kernelILi0ELi0EfiEEvNS_27GenericPackedTensorAccessorIKT1_Lm4ENS_16DefaultPtrTraitsEiEENS3_IS4_Lm4ES6_iEES7_T2_iiiiiiiiiiiiiii:
	.zero		712


//--------------------- .nv.constant0._ZN2at6native51_GLOBAL__N__2c613397_18_DepthwiseConv2d_cu_9959487032conv_depthwise2d_backward_kernelILi0ELi2EfiEEvNS_27GenericPackedTensorAccessorIKT1_Lm4ENS_16DefaultPtrTraitsEiEENS3_IS4_Lm4ES6_iEES7_T2_iiiiiiiiiiiiiii --------------------------
	.section	.nv.constant0._ZN2at6native51_GLOBAL__N__2c613397_18_DepthwiseConv2d_cu_9959487032conv_depthwise2d_backward_kernelILi0ELi2EfiEEvNS_27GenericPackedTensorAccessorIKT1_Lm4ENS_16DefaultPtrTraitsEiEENS3_IS4_Lm4ES6_iEES7_T2_iiiiiiiiiiiiiii,"a",@progbits
	.sectionflags	@""
	.align	4
.nv.constant0._ZN2at6native51_GLOBAL__N__2c613397_18_DepthwiseConv2d_cu_9959487032conv_depthwise2d_backward_kernelILi0ELi2EfiEEvNS_27GenericPackedTensorAccessorIKT1_Lm4ENS_16DefaultPtrTraitsEiEENS3_IS4_Lm4ES6_iEES7_T2_iiiiiiiiiiiiiii:
	.zero		712


//--------------------- .nv.constant0._ZN2at6native51_GLOBAL__N__2c613397_18_DepthwiseConv2d_cu_9959487032conv_depthwise2d_backward_kernelILi0ELi1EfiEEvNS_27GenericPackedTensorAccessorIKT1_Lm4ENS_16DefaultPtrTraitsEiEENS3_IS4_Lm4ES6_iEES7_T2_iiiiiiiiiiiiiii --------------------------
	.section	.nv.constant0._ZN2at6native51_GLOBAL__N__2c613397_18_DepthwiseConv2d_cu_9959487032conv_depthwise2d_backward_kernelILi0ELi1EfiEEvNS_27GenericPackedTensorAccessorIKT1_Lm4ENS_16DefaultPtrTraitsEiEENS3_IS4_Lm4ES6_iEES7_T2_iiiiiiiiiiiiiii,"a",@progbits
	.sectionflags	@""
	.align	4
.nv.constant0._ZN2at6native51_GLOBAL__N__2c613397_18_DepthwiseConv2d_cu_9959487032conv_depthwise2d_backward_kernelILi0ELi1EfiEEvNS_27GenericPackedTensorAccessorIKT1_Lm4ENS_16DefaultPtrTraitsEiEENS3_IS4_Lm4ES6_iEES7_T2_iiiiiiiiiiiiiii:
	.zero		712


//--------------------- .nv.constant0._ZN2at6native51_GLOBAL__N__2c613397_18_DepthwiseConv2d_cu_9959487032conv_depthwise2d_backward_kernelILi1ELi0EfiEEvNS_27GenericPackedTensorAccessorIKT1_Lm4ENS_16DefaultPtrTraitsEiEENS3_IS4_Lm4ES6_iEES7_T2_iiiiiiiiiiiiiii --------------------------
	.section	.nv.constant0._ZN2at6native51_GLOBAL__N__2c613397_18_DepthwiseConv2d_cu_9959487032conv_depthwise2d_backward_kernelILi1ELi0EfiEEvNS_27GenericPackedTensorAccessorIKT1_Lm4ENS_16DefaultPtrTraitsEiEENS3_IS4_Lm4ES6_iEES7_T2_iiiiiiiiiiiiiii,"a",@progbits
	.sectionflags	@""
	.align	4
.nv.constant0._ZN2at6native51_GLOBAL__N__2c613397_18_DepthwiseConv2d_cu_9959487032conv_depthwise2d_backward_kernelILi1ELi0EfiEEvNS_27GenericPackedTensorAccessorIKT1_Lm4ENS_16DefaultPtrTraitsEiEENS3_IS4_Lm4ES6_iEES7_T2_iiiiiiiiiiiiiii:
	.zero		712


//--------------------- .nv.constant0._ZN2at6native51_GLOBAL__N__2c613397_18_DepthwiseConv2d_cu_9959487032conv_depthwise2d_backward_kernelILi1ELi2EfiEEvNS_27GenericPackedTensorAccessorIKT1_Lm4ENS_16DefaultPtrTraitsEiEENS3_IS4_Lm4ES6_iEES7_T2_iiiiiiiiiiiiiii --------------------------
	.section	.nv.constant0._ZN2at6native51_GLOBAL__N__2c613397_18_DepthwiseConv2d_cu_9959487032conv_depthwise2d_backward_kernelILi1ELi2EfiEEvNS_27GenericPackedTensorAccessorIKT1_Lm4ENS_16DefaultPtrTraitsEiEENS3_IS4_Lm4ES6_iEES7_T2_iiiiiiiiiiiiiii,"a",@progbits
	.sectionflags	@""
	.align	4
.nv.constant0._ZN2at6native51_GLOBAL__N__2c613397_18_DepthwiseConv2d_cu_9959487032conv_depthwise2d_backward_kernelILi1ELi2EfiEEvNS_27GenericPackedTensorAccessorIKT1_Lm4ENS_16DefaultPtrTraitsEiEENS3_IS4_Lm4ES6_iEES7_T2_iiiiiiiiiiiiiii:
	.zero		712


//--------------------- .nv.constant0._ZN2at6native51_GLOBAL__N__2c613397_18_DepthwiseConv2d_cu_9959487032conv_depthwise2d_backward_kernelILi1ELi1EfiEEvNS_27GenericPackedTensorAccessorIKT1_Lm4ENS_16DefaultPtrTraitsEiEENS3_IS4_Lm4ES6_iEES7_T2_iiiiiiiiiiiiiii --------------------------
	.section	.nv.constant0._ZN2at6native51_GLOBAL__N__2c613397_18_DepthwiseConv2d_cu_9959487032conv_depthwise2d_backward_kernelILi1ELi1EfiEEvNS_27GenericPackedTensorAccessorIKT1_Lm4ENS_16DefaultPtrTraitsEiEENS3_IS4_Lm4ES6_iEES7_T2_iiiiiiiiiiiiiii,"a",@progbits
	.sectionflags	@""
	.align	4
.nv.constant0._ZN2at6native51_GLOBAL__N__2c613397_18_DepthwiseConv2d_cu_9959487032conv_depthwise2d_backward_kernelILi1ELi1EfiEEvNS_27GenericPackedTensorAccessorIKT1_Lm4ENS_16DefaultPtrTraitsEiEENS3_IS4_Lm4ES6_iEES7_T2_iiiiiiiiiiiiiii:
	.zero		712


//--------------------- .nv.constant0._ZN2at6native51_GLOBAL__N__2c613397_18_DepthwiseConv2d_cu_9959487032conv_depthwise2d_backward_kernelILi3ELi0EfiEEvNS_27GenericPackedTensorAccessorIKT1_Lm4ENS_16DefaultPtrTraitsEiEENS3_IS4_Lm4ES6_iEES7_T2_iiiiiiiiiiiiiii --------------------------
	.section	.nv.constant0._ZN2at6native51_GLOBAL__N__2c613397_18_DepthwiseConv2d_cu_9959487032conv_depthwise2d_backward_kernelILi3ELi0EfiEEvNS_27GenericPackedTensorAccessorIKT1_Lm4ENS_16DefaultPtrTraitsEiEENS3_IS4_Lm4ES6_iEES7_T2_iiiiiiiiiiiiiii,"a",@progbits
	.sectionflags	@""
	.align	4
.nv.constant0._ZN2at6native51_GLOBAL__N__2c613397_18_DepthwiseConv2d_cu_9959487032conv_depthwise2d_backward_kernelILi3ELi0EfiEEvNS_27GenericPackedTensorAccessorIKT1_Lm4ENS_16DefaultPtrTraitsEiEENS3_IS4_Lm4ES6_iEES7_T2_iiiiiiiiiiiiiii:
	.zero		712


//--------------------- .nv.constant0._ZN2at6native51_GLOBAL__N__2c613397_18_DepthwiseConv2d_cu_9959487032conv_depthwise2d_backward_kernelILi3ELi2EfiEEvNS_27GenericPackedTensorAccessorIKT1_Lm4ENS_16DefaultPtrTraitsEiEENS3_IS4_Lm4ES6_iEES7_T2_iiiiiiiiiiiiiii --------------------------
	.section	.nv.constant0._ZN2at6native51_GLOBAL__N__2c613397_18_DepthwiseConv2d_cu_9959487032conv_depthwise2d_backward_kernelILi3ELi2EfiEEvNS_27GenericPackedTensorAccessorIKT1_Lm4ENS_16DefaultPtrTraitsEiEENS3_IS4_Lm4ES6_iEES7_T2_iiiiiiiiiiiiiii,"a",@progbits
	.sectionflags	@""
	.align	4
.nv.constant0._ZN2at6native51_GLOBAL__N__2c613397_18_DepthwiseConv2d_cu_9959487032conv_depthwise2d_backward_kernelILi3ELi2EfiEEvNS_27GenericPackedTensorAccessorIKT1_Lm4ENS_16DefaultPtrTraitsEiEENS3_IS4_Lm4ES6_iEES7_T2_iiiiiiiiiiiiiii:
	.zero		712


//--------------------- .nv.constant0._ZN2at6native51_GLOBAL__N__2c613397_18_DepthwiseConv2d_cu_9959487032conv_depthwise2d_backward_kernelILi3ELi1EfiEEvNS_27GenericPackedTensorAccessorIKT1_Lm4ENS_16DefaultPtrTraitsEiEENS3_IS4_Lm4ES6_iEES7_T2_iiiiiiiiiiiiiii --------------------------
	.section	.nv.constant0._ZN2at6native51_GLOBAL__N__2c613397_18_DepthwiseConv2d_cu_9959487032conv_depthwise2d_backward_kernelILi3ELi1EfiEEvNS_27GenericPackedTensorAccessorIKT1_Lm4ENS_16DefaultPtrTraitsEiEENS3_IS4_Lm4ES6_iEES7_T2_iiiiiiiiiiiiiii,"a",@progbits
	.sectionflags	@""
	.align	4
.nv.constant0._ZN2at6native51_GLOBAL__N__2c613397_18_DepthwiseConv2d_cu_9959487032conv_depthwise2d_backward_kernelILi3ELi1EfiEEvNS_27GenericPackedTensorAccessorIKT1_Lm4ENS_16DefaultPtrTraitsEiEENS3_IS4_Lm4ES6_iEES7_T2_iiiiiiiiiiiiiii:
	.zero		712


//--------------------- .nv.constant0._ZN2at6native51_GLOBAL__N__2c613397_18_DepthwiseConv2d_cu_9959487032conv_depthwise2d_backward_kernelILi5ELi0EfiEEvNS_27GenericPackedTensorAccessorIKT1_Lm4ENS_16DefaultPtrTraitsEiEENS3_IS4_Lm4ES6_iEES7_T2_iiiiiiiiiiiiiii --------------------------
	.section	.nv.constant0._ZN2at6native51_GLOBAL__N__2c613397_18_DepthwiseConv2d_cu_9959487032conv_depthwise2d_backward_kernelILi5ELi0EfiEEvNS_27GenericPackedTensorAccessorIKT1_Lm4ENS_16DefaultPtrTraitsEiEENS3_IS4_Lm4ES6_iEES7_T2_iiiiiiiiiiiiiii,"a",@progbits
	.sectionflags	@""
	.align	4
.nv.constant0._ZN2at6native51_GLOBAL__N__2c613397_18_DepthwiseConv2d_cu_9959487032conv_depthwise2d_backward_kernelILi5ELi0EfiEEvNS_27GenericPackedTensorAccessorIKT1_Lm4ENS_16DefaultPtrTraitsEiEENS3_IS4_Lm4ES6_iEES7_T2_iiiiiiiiiiiiiii:
	.zero		712


//--------------------- .nv.constant0._ZN2at6native51_GLOBAL__N__2c613397_18_DepthwiseConv2d_cu_9959487032conv_depthwise2d_backward_kernelILi5ELi2EfiEEvNS_27GenericPackedTensorAccessorIKT1_Lm4ENS_16DefaultPtrTraitsEiEENS3_IS4_Lm4ES6_iEES7_T2_iiiiiiiiiiiiiii --------------------------
	.section	.nv.constant0._ZN2at6native51_GLOBAL__N__2c613397_18_DepthwiseConv2d_cu_9959487032conv_depthwise2d_backward_kernelILi5ELi2EfiEEvNS_27GenericPackedTensorAccessorIKT1_Lm4ENS_16DefaultPtrTraitsEiEENS3_IS4_Lm4ES6_iEES7_T2_iiiiiiiiiiiiiii,"a",@progbits
	.sectionflags	@""
	.align	4
.nv.constant0._ZN2at6native51_GLOBAL__N__2c613397_18_DepthwiseConv2d_cu_9959487032conv_depthwise2d_backward_kernelILi5ELi2EfiEEvNS_27GenericPackedTensorAccessorIKT1_Lm4ENS_16DefaultPtrTraitsEiEENS3_IS4_Lm4ES6_iEES7_T2_iiiiiiiiiiiiiii:
	.zero		712


//--------------------- .nv.constant0._ZN2at6native51_GLOBAL__N__2c613397_18_DepthwiseConv2d_cu_9959487032conv_depthwise2d_backward_kernelILi5ELi1EfiEEvNS_27GenericPackedTensorAccessorIKT1_Lm4ENS_16DefaultPtrTraitsEiEENS3_IS4_Lm4ES6_iEES7_T2_iiiiiiiiiiiiiii --------------------------
	.section	.nv.constant0._ZN2at6native51_GLOBAL__N__2c613397_18_DepthwiseConv2d_cu_9959487032conv_depthwise2d_backward_kernelILi5ELi1EfiEEvNS_27GenericPackedTensorAccessorIKT1_Lm4ENS_16DefaultPtrTraitsEiEENS3_IS4_Lm4ES6_iEES7_T2_iiiiiiiiiiiiiii,"a",@progbits
	.sectionflags	@""
	.align	4
.nv.constant0._ZN2at6native51_GLOBAL__N__2c613397_18_DepthwiseConv2d_cu_9959487032conv_depthwise2d_backward_kernelILi5ELi1EfiEEvNS_27GenericPackedTensorAccessorIKT1_Lm4ENS_16DefaultPtrTraitsEiEENS3_IS4_Lm4ES6_iEES7_T2_iiiiiiiiiiiiiii:
	.zero		712


//--------------------- .nv.constant0._ZN2at6native51_GLOBAL__N__2c613397_18_DepthwiseConv2d_cu_9959487032conv_depthwise2d_backward_kernelILi0ELi0EdiEEvNS_27GenericPackedTensorAccessorIKT1_Lm4ENS_16DefaultPtrTraitsEiEENS3_IS4_Lm4ES6_iEES7_T2_iiiiiiiiiiiiiii --------------------------
	.section	.nv.constant0._ZN2at6native51_GLOBAL__N__2c613397_18_DepthwiseConv2d_cu_9959487032conv_depthwise2d_backward_kernelILi0ELi0EdiEEvNS_27GenericPackedTensorAccessorIKT1_Lm4ENS_16DefaultPtrTraitsEiEENS3_IS4_Lm4ES6_iEES7_T2_iiiiiiiiiiiiiii,"a",@progbits
	.sectionflags	@""
	.align	4
.nv.constant0._ZN2at6native51_GLOBAL__N__2c613397_18_DepthwiseConv2d_cu_9959487032conv_depthwise2d_backward_kernelILi0ELi0EdiEEvNS_27GenericPackedTensorAccessorIKT1_Lm4ENS_16DefaultPtrTraitsEiEENS3_IS4_Lm4ES6_iEES7_T2_iiiiiiiiiiiiiii:
	.zero		712


//--------------------- .nv.constant0._ZN2at6native51_GLOBAL__N__2c613397_18_DepthwiseConv2d_cu_9959487032conv_depthwise2d_backward_kernelILi0ELi2EdiEEvNS_27GenericPackedTensorAccessorIKT1_Lm4ENS_16DefaultPtrTraitsEiEENS3_IS4_Lm4ES6_iEES7_T2_iiiiiiiiiiiiiii --------------------------
	.section	.nv.constant0._ZN2at6native51_GLOBAL__N__2c613397_18_DepthwiseConv2d_cu_9959487032conv_depthwise2d_backward_kernelILi0ELi2EdiEEvNS_27GenericPackedTensorAccessorIKT1_Lm4ENS_16DefaultPtrTraitsEiEENS3_IS4_Lm4ES6_iEES7_T2_iiiiiiiiiiiiiii,"a",@progbits
	.sectionflags	@""
	.align	4
.nv.constant0._ZN2at6native51_GLOBAL__N__2c613397_18_DepthwiseConv2d_cu_9959487032conv_depthwise2d_backward_kernelILi0ELi2EdiEEvNS_27GenericPackedTensorAccessorIKT1_Lm4ENS_16DefaultPtrTraitsEiEENS3_IS4_Lm4ES6_iEES7_T2_iiiiiiiiiiiiiii:
	.zero		712


//--------------------- .nv.constant0._ZN2at6native51_GLOBAL__N__2c613397_18_DepthwiseConv2d_cu_9959487032conv_depthwise2d_backward_kernelILi0ELi1EdiEEvNS_27GenericPackedTensorAccessorIKT1_Lm4ENS_16DefaultPtrTraitsEiEENS3_IS4_Lm4ES6_iEES7_T2_iiiiiiiiiiiiiii --------------------------
	.section	.nv.constant0._ZN2at6native51_GLOBAL__N__2c613397_18_DepthwiseConv2d_cu_9959487032conv_depthwise2d_backward_kernelILi0ELi1EdiEEvNS_27GenericPackedTensorAccessorIKT1_Lm4ENS_16DefaultPtrTraitsEiEENS3_IS4_Lm4ES6_iEES7_T2_iiiiiiiiiiiiiii,"a",@progbits
	.sectionflags	@""
	.align	4
.nv.constant0._ZN2at6native51_GLOBAL__N__2c613397_18_DepthwiseConv2d_cu_9959487032conv_depthwise2d_backward_kernelILi0ELi1EdiEEvNS_27GenericPackedTensorAccessorIKT1_Lm4ENS_16DefaultPtrTraitsEiEENS3_IS4_Lm4ES6_iEES7_T2_iiiiiiiiiiiiiii:
	.zero		712


//--------------------- .nv.constant0._ZN2at6native51_GLOBAL__N__2c613397_18_DepthwiseConv2d_cu_9959487032conv_depthwise2d_backward_kernelILi1ELi0EdiEEvNS_27GenericPackedTensorAccessorIKT1_Lm4ENS_16DefaultPtrTraitsEiEENS3_IS4_Lm4ES6_iEES7_T2_iiiiiiiiiiiiiii --------------------------
	.section	.nv.constant0._ZN2at6native51_GLOBAL__N__2c613397_18_DepthwiseConv2d_cu_9959487032conv_depthwise2d_backward_kernelILi1ELi0EdiEEvNS_27GenericPackedTensorAccessorIKT1_Lm4ENS_16DefaultPtrTraitsEiEENS3_IS4_Lm4ES6_iEES7_T2_iiiiiiiiiiiiiii,"a",@progbits
	.sectionflags	@""
	.align	4
.nv.constant0._ZN2at6native51_GLOBAL__N__2c613397_18_DepthwiseConv2d_cu_9959487032conv_depthwise2d_backward_kernelILi1ELi0EdiEEvNS_27GenericPackedTensorAccessorIKT1_Lm4ENS_16DefaultPtrTraitsEiEENS3_IS4_Lm4ES6_iEES7_T2_iiiiiiiiiiiiiii:
	.zero		712


//--------------------- .nv.constant0._ZN2at6native51_GLOBAL__N__2c613397_18_DepthwiseConv2d_cu_9959487032conv_depthwise2d_backward_kernelILi1ELi2EdiEEvNS_27GenericPackedTensorAccessorIKT1_Lm4ENS_16DefaultPtrTraitsEiEENS3_IS4_Lm4ES6_iEES7_T2_iiiiiiiiiiiiiii --------------------------
	.section	.nv.constant0._ZN2at6native51_GLOBAL__N__2c613397_18_DepthwiseConv2d_cu_9959487032conv_depthwise2d_backward_kernelILi1ELi2EdiEEvNS_27GenericPackedTensorAccessorIKT1_Lm4ENS_16DefaultPtrTraitsEiEENS3_IS4_Lm4ES6_iEES7_T2_iiiiiiiiiiiiiii,"a",@progbits
	.sectionflags	@""
	.align	4
.nv.constant0._ZN2at6native51_GLOBAL__N__2c613397_18_DepthwiseConv2d_cu_9959487032conv_depthwise2d_backward_kernelILi1ELi2EdiEEvNS_27GenericPackedTensorAccessorIKT1_Lm4ENS_16DefaultPtrTraitsEiEENS3_IS4_Lm4ES6_iEES7_T2_iiiiiiiiiiiiiii:
	.zero		712


//--------------------- .nv.constant0._ZN2at6native51_GLOBAL__N__2c613397_18_DepthwiseConv2d_cu_9959487032conv_depthwise2d_backward_kernelILi1ELi1EdiEEvNS_27GenericPackedTensorAccessorIKT1_Lm4ENS_16DefaultPtrTraitsEiEENS3_IS4_Lm4ES6_iEES7_T2_iiiiiiiiiiiiiii --------------------------
	.section	.nv.constant0._ZN2at6native51_GLOBAL__N__2c613397_18_DepthwiseConv2d_cu_9959487032conv_depthwise2d_backward_kernelILi1ELi1EdiEEvNS_27GenericPackedTensorAccessorIKT1_Lm4ENS_16DefaultPtrTraitsEiEENS3_IS4_Lm4ES6_iEES7_T2_iiiiiiiiiiiiiii,"a",@progbits
	.sectionflags	@""
	.align	4
.nv.constant0._ZN2at6native51_GLOBAL__N__2c613397_18_DepthwiseConv2d_cu_9959487032conv_depthwise2d_backward_kernelILi1ELi1EdiEEvNS_27GenericPackedTensorAccessorIKT1_Lm4ENS_16DefaultPtrTraitsEiEENS3_IS4_Lm4ES6_iEES7_T2_iiiiiiiiiiiiiii:
	.zero		712


//--------------------- .nv.constant0._ZN2at6native51_GLOBAL__N__2c613397_18_DepthwiseConv2d_cu_9959487032conv_depthwise2d_backward_kernelILi3ELi0EdiEEvNS_27GenericPackedTensorAccessorIKT1_Lm4ENS_16DefaultPtrTraitsEiEENS3_IS4_Lm4ES6_iEES7_T2_iiiiiiiiiiiiiii --------------------------
	.section	.nv.constant0._ZN2at6native51_GLOBAL__N__2c613397_18_DepthwiseConv2d_cu_9959487032conv_depthwise2d_backward_kernelILi3ELi0EdiEEvNS_27GenericPackedTensorAccessorIKT1_Lm4ENS_16DefaultPtrTraitsEiEENS3_IS4_Lm4ES6_iEES7_T2_iiiiiiiiiiiiiii,"a",@progbits
	.sectionflags	@""
	.align	4
.nv.constant0._ZN2at6native51_GLOBAL__N__2c613397_18_DepthwiseConv2d_cu_9959487032conv_depthwise2d_backward_kernelILi3ELi0EdiEEvNS_27GenericPackedTensorAccessorIKT1_Lm4ENS_16DefaultPtrTraitsEiEENS3_IS4_Lm4ES6_iEES7_T2_iiiiiiiiiiiiiii:
	.zero		712


//--------------------- .nv.constant0._ZN2at6native51_GLOBAL__N__2c613397_18_DepthwiseConv2d_cu_9959487032conv_depthwise2d_backward_kernelILi3ELi2EdiEEvNS_27GenericPackedTensorAccessorIKT1_Lm4ENS_16DefaultPtrTraitsEiEENS3_IS4_Lm4ES6_iEES7_T2_iiiiiiiiiiiiiii --------------------------
	.section	.nv.constant0._ZN2at6native51_GLOBAL__N__2c613397_18_DepthwiseConv2d_cu_9959487032conv_depthwise2d_backward_kernelILi3ELi2EdiEEvNS_27GenericPackedTensorAccessorIKT1_Lm4ENS_16DefaultPtrTraitsEiEENS3_IS4_Lm4ES6_iEES7_T2_iiiiiiiiiiiiiii,"a",@progbits
	.sectionflags	@""
	.align	4
.nv.constant0._ZN2at6native51_GLOBAL__N__2c613397_18_DepthwiseConv2d_cu_9959487032conv_depthwise2d_backward_kernelILi3ELi2EdiEEvNS_27GenericPackedTensorAccessorIKT1_Lm4ENS_16DefaultPtrTraitsEiEENS3_IS4_Lm4ES6_iEES7_T2_iiiiiiiiiiiiiii:
	.zero		712


//--------------------- .nv.constant0._ZN2at6native51_GLOBAL__N__2c613397_18_DepthwiseConv2d_cu_9959487032conv_depthwise2d_backward_kernelILi3ELi1EdiEEvNS_27GenericPackedTensorAccessorIKT1_Lm4ENS_16DefaultPtrTraitsEiEENS3_IS4_Lm4ES6_iEES7_T2_iiiiiiiiiiiiiii --------------------------
	.section	.nv.constant0._ZN2at6native51_GLOBAL__N__2c613397_18_DepthwiseConv2d_cu_9959487032conv_depthwise2d_backward_kernelILi3ELi1EdiEEvNS_27GenericPackedTensorAccessorIKT1_Lm4ENS_16DefaultPtrTraitsEiEENS3_IS4_Lm4ES6_iEES7_T2_iiiiiiiiiiiiiii,"a",@progbits
	.sectionflags	@""
	.align	4
.nv.constant0._ZN2at6native51_GLOBAL__N__2c613397_18_DepthwiseConv2d_cu_9959487032conv_depthwise2d_backward_kernelILi3ELi1EdiEEvNS_27GenericPackedTensorAccessorIKT1_Lm4ENS_16DefaultPtrTraitsEiEENS3_IS4_Lm4ES6_iEES7_T2_iiiiiiiiiiiiiii:
	.zero		712


//--------------------- .nv.constant0._ZN2at6native51_GLOBAL__N__2c613397_18_DepthwiseConv2d_cu_9959487032conv_depthwise2d_backward_kernelILi5ELi0EdiEEvNS_27GenericPackedTensorAccessorIKT1_Lm4ENS_16DefaultPtrTraitsEiEENS3_IS4_Lm4ES6_iEES7_T2_iiiiiiiiiiiiiii --------------------------
	.section	.nv.constant0._ZN2at6native51_GLOBAL__N__2c613397_18_DepthwiseConv2d_cu_9959487032conv_depthwise2d_backward_kernelILi5ELi0EdiEEvNS_27GenericPackedTensorAccessorIKT1_Lm4ENS_16DefaultPtrTraitsEiEENS3_IS4_Lm4ES6_iEES7_T2_iiiiiiiiiiiiiii,"a",@progbits
	.sectionflags	@""
	.align	4
.nv.constant0._ZN2at6native51_GLOBAL__N__2c613397_18_DepthwiseConv2d_cu_9959487032conv_depthwise2d_backward_kernelILi5ELi0EdiEEvNS_27GenericPackedTensorAccessorIKT1_Lm4ENS_16DefaultPtrTraitsEiEENS3_IS4_Lm4ES6_iEES7_T2_iiiiiiiiiiiiiii:
	.zero		712


//--------------------- .nv.constant0._ZN2at6native51_GLOBAL__N__2c613397_18_DepthwiseConv2d_cu_9959487032conv_depthwise2d_backward_kernelILi5ELi2EdiEEvNS_27GenericPackedTensorAccessorIKT1_Lm4ENS_16DefaultPtrTraitsEiEENS3_IS4_Lm4ES6_iEES7_T2_iiiiiiiiiiiiiii --------------------------
	.section	.nv.constant0._ZN2at6native51_GLOBAL__N__2c613397_18_DepthwiseConv2d_cu_9959487032conv_depthwise2d_backward_kernelILi5ELi2EdiEEvNS_27GenericPackedTensorAccessorIKT1_Lm4ENS_16DefaultPtrTraitsEiEENS3_IS4_Lm4ES6_iEES7_T2_iiiiiiiiiiiiiii,"a",@progbits
	.sectionflags	@""
	.align	4
.nv.constant0._ZN2at6native51_GLOBAL__N__2c613397_18_DepthwiseConv2d_cu_9959487032conv_depthwise2d_backward_kernelILi5ELi2EdiEEvNS_27GenericPackedTensorAccessorIKT1_Lm4ENS_16DefaultPtrTraitsEiEENS3_IS4_Lm4ES6_iEES7_T2_iiiiiiiiiiiiiii:
	.zero		712


//--------------------- .nv.constant0._ZN2at6native51_GLOBAL__N__2c613397_18_DepthwiseConv2d_cu_9959487032conv_depthwise2d_backward_kernelILi5ELi1EdiEEvNS_27GenericPackedTensorAccessorIKT1_Lm4ENS_16DefaultPtrTraitsEiEENS3_IS4_Lm4ES6_iEES7_T2_iiiiiiiiiiiiiii --------------------------
	.section	.nv.constant0._ZN2at6native51_GLOBAL__N__2c613397_18_DepthwiseConv2d_cu_9959487032conv_depthwise2d_backward_kernelILi5ELi1EdiEEvNS_27GenericPackedTensorAccessorIKT1_Lm4ENS_16DefaultPtrTraitsEiEENS3_IS4_Lm4ES6_iEES7_T2_iiiiiiiiiiiiiii,"a",@progbits
	.sectionflags	@""
	.align	4
.nv.constant0._ZN2at6native51_GLOBAL__N__2c613397_18_DepthwiseConv2d_cu_9959487032conv_depthwise2d_backward_kernelILi5ELi1EdiEEvNS_27GenericPackedTensorAccessorIKT1_Lm4ENS_16DefaultPtrTraitsEiEENS3_IS4_Lm4ES6_iEES7_T2_iiiiiiiiiiiiiii:
	.zero		712


//--------------------- .nv.constant0._ZN2at6native51_GLOBAL__N__2c613397_18_DepthwiseConv2d_cu_9959487039conv_depthwise2d_forward_kernel_genericIN3c108BFloat16EiEEvNS_27GenericPackedTensorAccessorIKT_Lm4ENS_16DefaultPtrTraitsEiEENS5_IS6_Lm4ES8_iEES9_NS5_IS7_Lm1ES8_iEEbT0_iiiiiiiiiiiiii --------------------------
	.section	.nv.constant0._ZN2at6native51_GLOBAL__N__2c613397_18_DepthwiseConv2d_cu_9959487039conv_depthwise2d_forward_kernel_genericIN3c108BFloat16EiEEvNS_27GenericPackedTensorAccessorIKT_Lm4ENS_16DefaultPtrTraitsEiEENS5_IS6_Lm4ES8_iEES9_NS5_IS7_Lm1ES8_iEEbT0_iiiiiiiiiiiiii,"a",@progbits
	.sectionflags	@""
	.align	4
.nv.constant0._ZN2at6native51_GLOBAL__N__2c613397_18_DepthwiseConv2d_cu_9959487039conv_depthwise2d_forward_kernel_genericIN3c108BFloat16EiEEvNS_27GenericPackedTensorAccessorIKT_Lm4ENS_16DefaultPtrTraitsEiEENS5_IS6_Lm4ES8_iEES9_NS5_IS7_Lm1ES8_iEEbT0_iiiiiiiiiiiiii:
	.zero		728


//--------------------- .nv.constant0._ZN2at6native51_GLOBAL__N__2c613397_18_DepthwiseConv2d_cu_9959487031conv_depthwise2d_forward_kernelILi1EN3c108BFloat16EiEEvNS_27GenericPackedTensorAccessorIKT0_Lm4ENS_16DefaultPtrTraitsEiEENS5_IS6_Lm4ES8_iEES9_NS5_IS7_Lm1ES8_iEEbT1_iiiiiiiiiiiiii --------------------------
	.section	.nv.constant0._ZN2at6native51_GLOBAL__N__2c613397_18_DepthwiseConv2d_cu_9959487031conv_depthwise2d_forward_kernelILi1EN3c108BFloat16EiEEvNS_27GenericPackedTensorAccessorIKT0_Lm4ENS_16DefaultPtrTraitsEiEENS5_IS6_Lm4ES8_iEES9_NS5_IS7_Lm1ES8_iEEbT1_iiiiiiiiiiiiii,"a",@progbits
	.sectionflags	@""
	.align	4
.nv.constant0._ZN2at6native51_GLOBAL__N__2c613397_18_DepthwiseConv2d_cu_9959487031conv_depthwise2d_forward_kernelILi1EN3c108BFloat16EiEEvNS_27GenericPackedTensorAccessorIKT0_Lm4ENS_16DefaultPtrTraitsEiEENS5_IS6_Lm4ES8_iEES9_NS5_IS7_Lm1ES8_iEEbT1_iiiiiiiiiiiiii:
	.zero		728


//--------------------- .nv.constant0._ZN2at6native51_GLOBAL__N__2c613397_18_DepthwiseConv2d_cu_9959487031conv_depthwise2d_forward_kernelILi3EN3c108BFloat16EiEEvNS_27GenericPackedTensorAccessorIKT0_Lm4ENS_16DefaultPtrTraitsEiEENS5_IS6_Lm4ES8_iEES9_NS5_IS7_Lm1ES8_iEEbT1_iiiiiiiiiiiiii --------------------------
	.section	.nv.constant0._ZN2at6native51_GLOBAL__N__2c613397_18_DepthwiseConv2d_cu_9959487031conv_depthwise2d_forward_kernelILi3EN3c108BFloat16EiEEvNS_27GenericPackedTensorAccessorIKT0_Lm4ENS_16DefaultPtrTraitsEiEENS5_IS6_Lm4ES8_iEES9_NS5_IS7_Lm1ES8_iEEbT1_iiiiiiiiiiiiii,"a",@progbits
	.sectionflags	@""
	.align	4
.nv.constant0._ZN2at6native51_GLOBAL__N__2c613397_18_DepthwiseConv2d_cu_9959487031conv_depthwise2d_forward_kernelILi3EN3c108BFloat16EiEEvNS_27GenericPackedTensorAccessorIKT0_Lm4ENS_16DefaultPtrTraitsEiEENS5_IS6_Lm4ES8_iEES9_NS5_IS7_Lm1ES8_iEEbT1_iiiiiiiiiiiiii:
	.zero		728


//--------------------- .nv.constant0._ZN2at6native51_GLOBAL__N__2c613397_18_DepthwiseConv2d_cu_9959487031conv_depthwise2d_forward_kernelILi5EN3c108BFloat16EiEEvNS_27GenericPackedTensorAccessorIKT0_Lm4ENS_16DefaultPtrTraitsEiEENS5_IS6_Lm4ES8_iEES9_NS5_IS7_Lm1ES8_iEEbT1_iiiiiiiiiiiiii --------------------------
	.section	.nv.constant0._ZN2at6native51_GLOBAL__N__2c613397_18_DepthwiseConv2d_cu_9959487031conv_depthwise2d_forward_kernelILi5EN3c108BFloat16EiEEvNS_27GenericPackedTensorAccessorIKT0_Lm4ENS_16DefaultPtrTraitsEiEENS5_IS6_Lm4ES8_iEES9_NS5_IS7_Lm1ES8_iEEbT1_iiiiiiiiiiiiii,"a",@progbits
	.sectionflags	@""
	.align	4
.nv.constant0._ZN2at6native51_GLOBAL__N__2c613397_18_DepthwiseConv2d_cu_9959487031conv_depthwise2d_forward_kernelILi5EN3c108BFloat16EiEEvNS_27GenericPackedTensorAccessorIKT0_Lm4ENS_16DefaultPtrTraitsEiEENS5_IS6_Lm4ES8_iEES9_NS5_IS7_Lm1ES8_iEEbT1_iiiiiiiiiiiiii:
	.zero		728


//--------------------- .nv.constant0._ZN2at6native51_GLOBAL__N__2c613397_18_DepthwiseConv2d_cu_9959487039conv_depthwise2d_forward_kernel_genericIN3c104HalfEiEEvNS_27GenericPackedTensorAccessorIKT_Lm4ENS_16DefaultPtrTraitsEiEENS5_IS6_Lm4ES8_iEES9_NS5_IS7_Lm1ES8_iEEbT0_iiiiiiiiiiiiii --------------------------
	.section	.nv.constant0._ZN2at6native51_GLOBAL__N__2c613397_18_DepthwiseConv2d_cu_9959487039conv_depthwise2d_forward_kernel_genericIN3c104HalfEiEEvNS_27GenericPackedTensorAccessorIKT_Lm4ENS_16DefaultPtrTraitsEiEENS5_IS6_Lm4ES8_iEES9_NS5_IS7_Lm1ES8_iEEbT0_iiiiiiiiiiiiii,"a",@progbits
	.sectionflags	@""
	.align	4
.nv.constant0._ZN2at6native51_GLOBAL__N__2c613397_18_DepthwiseConv2d_cu_9959487039conv_depthwise2d_forward_kernel_genericIN3c104HalfEiEEvNS_27GenericPackedTensorAccessorIKT_Lm4ENS_16DefaultPtrTraitsEiEENS5_IS6_Lm4ES8_iEES9_NS5_IS7_Lm1ES8_iEEbT0_iiiiiiiiiiiiii:
	.zero		728


//--------------------- .nv.constant0._ZN2at6native51_GLOBAL__N__2c613397_18_DepthwiseConv2d_cu_9959487031conv_depthwise2d_forward_kernelILi1EN3c104HalfEiEEvNS_27GenericPackedTensorAccessorIKT0_Lm4ENS_16DefaultPtrTraitsEiEENS5_IS6_Lm4ES8_iEES9_NS5_IS7_Lm1ES8_iEEbT1_iiiiiiiiiiiiii --------------------------
	.section	.nv.constant0._ZN2at6native51_GLOBAL__N__2c613397_18_DepthwiseConv2d_cu_9959487031conv_depthwise2d_forward_kernelILi1EN3c104HalfEiEEvNS_27GenericPackedTensorAccessorIKT0_Lm4ENS_16DefaultPtrTraitsEiEENS5_IS6_Lm4ES8_iEES9_NS5_IS7_Lm1ES8_iEEbT1_iiiiiiiiiiiiii,"a",@progbits
	.sectionflags	@""
	.align	4
.nv.constant0._ZN2at6native51_GLOBAL__N__2c613397_18_DepthwiseConv2d_cu_9959487031conv_depthwise2d_forward_kernelILi1EN3c104HalfEiEEvNS_27GenericPackedTensorAccessorIKT0_Lm4ENS_16DefaultPtrTraitsEiEENS5_IS6_Lm4ES8_iEES9_NS5_IS7_Lm1ES8_iEEbT1_iiiiiiiiiiiiii:
	.zero		728


//--------------------- .nv.constant0._ZN2at6native51_GLOBAL__N__2c613397_18_DepthwiseConv2d_cu_9959487031conv_depthwise2d_forward_kernelILi3EN3c104HalfEiEEvNS_27GenericPackedTensorAccessorIKT0_Lm4ENS_16DefaultPtrTraitsEiEENS5_IS6_Lm4ES8_iEES9_NS5_IS7_Lm1ES8_iEEbT1_iiiiiiiiiiiiii --------------------------
	.section	.nv.constant0._ZN2at6native51_GLOBAL__N__2c613397_18_DepthwiseConv2d_cu_9959487031conv_depthwise2d_forward_kernelILi3EN3c104HalfEiEEvNS_27GenericPackedTensorAccessorIKT0_Lm4ENS_16DefaultPtrTraitsEiEENS5_IS6_Lm4ES8_iEES9_NS5_IS7_Lm1ES8_iEEbT1_iiiiiiiiiiiiii,"a",@progbits
	.sectionflags	@""
	.align	4
.nv.constant0._ZN2at6native51_GLOBAL__N__2c613397_18_DepthwiseConv2d_cu_9959487031conv_depthwise2d_forward_kernelILi3EN3c104HalfEiEEvNS_27GenericPackedTensorAccessorIKT0_Lm4ENS_16DefaultPtrTraitsEiEENS5_IS6_Lm4ES8_iEES9_NS5_IS7_Lm1ES8_iEEbT1_iiiiiiiiiiiiii:
	.zero		728


//--------------------- .nv.constant0._ZN2at6native51_GLOBAL__N__2c613397_18_DepthwiseConv2d_cu_9959487031conv_depthwise2d_forward_kernelILi5EN3c104HalfEiEEvNS_27GenericPackedTensorAccessorIKT0_Lm4ENS_16DefaultPtrTraitsEiEENS5_IS6_Lm4ES8_iEES9_NS5_IS7_Lm1ES8_iEEbT1_iiiiiiiiiiiiii --------------------------
	.section	.nv.constant0._ZN2at6native51_GLOBAL__N__2c613397_18_DepthwiseConv2d_cu_9959487031conv_depthwise2d_forward_kernelILi5EN3c104HalfEiEEvNS_27GenericPackedTensorAccessorIKT0_Lm4ENS_16DefaultPtrTraitsEiEENS5_IS6_Lm4ES8_iEES9_NS5_IS7_Lm1ES8_iEEbT1_iiiiiiiiiiiiii,"a",@progbits
	.sectionflags	@""
	.align	4
.nv.constant0._ZN2at6native51_GLOBAL__N__2c613397_18_DepthwiseConv2d_cu_9959487031conv_depthwise2d_forward_kernelILi5EN3c104HalfEiEEvNS_27GenericPackedTensorAccessorIKT0_Lm4ENS_16DefaultPtrTraitsEiEENS5_IS6_Lm4ES8_iEES9_NS5_IS7_Lm1ES8_iEEbT1_iiiiiiiiiiiiii:
	.zero		728


//--------------------- .nv.constant0._ZN2at6native51_GLOBAL__N__2c613397_18_DepthwiseConv2d_cu_9959487039conv_depthwise2d_forward_kernel_genericIfiEEvNS_27GenericPackedTensorAccessorIKT_Lm4ENS_16DefaultPtrTraitsEiEENS3_IS4_Lm4ES6_iEES7_NS3_IS5_Lm1ES6_iEEbT0_iiiiiiiiiiiiii --------------------------
	.section	.nv.constant0._ZN2at6native51_GLOBAL__N__2c613397_18_DepthwiseConv2d_cu_9959487039conv_depthwise2d_forward_kernel_genericIfiEEvNS_27GenericPackedTensorAccessorIKT_Lm4ENS_16DefaultPtrTraitsEiEENS3_IS4_Lm4ES6_iEES7_NS3_IS5_Lm1ES6_iEEbT0_iiiiiiiiiiiiii,"a",@progbits
	.sectionflags	@""
	.align	4
.nv.constant0._ZN2at6native51_GLOBAL__N__2c613397_18_DepthwiseConv2d_cu_9959487039conv_depthwise2d_forward_kernel_genericIfiEEvNS_27GenericPackedTensorAccessorIKT_Lm4ENS_16DefaultPtrTraitsEiEENS3_IS4_Lm4ES6_iEES7_NS3_IS5_Lm1ES6_iEEbT0_iiiiiiiiiiiiii:
	.zero		728


//--------------------- .nv.constant0._ZN2at6native51_GLOBAL__N__2c613397_18_DepthwiseConv2d_cu_9959487031conv_depthwise2d_forward_kernelILi1EfiEEvNS_27GenericPackedTensorAccessorIKT0_Lm4ENS_16DefaultPtrTraitsEiEENS3_IS4_Lm4ES6_iEES7_NS3_IS5_Lm1ES6_iEEbT1_iiiiiiiiiiiiii --------------------------
	.section	.nv.constant0._ZN2at6native51_GLOBAL__N__2c613397_18_DepthwiseConv2d_cu_9959487031conv_depthwise2d_forward_kernelILi1EfiEEvNS_27GenericPackedTensorAccessorIKT0_Lm4ENS_16DefaultPtrTraitsEiEENS3_IS4_Lm4ES6_iEES7_NS3_IS5_Lm1ES6_iEEbT1_iiiiiiiiiiiiii,"a",@progbits
	.sectionflags	@""
	.align	4
.nv.constant0._ZN2at6native51_GLOBAL__N__2c613397_18_DepthwiseConv2d_cu_9959487031conv_depthwise2d_forward_kernelILi1EfiEEvNS_27GenericPackedTensorAccessorIKT0_Lm4ENS_16DefaultPtrTraitsEiEENS3_IS4_Lm4ES6_iEES7_NS3_IS5_Lm1ES6_iEEbT1_iiiiiiiiiiiiii:
	.zero		728


//--------------------- .nv.constant0._ZN2at6native51_GLOBAL__N__2c613397_18_DepthwiseConv2d_cu_9959487031conv_depthwise2d_forward_kernelILi3EfiEEvNS_27GenericPackedTensorAccessorIKT0_Lm4ENS_16DefaultPtrTraitsEiEENS3_IS4_Lm4ES6_iEES7_NS3_IS5_Lm1ES6_iEEbT1_iiiiiiiiiiiiii --------------------------
	.section	.nv.constant0._ZN2at6native51_GLOBAL__N__2c613397_18_DepthwiseConv2d_cu_9959487031conv_depthwise2d_forward_kernelILi3EfiEEvNS_27GenericPackedTensorAccessorIKT0_Lm4ENS_16DefaultPtrTraitsEiEENS3_IS4_Lm4ES6_iEES7_NS3_IS5_Lm1ES6_iEEbT1_iiiiiiiiiiiiii,"a",@progbits
	.sectionflags	@""
	.align	4
.nv.constant0._ZN2at6native51_GLOBAL__N__2c613397_18_DepthwiseConv2d_cu_9959487031conv_depthwise2d_forward_kernelILi3EfiEEvNS_27GenericPackedTensorAccessorIKT0_Lm4ENS_16DefaultPtrTraitsEiEENS3_IS4_Lm4ES6_iEES7_NS3_IS5_Lm1ES6_iEEbT1_iiiiiiiiiiiiii:
	.zero		728


//--------------------- .nv.constant0._ZN2at6native51_GLOBAL__N__2c613397_18_DepthwiseConv2d_cu_9959487031conv_depthwise2d_forward_kernelILi5EfiEEvNS_27GenericPackedTensorAccessorIKT0_Lm4ENS_16DefaultPtrTraitsEiEENS3_IS4_Lm4ES6_iEES7_NS3_IS5_Lm1ES6_iEEbT1_iiiiiiiiiiiiii --------------------------
	.section	.nv.constant0._ZN2at6native51_GLOBAL__N__2c613397_18_DepthwiseConv2d_cu_9959487031conv_depthwise2d_forward_kernelILi5EfiEEvNS_27GenericPackedTensorAccessorIKT0_Lm4ENS_16DefaultPtrTraitsEiEENS3_IS4_Lm4ES6_iEES7_NS3_IS5_Lm1ES6_iEEbT1_iiiiiiiiiiiiii,"a",@progbits
	.sectionflags	@""
	.align	4
.nv.constant0._ZN2at6native51_GLOBAL__N__2c613397_18_DepthwiseConv2d_cu_9959487031conv_depthwise2d_forward_kernelILi5EfiEEvNS_27GenericPackedTensorAccessorIKT0_Lm4ENS_16DefaultPtrTraitsEiEENS3_IS4_Lm4ES6_iEES7_NS3_IS5_Lm1ES6_iEEbT1_iiiiiiiiiiiiii:
	.zero		728


//--------------------- .nv.constant0._ZN2at6native51_GLOBAL__N__2c613397_18_DepthwiseConv2d_cu_9959487039conv_depthwise2d_forward_kernel_genericIdiEEvNS_27GenericPackedTensorAccessorIKT_Lm4ENS_16DefaultPtrTraitsEiEENS3_IS4_Lm4ES6_iEES7_NS3_IS5_Lm1ES6_iEEbT0_iiiiiiiiiiiiii --------------------------
	.section	.nv.constant0._ZN2at6native51_GLOBAL__N__2c613397_18_DepthwiseConv2d_cu_9959487039conv_depthwise2d_forward_kernel_genericIdiEEvNS_27GenericPackedTensorAccessorIKT_Lm4ENS_16DefaultPtrTraitsEiEENS3_IS4_Lm4ES6_iEES7_NS3_IS5_Lm1ES6_iEEbT0_iiiiiiiiiiiiii,"a",@progbits
	.sectionflags	@""
	.align	4
.nv.constant0._ZN2at6native51_GLOBAL__N__2c613397_18_DepthwiseConv2d_cu_9959487039conv_depthwise2d_forward_kernel_genericIdiEEvNS_27GenericPackedTensorAccessorIKT_Lm4ENS_16DefaultPtrTraitsEiEENS3_IS4_Lm4ES6_iEES7_NS3_IS5_Lm1ES6_iEEbT0_iiiiiiiiiiiiii:
	.zero		728


//--------------------- .nv.constant0._ZN2at6native51_GLOBAL__N__2c613397_18_DepthwiseConv2d_cu_9959487031conv_depthwise2d_forward_kernelILi1EdiEEvNS_27GenericPackedTensorAccessorIKT0_Lm4ENS_16DefaultPtrTraitsEiEENS3_IS4_Lm4ES6_iEES7_NS3_IS5_Lm1ES6_iEEbT1_iiiiiiiiiiiiii --------------------------
	.section	.nv.constant0._ZN2at6native51_GLOBAL__N__2c613397_18_DepthwiseConv2d_cu_9959487031conv_depthwise2d_forward_kernelILi1EdiEEvNS_27GenericPackedTensorAccessorIKT0_Lm4ENS_16DefaultPtrTraitsEiEENS3_IS4_Lm4ES6_iEES7_NS3_IS5_Lm1ES6_iEEbT1_iiiiiiiiiiiiii,"a",@progbits
	.sectionflags	@""
	.align	4
.nv.constant0._ZN2at6native51_GLOBAL__N__2c613397_18_DepthwiseConv2d_cu_9959487031conv_depthwise2d_forward_kernelILi1EdiEEvNS_27GenericPackedTensorAccessorIKT0_Lm4ENS_16DefaultPtrTraitsEiEENS3_IS4_Lm4ES6_iEES7_NS3_IS5_Lm1ES6_iEEbT1_iiiiiiiiiiiiii:
	.zero		728


//--------------------- .nv.constant0._ZN2at6native51_GLOBAL__N__2c613397_18_DepthwiseConv2d_cu_9959487031conv_depthwise2d_forward_kernelILi3EdiEEvNS_27GenericPackedTensorAccessorIKT0_Lm4ENS_16DefaultPtrTraitsEiEENS3_IS4_Lm4ES6_iEES7_NS3_IS5_Lm1ES6_iEEbT1_iiiiiiiiiiiiii --------------------------
	.section	.nv.constant0._ZN2at6native51_GLOBAL__N__2c613397_18_DepthwiseConv2d_cu_9959487031conv_depthwise2d_forward_kernelILi3EdiEEvNS_27GenericPackedTensorAccessorIKT0_Lm4ENS_16DefaultPtrTraitsEiEENS3_IS4_Lm4ES6_iEES7_NS3_IS5_Lm1ES6_iEEbT1_iiiiiiiiiiiiii,"a",@progbits
	.sectionflags	@""
	.align	4
.nv.constant0._ZN2at6native51_GLOBAL__N__2c613397_18_DepthwiseConv2d_cu_9959487031conv_depthwise2d_forward_kernelILi3EdiEEvNS_27GenericPackedTensorAccessorIKT0_Lm4ENS_16DefaultPtrTraitsEiEENS3_IS4_Lm4ES6_iEES7_NS3_IS5_Lm1ES6_iEEbT1_iiiiiiiiiiiiii:
	.zero		728


//--------------------- .nv.constant0._ZN2at6native51_GLOBAL__N__2c613397_18_DepthwiseConv2d_cu_9959487031conv_depthwise2d_forward_kernelILi5EdiEEvNS_27GenericPackedTensorAccessorIKT0_Lm4ENS_16DefaultPtrTraitsEiEENS3_IS4_Lm4ES6_iEES7_NS3_IS5_Lm1ES6_iEEbT1_iiiiiiiiiiiiii --------------------------
	.section	.nv.constant0._ZN2at6native51_GLOBAL__N__2c613397_18_DepthwiseConv2d_cu_9959487031conv_depthwise2d_forward_kernelILi5EdiEEvNS_27GenericPackedTensorAccessorIKT0_Lm4ENS_16DefaultPtrTraitsEiEENS3_IS4_Lm4ES6_iEES7_NS3_IS5_Lm1ES6_iEEbT1_iiiiiiiiiiiiii,"a",@progbits
	.sectionflags	@""
	.align	4
.nv.constant0._ZN2at6native51_GLOBAL__N__2c613397_18_DepthwiseConv2d_cu_9959487031conv_depthwise2d_forward_kernelILi5EdiEEvNS_27GenericPackedTensorAccessorIKT0_Lm4ENS_16DefaultPtrTraitsEiEENS3_IS4_Lm4ES6_iEES7_NS3_IS5_Lm1ES6_iEEbT1_iiiiiiiiiiiiii:
	.zero		728


//--------------------- SYMBOLS --------------------------

	.type		.nv.reservedSmem.offset0,@object
	.size		.nv.reservedSmem.offset0,0x4
